//
// Generated by NVIDIA NVVM Compiler
//
// Compiler Build ID: CL-36424714
// Cuda compilation tools, release 13.0, V13.0.88
// Based on NVVM 20.0.0
//

.version 9.0
.target sm_100
.address_size 64

	// .globl	_Z15cuda_agent_initP17curandStateXORWOW
.extern .func  (.param .b32 func_retval0) vprintf
(
	.param .b64 vprintf_param_0,
	.param .b64 vprintf_param_1
)
;
.global .align 4 .b8 precalc_xorwow_matrix[102400];
.global .align 4 .b8 precalc_xorwow_offset_matrix[102400];
.global .align 4 .b8 mrg32k3aM1[2304];
.global .align 4 .b8 mrg32k3aM2[2304];
.global .align 4 .b8 mrg32k3aM1SubSeq[2016];
.global .align 4 .b8 mrg32k3aM2SubSeq[2016];
.global .align 4 .b8 mrg32k3aM1Seq[2304];
.global .align 4 .b8 mrg32k3aM2Seq[2304];
.const .align 8 .b8 __cr_lgamma_table[72];
// _ZZ11cuda_updatePfPiS0_S_S_S_S0_E8thread_w has been demoted
// _ZZ11cuda_updatePfPiS0_S_S_S_S0_E12thread_theta has been demoted
// _ZZ11cuda_updatePfPiS0_S_S_S_S0_E14thread_rewards has been demoted
.global .align 1 .b8 $str[23] = {97, 118, 101, 114, 97, 103, 101, 32, 101, 112, 32, 114, 101, 119, 97, 114, 100, 58, 32, 37, 100, 10};

.visible .entry _Z15cuda_agent_initP17curandStateXORWOW(
	.param .u64 .ptr .align 1 _Z15cuda_agent_initP17curandStateXORWOW_param_0
)
{
	.reg .b32 	%r<8>;
	.reg .b64 	%rd<4>;

	ld.param.u64 	%rd1, [_Z15cuda_agent_initP17curandStateXORWOW_param_0];
	cvta.to.global.u64 	%rd2, %rd1;
	mov.b32 	%r1, 1969363375;
	mov.b32 	%r2, 1207773362;
	st.global.v2.u32 	[%rd2], {%r2, %r1};
	mov.b32 	%r3, -123459836;
	mov.b32 	%r4, 2073827711;
	st.global.v2.u32 	[%rd2+8], {%r4, %r3};
	mov.b32 	%r5, 1851689907;
	mov.b32 	%r6, -589760388;
	st.global.v2.u32 	[%rd2+16], {%r6, %r5};
	mov.b32 	%r7, 0;
	st.global.v2.u32 	[%rd2+24], {%r7, %r7};
	st.global.u32 	[%rd2+32], %r7;
	mov.b64 	%rd3, 0;
	st.global.u64 	[%rd2+40], %rd3;
	ret;

}
	// .globl	_Z11cuda_updatePfPiS0_S_S_S_S0_
.visible .entry _Z11cuda_updatePfPiS0_S_S_S_S0_(
	.param .u64 .ptr .align 1 _Z11cuda_updatePfPiS0_S_S_S_S0__param_0,
	.param .u64 .ptr .align 1 _Z11cuda_updatePfPiS0_S_S_S_S0__param_1,
	.param .u64 .ptr .align 1 _Z11cuda_updatePfPiS0_S_S_S_S0__param_2,
	.param .u64 .ptr .align 1 _Z11cuda_updatePfPiS0_S_S_S_S0__param_3,
	.param .u64 .ptr .align 1 _Z11cuda_updatePfPiS0_S_S_S_S0__param_4,
	.param .u64 .ptr .align 1 _Z11cuda_updatePfPiS0_S_S_S_S0__param_5,
	.param .u64 .ptr .align 1 _Z11cuda_updatePfPiS0_S_S_S_S0__param_6
)
{
	.local .align 16 .b8 	__local_depot1[30416];
	.reg .b64 	%SP;
	.reg .b64 	%SPL;
	.reg .pred 	%p<43>;
	.reg .b32 	%r<246>;
	.reg .b32 	%f<1633>;
	.reg .b64 	%rd<132>;
	.reg .b64 	%fd<13>;
	// demoted variable
	.shared .align 4 .b8 _ZZ11cuda_updatePfPiS0_S_S_S_S0_E8thread_w[8000];
	// demoted variable
	.shared .align 4 .b8 _ZZ11cuda_updatePfPiS0_S_S_S_S0_E12thread_theta[24000];
	// demoted variable
	.shared .align 4 .b8 _ZZ11cuda_updatePfPiS0_S_S_S_S0_E14thread_rewards[40];
	mov.u64 	%SPL, __local_depot1;
	cvta.local.u64 	%SP, %SPL;
	ld.param.u64 	%rd31, [_Z11cuda_updatePfPiS0_S_S_S_S0__param_4];
	ld.param.u64 	%rd32, [_Z11cuda_updatePfPiS0_S_S_S_S0__param_5];
	cvta.to.global.u64 	%rd34, %rd31;
	cvta.to.global.u64 	%rd1, %rd32;
	add.u64 	%rd2, %SPL, 0;
	add.u64 	%rd3, %SPL, 2400;
	add.u64 	%rd4, %SPL, 9600;
	add.u64 	%rd5, %SPL, 16800;
	add.u64 	%rd6, %SPL, 19200;
	add.u64 	%rd7, %SPL, 21600;
	add.u64 	%rd8, %SPL, 24000;
	add.u64 	%rd9, %SPL, 26400;
	add.u64 	%rd10, %SPL, 28000;
	mov.u32 	%r1, %tid.x;
	add.s64 	%rd129, %rd34, 16;
	mov.u32 	%r73, _ZZ11cuda_updatePfPiS0_S_S_S_S0_E8thread_w;
	mad.lo.s32 	%r2, %r1, 800, %r73;
	mov.b32 	%r216, 16;
$L__BB1_1:
	ld.global.f32 	%f16, [%rd129+-16];
	add.s32 	%r74, %r2, %r216;
	st.shared.f32 	[%r74+-16], %f16;
	ld.global.f32 	%f17, [%rd129+-12];
	st.shared.f32 	[%r74+-12], %f17;
	ld.global.f32 	%f18, [%rd129+-8];
	st.shared.f32 	[%r74+-8], %f18;
	ld.global.f32 	%f19, [%rd129+-4];
	st.shared.f32 	[%r74+-4], %f19;
	ld.global.f32 	%f20, [%rd129];
	st.shared.f32 	[%r74], %f20;
	ld.global.f32 	%f21, [%rd129+4];
	st.shared.f32 	[%r74+4], %f21;
	ld.global.f32 	%f22, [%rd129+8];
	st.shared.f32 	[%r74+8], %f22;
	ld.global.f32 	%f23, [%rd129+12];
	st.shared.f32 	[%r74+12], %f23;
	add.s32 	%r216, %r216, 32;
	add.s64 	%rd129, %rd129, 32;
	setp.ne.s32 	%p1, %r216, 816;
	@%p1 bra 	$L__BB1_1;
	mul.lo.s32 	%r5, %r1, 600;
	mov.b32 	%r217, 0;
$L__BB1_3:
	mul.wide.u32 	%rd44, %r217, 4;
	add.s64 	%rd45, %rd1, %rd44;
	ld.global.f32 	%f24, [%rd45];
	add.s32 	%r76, %r217, %r5;
	shl.b32 	%r77, %r76, 2;
	mov.u32 	%r78, _ZZ11cuda_updatePfPiS0_S_S_S_S0_E12thread_theta;
	add.s32 	%r79, %r78, %r77;
	st.shared.f32 	[%r79], %f24;
	ld.global.f32 	%f25, [%rd45+4];
	st.shared.f32 	[%r79+4], %f25;
	ld.global.f32 	%f26, [%rd45+8];
	st.shared.f32 	[%r79+8], %f26;
	ld.global.f32 	%f27, [%rd45+12];
	st.shared.f32 	[%r79+12], %f27;
	ld.global.f32 	%f28, [%rd45+16];
	st.shared.f32 	[%r79+16], %f28;
	ld.global.f32 	%f29, [%rd45+20];
	st.shared.f32 	[%r79+20], %f29;
	ld.global.f32 	%f30, [%rd45+24];
	st.shared.f32 	[%r79+24], %f30;
	ld.global.f32 	%f31, [%rd45+28];
	st.shared.f32 	[%r79+28], %f31;
	add.s32 	%r217, %r217, 8;
	setp.ne.s32 	%p2, %r217, 600;
	@%p2 bra 	$L__BB1_3;
	add.u64 	%rd14, %SPL, 27200;
	mov.b32 	%r218, 0;
	mov.u32 	%r219, %r218;
$L__BB1_5:
	ld.param.u64 	%rd125, [_Z11cuda_updatePfPiS0_S_S_S_S0__param_3];
	ld.param.u64 	%rd124, [_Z11cuda_updatePfPiS0_S_S_S_S0__param_2];
	ld.param.u64 	%rd123, [_Z11cuda_updatePfPiS0_S_S_S_S0__param_1];
	ld.param.u64 	%rd122, [_Z11cuda_updatePfPiS0_S_S_S_S0__param_0];
	shl.b32 	%r82, %r218, 1;
	mad.lo.s32 	%r83, %r1, 400, %r82;
	cvta.to.global.u64 	%rd47, %rd122;
	mul.wide.u32 	%rd48, %r83, 4;
	add.s64 	%rd49, %rd47, %rd48;
	mad.lo.s32 	%r84, %r1, 200, %r218;
	cvta.to.global.u64 	%rd50, %rd123;
	mul.wide.u32 	%rd51, %r84, 4;
	add.s64 	%rd52, %rd50, %rd51;
	ld.global.u32 	%r11, [%rd52];
	cvta.to.global.u64 	%rd53, %rd124;
	add.s64 	%rd54, %rd53, %rd51;
	ld.global.u32 	%r12, [%rd54];
	cvta.to.global.u64 	%rd55, %rd125;
	add.s64 	%rd56, %rd55, %rd48;
	mov.f32 	%f32, 0f00000000;
	st.local.v4.f32 	[%rd9], {%f32, %f32, %f32, %f32};
	st.local.v4.f32 	[%rd9+16], {%f32, %f32, %f32, %f32};
	st.local.v4.f32 	[%rd9+32], {%f32, %f32, %f32, %f32};
	st.local.v4.f32 	[%rd9+48], {%f32, %f32, %f32, %f32};
	st.local.v4.f32 	[%rd9+64], {%f32, %f32, %f32, %f32};
	st.local.v4.f32 	[%rd9+80], {%f32, %f32, %f32, %f32};
	st.local.v4.f32 	[%rd9+96], {%f32, %f32, %f32, %f32};
	st.local.v4.f32 	[%rd9+112], {%f32, %f32, %f32, %f32};
	st.local.v4.f32 	[%rd9+128], {%f32, %f32, %f32, %f32};
	st.local.v4.f32 	[%rd9+144], {%f32, %f32, %f32, %f32};
	st.local.v4.f32 	[%rd9+160], {%f32, %f32, %f32, %f32};
	st.local.v4.f32 	[%rd9+176], {%f32, %f32, %f32, %f32};
	st.local.v4.f32 	[%rd9+192], {%f32, %f32, %f32, %f32};
	st.local.v4.f32 	[%rd9+208], {%f32, %f32, %f32, %f32};
	st.local.v4.f32 	[%rd9+224], {%f32, %f32, %f32, %f32};
	st.local.v4.f32 	[%rd9+240], {%f32, %f32, %f32, %f32};
	st.local.v4.f32 	[%rd9+256], {%f32, %f32, %f32, %f32};
	st.local.v4.f32 	[%rd9+272], {%f32, %f32, %f32, %f32};
	st.local.v4.f32 	[%rd9+288], {%f32, %f32, %f32, %f32};
	st.local.v4.f32 	[%rd9+304], {%f32, %f32, %f32, %f32};
	st.local.v4.f32 	[%rd9+320], {%f32, %f32, %f32, %f32};
	st.local.v4.f32 	[%rd9+336], {%f32, %f32, %f32, %f32};
	st.local.v4.f32 	[%rd9+352], {%f32, %f32, %f32, %f32};
	st.local.v4.f32 	[%rd9+368], {%f32, %f32, %f32, %f32};
	st.local.v4.f32 	[%rd9+384], {%f32, %f32, %f32, %f32};
	st.local.v4.f32 	[%rd9+400], {%f32, %f32, %f32, %f32};
	st.local.v4.f32 	[%rd9+416], {%f32, %f32, %f32, %f32};
	st.local.v4.f32 	[%rd9+432], {%f32, %f32, %f32, %f32};
	st.local.v4.f32 	[%rd9+448], {%f32, %f32, %f32, %f32};
	st.local.v4.f32 	[%rd9+464], {%f32, %f32, %f32, %f32};
	st.local.v4.f32 	[%rd9+480], {%f32, %f32, %f32, %f32};
	st.local.v4.f32 	[%rd9+496], {%f32, %f32, %f32, %f32};
	st.local.v4.f32 	[%rd9+512], {%f32, %f32, %f32, %f32};
	st.local.v4.f32 	[%rd9+528], {%f32, %f32, %f32, %f32};
	st.local.v4.f32 	[%rd9+544], {%f32, %f32, %f32, %f32};
	st.local.v4.f32 	[%rd9+560], {%f32, %f32, %f32, %f32};
	st.local.v4.f32 	[%rd9+576], {%f32, %f32, %f32, %f32};
	st.local.v4.f32 	[%rd9+592], {%f32, %f32, %f32, %f32};
	st.local.v4.f32 	[%rd9+608], {%f32, %f32, %f32, %f32};
	st.local.v4.f32 	[%rd9+624], {%f32, %f32, %f32, %f32};
	st.local.v4.f32 	[%rd9+640], {%f32, %f32, %f32, %f32};
	st.local.v4.f32 	[%rd9+656], {%f32, %f32, %f32, %f32};
	st.local.v4.f32 	[%rd9+672], {%f32, %f32, %f32, %f32};
	st.local.v4.f32 	[%rd9+688], {%f32, %f32, %f32, %f32};
	st.local.v4.f32 	[%rd9+704], {%f32, %f32, %f32, %f32};
	st.local.v4.f32 	[%rd9+720], {%f32, %f32, %f32, %f32};
	st.local.v4.f32 	[%rd9+736], {%f32, %f32, %f32, %f32};
	st.local.v4.f32 	[%rd9+752], {%f32, %f32, %f32, %f32};
	st.local.v4.f32 	[%rd9+768], {%f32, %f32, %f32, %f32};
	st.local.v4.f32 	[%rd9+784], {%f32, %f32, %f32, %f32};
	st.local.v4.f32 	[%rd14], {%f32, %f32, %f32, %f32};
	st.local.v4.f32 	[%rd14+16], {%f32, %f32, %f32, %f32};
	st.local.v4.f32 	[%rd14+32], {%f32, %f32, %f32, %f32};
	st.local.v4.f32 	[%rd14+48], {%f32, %f32, %f32, %f32};
	st.local.v4.f32 	[%rd14+64], {%f32, %f32, %f32, %f32};
	st.local.v4.f32 	[%rd14+80], {%f32, %f32, %f32, %f32};
	st.local.v4.f32 	[%rd14+96], {%f32, %f32, %f32, %f32};
	st.local.v4.f32 	[%rd14+112], {%f32, %f32, %f32, %f32};
	st.local.v4.f32 	[%rd14+128], {%f32, %f32, %f32, %f32};
	st.local.v4.f32 	[%rd14+144], {%f32, %f32, %f32, %f32};
	st.local.v4.f32 	[%rd14+160], {%f32, %f32, %f32, %f32};
	st.local.v4.f32 	[%rd14+176], {%f32, %f32, %f32, %f32};
	st.local.v4.f32 	[%rd14+192], {%f32, %f32, %f32, %f32};
	st.local.v4.f32 	[%rd14+208], {%f32, %f32, %f32, %f32};
	st.local.v4.f32 	[%rd14+224], {%f32, %f32, %f32, %f32};
	st.local.v4.f32 	[%rd14+240], {%f32, %f32, %f32, %f32};
	st.local.v4.f32 	[%rd14+256], {%f32, %f32, %f32, %f32};
	st.local.v4.f32 	[%rd14+272], {%f32, %f32, %f32, %f32};
	st.local.v4.f32 	[%rd14+288], {%f32, %f32, %f32, %f32};
	st.local.v4.f32 	[%rd14+304], {%f32, %f32, %f32, %f32};
	st.local.v4.f32 	[%rd14+320], {%f32, %f32, %f32, %f32};
	st.local.v4.f32 	[%rd14+336], {%f32, %f32, %f32, %f32};
	st.local.v4.f32 	[%rd14+352], {%f32, %f32, %f32, %f32};
	st.local.v4.f32 	[%rd14+368], {%f32, %f32, %f32, %f32};
	st.local.v4.f32 	[%rd14+384], {%f32, %f32, %f32, %f32};
	st.local.v4.f32 	[%rd14+400], {%f32, %f32, %f32, %f32};
	st.local.v4.f32 	[%rd14+416], {%f32, %f32, %f32, %f32};
	st.local.v4.f32 	[%rd14+432], {%f32, %f32, %f32, %f32};
	st.local.v4.f32 	[%rd14+448], {%f32, %f32, %f32, %f32};
	st.local.v4.f32 	[%rd14+464], {%f32, %f32, %f32, %f32};
	st.local.v4.f32 	[%rd14+480], {%f32, %f32, %f32, %f32};
	st.local.v4.f32 	[%rd14+496], {%f32, %f32, %f32, %f32};
	st.local.v4.f32 	[%rd14+512], {%f32, %f32, %f32, %f32};
	st.local.v4.f32 	[%rd14+528], {%f32, %f32, %f32, %f32};
	st.local.v4.f32 	[%rd14+544], {%f32, %f32, %f32, %f32};
	st.local.v4.f32 	[%rd14+560], {%f32, %f32, %f32, %f32};
	st.local.v4.f32 	[%rd14+576], {%f32, %f32, %f32, %f32};
	st.local.v4.f32 	[%rd14+592], {%f32, %f32, %f32, %f32};
	st.local.v4.f32 	[%rd14+608], {%f32, %f32, %f32, %f32};
	st.local.v4.f32 	[%rd14+624], {%f32, %f32, %f32, %f32};
	st.local.v4.f32 	[%rd14+640], {%f32, %f32, %f32, %f32};
	st.local.v4.f32 	[%rd14+656], {%f32, %f32, %f32, %f32};
	st.local.v4.f32 	[%rd14+672], {%f32, %f32, %f32, %f32};
	st.local.v4.f32 	[%rd14+688], {%f32, %f32, %f32, %f32};
	st.local.v4.f32 	[%rd14+704], {%f32, %f32, %f32, %f32};
	st.local.v4.f32 	[%rd14+720], {%f32, %f32, %f32, %f32};
	st.local.v4.f32 	[%rd14+736], {%f32, %f32, %f32, %f32};
	st.local.v4.f32 	[%rd14+752], {%f32, %f32, %f32, %f32};
	st.local.v4.f32 	[%rd14+768], {%f32, %f32, %f32, %f32};
	st.local.v4.f32 	[%rd14+784], {%f32, %f32, %f32, %f32};
	st.local.v4.f32 	[%rd9], {%f32, %f32, %f32, %f32};
	st.local.v4.f32 	[%rd9+16], {%f32, %f32, %f32, %f32};
	st.local.v4.f32 	[%rd9+32], {%f32, %f32, %f32, %f32};
	st.local.v4.f32 	[%rd9+48], {%f32, %f32, %f32, %f32};
	st.local.v4.f32 	[%rd9+64], {%f32, %f32, %f32, %f32};
	st.local.v4.f32 	[%rd9+80], {%f32, %f32, %f32, %f32};
	st.local.v4.f32 	[%rd9+96], {%f32, %f32, %f32, %f32};
	st.local.v4.f32 	[%rd9+112], {%f32, %f32, %f32, %f32};
	st.local.v4.f32 	[%rd9+128], {%f32, %f32, %f32, %f32};
	st.local.v4.f32 	[%rd9+144], {%f32, %f32, %f32, %f32};
	st.local.v4.f32 	[%rd9+160], {%f32, %f32, %f32, %f32};
	st.local.v4.f32 	[%rd9+176], {%f32, %f32, %f32, %f32};
	st.local.v4.f32 	[%rd9+192], {%f32, %f32, %f32, %f32};
	st.local.v4.f32 	[%rd9+208], {%f32, %f32, %f32, %f32};
	st.local.v4.f32 	[%rd9+224], {%f32, %f32, %f32, %f32};
	st.local.v4.f32 	[%rd9+240], {%f32, %f32, %f32, %f32};
	st.local.v4.f32 	[%rd9+256], {%f32, %f32, %f32, %f32};
	st.local.v4.f32 	[%rd9+272], {%f32, %f32, %f32, %f32};
	st.local.v4.f32 	[%rd9+288], {%f32, %f32, %f32, %f32};
	st.local.v4.f32 	[%rd9+304], {%f32, %f32, %f32, %f32};
	st.local.v4.f32 	[%rd9+320], {%f32, %f32, %f32, %f32};
	st.local.v4.f32 	[%rd9+336], {%f32, %f32, %f32, %f32};
	st.local.v4.f32 	[%rd9+352], {%f32, %f32, %f32, %f32};
	st.local.v4.f32 	[%rd9+368], {%f32, %f32, %f32, %f32};
	st.local.v4.f32 	[%rd9+384], {%f32, %f32, %f32, %f32};
	st.local.v4.f32 	[%rd9+400], {%f32, %f32, %f32, %f32};
	st.local.v4.f32 	[%rd9+416], {%f32, %f32, %f32, %f32};
	st.local.v4.f32 	[%rd9+432], {%f32, %f32, %f32, %f32};
	st.local.v4.f32 	[%rd9+448], {%f32, %f32, %f32, %f32};
	st.local.v4.f32 	[%rd9+464], {%f32, %f32, %f32, %f32};
	st.local.v4.f32 	[%rd9+480], {%f32, %f32, %f32, %f32};
	st.local.v4.f32 	[%rd9+496], {%f32, %f32, %f32, %f32};
	st.local.v4.f32 	[%rd9+512], {%f32, %f32, %f32, %f32};
	st.local.v4.f32 	[%rd9+528], {%f32, %f32, %f32, %f32};
	st.local.v4.f32 	[%rd9+544], {%f32, %f32, %f32, %f32};
	st.local.v4.f32 	[%rd9+560], {%f32, %f32, %f32, %f32};
	st.local.v4.f32 	[%rd9+576], {%f32, %f32, %f32, %f32};
	st.local.v4.f32 	[%rd9+592], {%f32, %f32, %f32, %f32};
	st.local.v4.f32 	[%rd9+608], {%f32, %f32, %f32, %f32};
	st.local.v4.f32 	[%rd9+624], {%f32, %f32, %f32, %f32};
	st.local.v4.f32 	[%rd9+640], {%f32, %f32, %f32, %f32};
	st.local.v4.f32 	[%rd9+656], {%f32, %f32, %f32, %f32};
	st.local.v4.f32 	[%rd9+672], {%f32, %f32, %f32, %f32};
	st.local.v4.f32 	[%rd9+688], {%f32, %f32, %f32, %f32};
	st.local.v4.f32 	[%rd9+704], {%f32, %f32, %f32, %f32};
	st.local.v4.f32 	[%rd9+720], {%f32, %f32, %f32, %f32};
	st.local.v4.f32 	[%rd9+736], {%f32, %f32, %f32, %f32};
	st.local.v4.f32 	[%rd9+752], {%f32, %f32, %f32, %f32};
	st.local.v4.f32 	[%rd9+768], {%f32, %f32, %f32, %f32};
	st.local.v4.f32 	[%rd9+784], {%f32, %f32, %f32, %f32};
	ld.global.f32 	%f33, [%rd49];
	cvt.f64.f32 	%fd1, %f33;
	add.f64 	%fd2, %fd1, 0d3FF3333333333333;
	div.rn.f64 	%fd3, %fd2, 0d3F926E978D4FDF3B;
	cvt.rzi.s32.f64 	%r85, %fd3;
	ld.global.f32 	%f34, [%rd49+4];
	cvt.f64.f32 	%fd4, %f34;
	add.f64 	%fd5, %fd4, 0d3FE6666666666666;
	div.rn.f64 	%fd6, %fd5, 0d3F8CAC083126E978;
	cvt.rzi.s32.f64 	%r86, %fd6;
	mul.wide.s32 	%rd57, %r85, 4;
	add.s64 	%rd58, %rd9, %rd57;
	mov.b32 	%r87, 1065353216;
	st.local.u32 	[%rd58], %r87;
	add.s32 	%r88, %r86, 100;
	mul.wide.u32 	%rd59, %r88, 4;
	add.s64 	%rd60, %rd9, %rd59;
	st.local.u32 	[%rd60], %r87;
	st.local.v4.f32 	[%rd14], {%f32, %f32, %f32, %f32};
	st.local.v4.f32 	[%rd14+16], {%f32, %f32, %f32, %f32};
	st.local.v4.f32 	[%rd14+32], {%f32, %f32, %f32, %f32};
	st.local.v4.f32 	[%rd14+48], {%f32, %f32, %f32, %f32};
	st.local.v4.f32 	[%rd14+64], {%f32, %f32, %f32, %f32};
	st.local.v4.f32 	[%rd14+80], {%f32, %f32, %f32, %f32};
	st.local.v4.f32 	[%rd14+96], {%f32, %f32, %f32, %f32};
	st.local.v4.f32 	[%rd14+112], {%f32, %f32, %f32, %f32};
	st.local.v4.f32 	[%rd14+128], {%f32, %f32, %f32, %f32};
	st.local.v4.f32 	[%rd14+144], {%f32, %f32, %f32, %f32};
	st.local.v4.f32 	[%rd14+160], {%f32, %f32, %f32, %f32};
	st.local.v4.f32 	[%rd14+176], {%f32, %f32, %f32, %f32};
	st.local.v4.f32 	[%rd14+192], {%f32, %f32, %f32, %f32};
	st.local.v4.f32 	[%rd14+208], {%f32, %f32, %f32, %f32};
	st.local.v4.f32 	[%rd14+224], {%f32, %f32, %f32, %f32};
	st.local.v4.f32 	[%rd14+240], {%f32, %f32, %f32, %f32};
	st.local.v4.f32 	[%rd14+256], {%f32, %f32, %f32, %f32};
	st.local.v4.f32 	[%rd14+272], {%f32, %f32, %f32, %f32};
	st.local.v4.f32 	[%rd14+288], {%f32, %f32, %f32, %f32};
	st.local.v4.f32 	[%rd14+304], {%f32, %f32, %f32, %f32};
	st.local.v4.f32 	[%rd14+320], {%f32, %f32, %f32, %f32};
	st.local.v4.f32 	[%rd14+336], {%f32, %f32, %f32, %f32};
	st.local.v4.f32 	[%rd14+352], {%f32, %f32, %f32, %f32};
	st.local.v4.f32 	[%rd14+368], {%f32, %f32, %f32, %f32};
	st.local.v4.f32 	[%rd14+384], {%f32, %f32, %f32, %f32};
	st.local.v4.f32 	[%rd14+400], {%f32, %f32, %f32, %f32};
	st.local.v4.f32 	[%rd14+416], {%f32, %f32, %f32, %f32};
	st.local.v4.f32 	[%rd14+432], {%f32, %f32, %f32, %f32};
	st.local.v4.f32 	[%rd14+448], {%f32, %f32, %f32, %f32};
	st.local.v4.f32 	[%rd14+464], {%f32, %f32, %f32, %f32};
	st.local.v4.f32 	[%rd14+480], {%f32, %f32, %f32, %f32};
	st.local.v4.f32 	[%rd14+496], {%f32, %f32, %f32, %f32};
	st.local.v4.f32 	[%rd14+512], {%f32, %f32, %f32, %f32};
	st.local.v4.f32 	[%rd14+528], {%f32, %f32, %f32, %f32};
	st.local.v4.f32 	[%rd14+544], {%f32, %f32, %f32, %f32};
	st.local.v4.f32 	[%rd14+560], {%f32, %f32, %f32, %f32};
	st.local.v4.f32 	[%rd14+576], {%f32, %f32, %f32, %f32};
	st.local.v4.f32 	[%rd14+592], {%f32, %f32, %f32, %f32};
	st.local.v4.f32 	[%rd14+608], {%f32, %f32, %f32, %f32};
	st.local.v4.f32 	[%rd14+624], {%f32, %f32, %f32, %f32};
	st.local.v4.f32 	[%rd14+640], {%f32, %f32, %f32, %f32};
	st.local.v4.f32 	[%rd14+656], {%f32, %f32, %f32, %f32};
	st.local.v4.f32 	[%rd14+672], {%f32, %f32, %f32, %f32};
	st.local.v4.f32 	[%rd14+688], {%f32, %f32, %f32, %f32};
	st.local.v4.f32 	[%rd14+704], {%f32, %f32, %f32, %f32};
	st.local.v4.f32 	[%rd14+720], {%f32, %f32, %f32, %f32};
	st.local.v4.f32 	[%rd14+736], {%f32, %f32, %f32, %f32};
	st.local.v4.f32 	[%rd14+752], {%f32, %f32, %f32, %f32};
	st.local.v4.f32 	[%rd14+768], {%f32, %f32, %f32, %f32};
	st.local.v4.f32 	[%rd14+784], {%f32, %f32, %f32, %f32};
	ld.global.f32 	%f35, [%rd56];
	cvt.f64.f32 	%fd7, %f35;
	add.f64 	%fd8, %fd7, 0d3FF3333333333333;
	div.rn.f64 	%fd9, %fd8, 0d3F926E978D4FDF3B;
	cvt.rzi.s32.f64 	%r89, %fd9;
	ld.global.f32 	%f36, [%rd56+4];
	cvt.f64.f32 	%fd10, %f36;
	add.f64 	%fd11, %fd10, 0d3FE6666666666666;
	div.rn.f64 	%fd12, %fd11, 0d3F8CAC083126E978;
	cvt.rzi.s32.f64 	%r90, %fd12;
	mul.wide.s32 	%rd61, %r89, 4;
	add.s64 	%rd62, %rd14, %rd61;
	st.local.u32 	[%rd62], %r87;
	add.s32 	%r91, %r90, 100;
	mul.wide.u32 	%rd63, %r91, 4;
	add.s64 	%rd64, %rd14, %rd63;
	st.local.u32 	[%rd64], %r87;
	ld.local.v4.f32 	{%f37, %f38, %f39, %f40}, [%rd14];
	ld.shared.f32 	%f41, [%r2];
	fma.rn.f32 	%f42, %f37, %f41, 0f00000000;
	ld.shared.f32 	%f43, [%r2+4];
	fma.rn.f32 	%f44, %f38, %f43, %f42;
	ld.shared.f32 	%f45, [%r2+8];
	fma.rn.f32 	%f46, %f39, %f45, %f44;
	ld.shared.f32 	%f47, [%r2+12];
	fma.rn.f32 	%f48, %f40, %f47, %f46;
	ld.local.v4.f32 	{%f49, %f50, %f51, %f52}, [%rd14+16];
	ld.shared.f32 	%f53, [%r2+16];
	fma.rn.f32 	%f54, %f49, %f53, %f48;
	ld.shared.f32 	%f55, [%r2+20];
	fma.rn.f32 	%f56, %f50, %f55, %f54;
	ld.shared.f32 	%f57, [%r2+24];
	fma.rn.f32 	%f58, %f51, %f57, %f56;
	ld.shared.f32 	%f59, [%r2+28];
	fma.rn.f32 	%f60, %f52, %f59, %f58;
	ld.local.v4.f32 	{%f61, %f62, %f63, %f64}, [%rd14+32];
	ld.shared.f32 	%f65, [%r2+32];
	fma.rn.f32 	%f66, %f61, %f65, %f60;
	ld.shared.f32 	%f67, [%r2+36];
	fma.rn.f32 	%f68, %f62, %f67, %f66;
	ld.shared.f32 	%f69, [%r2+40];
	fma.rn.f32 	%f70, %f63, %f69, %f68;
	ld.shared.f32 	%f71, [%r2+44];
	fma.rn.f32 	%f72, %f64, %f71, %f70;
	ld.local.v4.f32 	{%f73, %f74, %f75, %f76}, [%rd14+48];
	ld.shared.f32 	%f77, [%r2+48];
	fma.rn.f32 	%f78, %f73, %f77, %f72;
	ld.shared.f32 	%f79, [%r2+52];
	fma.rn.f32 	%f80, %f74, %f79, %f78;
	ld.shared.f32 	%f81, [%r2+56];
	fma.rn.f32 	%f82, %f75, %f81, %f80;
	ld.shared.f32 	%f83, [%r2+60];
	fma.rn.f32 	%f84, %f76, %f83, %f82;
	ld.local.v4.f32 	{%f85, %f86, %f87, %f88}, [%rd14+64];
	ld.shared.f32 	%f89, [%r2+64];
	fma.rn.f32 	%f90, %f85, %f89, %f84;
	ld.shared.f32 	%f91, [%r2+68];
	fma.rn.f32 	%f92, %f86, %f91, %f90;
	ld.shared.f32 	%f93, [%r2+72];
	fma.rn.f32 	%f94, %f87, %f93, %f92;
	ld.shared.f32 	%f95, [%r2+76];
	fma.rn.f32 	%f96, %f88, %f95, %f94;
	ld.local.v4.f32 	{%f97, %f98, %f99, %f100}, [%rd14+80];
	ld.shared.f32 	%f101, [%r2+80];
	fma.rn.f32 	%f102, %f97, %f101, %f96;
	ld.shared.f32 	%f103, [%r2+84];
	fma.rn.f32 	%f104, %f98, %f103, %f102;
	ld.shared.f32 	%f105, [%r2+88];
	fma.rn.f32 	%f106, %f99, %f105, %f104;
	ld.shared.f32 	%f107, [%r2+92];
	fma.rn.f32 	%f108, %f100, %f107, %f106;
	ld.local.v4.f32 	{%f109, %f110, %f111, %f112}, [%rd14+96];
	ld.shared.f32 	%f113, [%r2+96];
	fma.rn.f32 	%f114, %f109, %f113, %f108;
	ld.shared.f32 	%f115, [%r2+100];
	fma.rn.f32 	%f116, %f110, %f115, %f114;
	ld.shared.f32 	%f117, [%r2+104];
	fma.rn.f32 	%f118, %f111, %f117, %f116;
	ld.shared.f32 	%f119, [%r2+108];
	fma.rn.f32 	%f120, %f112, %f119, %f118;
	ld.local.v4.f32 	{%f121, %f122, %f123, %f124}, [%rd14+112];
	ld.shared.f32 	%f125, [%r2+112];
	fma.rn.f32 	%f126, %f121, %f125, %f120;
	ld.shared.f32 	%f127, [%r2+116];
	fma.rn.f32 	%f128, %f122, %f127, %f126;
	ld.shared.f32 	%f129, [%r2+120];
	fma.rn.f32 	%f130, %f123, %f129, %f128;
	ld.shared.f32 	%f131, [%r2+124];
	fma.rn.f32 	%f132, %f124, %f131, %f130;
	ld.local.v4.f32 	{%f133, %f134, %f135, %f136}, [%rd14+128];
	ld.shared.f32 	%f137, [%r2+128];
	fma.rn.f32 	%f138, %f133, %f137, %f132;
	ld.shared.f32 	%f139, [%r2+132];
	fma.rn.f32 	%f140, %f134, %f139, %f138;
	ld.shared.f32 	%f141, [%r2+136];
	fma.rn.f32 	%f142, %f135, %f141, %f140;
	ld.shared.f32 	%f143, [%r2+140];
	fma.rn.f32 	%f144, %f136, %f143, %f142;
	ld.local.v4.f32 	{%f145, %f146, %f147, %f148}, [%rd14+144];
	ld.shared.f32 	%f149, [%r2+144];
	fma.rn.f32 	%f150, %f145, %f149, %f144;
	ld.shared.f32 	%f151, [%r2+148];
	fma.rn.f32 	%f152, %f146, %f151, %f150;
	ld.shared.f32 	%f153, [%r2+152];
	fma.rn.f32 	%f154, %f147, %f153, %f152;
	ld.shared.f32 	%f155, [%r2+156];
	fma.rn.f32 	%f156, %f148, %f155, %f154;
	ld.local.v4.f32 	{%f157, %f158, %f159, %f160}, [%rd14+160];
	ld.shared.f32 	%f161, [%r2+160];
	fma.rn.f32 	%f162, %f157, %f161, %f156;
	ld.shared.f32 	%f163, [%r2+164];
	fma.rn.f32 	%f164, %f158, %f163, %f162;
	ld.shared.f32 	%f165, [%r2+168];
	fma.rn.f32 	%f166, %f159, %f165, %f164;
	ld.shared.f32 	%f167, [%r2+172];
	fma.rn.f32 	%f168, %f160, %f167, %f166;
	ld.local.v4.f32 	{%f169, %f170, %f171, %f172}, [%rd14+176];
	ld.shared.f32 	%f173, [%r2+176];
	fma.rn.f32 	%f174, %f169, %f173, %f168;
	ld.shared.f32 	%f175, [%r2+180];
	fma.rn.f32 	%f176, %f170, %f175, %f174;
	ld.shared.f32 	%f177, [%r2+184];
	fma.rn.f32 	%f178, %f171, %f177, %f176;
	ld.shared.f32 	%f179, [%r2+188];
	fma.rn.f32 	%f180, %f172, %f179, %f178;
	ld.local.v4.f32 	{%f181, %f182, %f183, %f184}, [%rd14+192];
	ld.shared.f32 	%f185, [%r2+192];
	fma.rn.f32 	%f186, %f181, %f185, %f180;
	ld.shared.f32 	%f187, [%r2+196];
	fma.rn.f32 	%f188, %f182, %f187, %f186;
	ld.shared.f32 	%f189, [%r2+200];
	fma.rn.f32 	%f190, %f183, %f189, %f188;
	ld.shared.f32 	%f191, [%r2+204];
	fma.rn.f32 	%f192, %f184, %f191, %f190;
	ld.local.v4.f32 	{%f193, %f194, %f195, %f196}, [%rd14+208];
	ld.shared.f32 	%f197, [%r2+208];
	fma.rn.f32 	%f198, %f193, %f197, %f192;
	ld.shared.f32 	%f199, [%r2+212];
	fma.rn.f32 	%f200, %f194, %f199, %f198;
	ld.shared.f32 	%f201, [%r2+216];
	fma.rn.f32 	%f202, %f195, %f201, %f200;
	ld.shared.f32 	%f203, [%r2+220];
	fma.rn.f32 	%f204, %f196, %f203, %f202;
	ld.local.v4.f32 	{%f205, %f206, %f207, %f208}, [%rd14+224];
	ld.shared.f32 	%f209, [%r2+224];
	fma.rn.f32 	%f210, %f205, %f209, %f204;
	ld.shared.f32 	%f211, [%r2+228];
	fma.rn.f32 	%f212, %f206, %f211, %f210;
	ld.shared.f32 	%f213, [%r2+232];
	fma.rn.f32 	%f214, %f207, %f213, %f212;
	ld.shared.f32 	%f215, [%r2+236];
	fma.rn.f32 	%f216, %f208, %f215, %f214;
	ld.local.v4.f32 	{%f217, %f218, %f219, %f220}, [%rd14+240];
	ld.shared.f32 	%f221, [%r2+240];
	fma.rn.f32 	%f222, %f217, %f221, %f216;
	ld.shared.f32 	%f223, [%r2+244];
	fma.rn.f32 	%f224, %f218, %f223, %f222;
	ld.shared.f32 	%f225, [%r2+248];
	fma.rn.f32 	%f226, %f219, %f225, %f224;
	ld.shared.f32 	%f227, [%r2+252];
	fma.rn.f32 	%f228, %f220, %f227, %f226;
	ld.local.v4.f32 	{%f229, %f230, %f231, %f232}, [%rd14+256];
	ld.shared.f32 	%f233, [%r2+256];
	fma.rn.f32 	%f234, %f229, %f233, %f228;
	ld.shared.f32 	%f235, [%r2+260];
	fma.rn.f32 	%f236, %f230, %f235, %f234;
	ld.shared.f32 	%f237, [%r2+264];
	fma.rn.f32 	%f238, %f231, %f237, %f236;
	ld.shared.f32 	%f239, [%r2+268];
	fma.rn.f32 	%f240, %f232, %f239, %f238;
	ld.local.v4.f32 	{%f241, %f242, %f243, %f244}, [%rd14+272];
	ld.shared.f32 	%f245, [%r2+272];
	fma.rn.f32 	%f246, %f241, %f245, %f240;
	ld.shared.f32 	%f247, [%r2+276];
	fma.rn.f32 	%f248, %f242, %f247, %f246;
	ld.shared.f32 	%f249, [%r2+280];
	fma.rn.f32 	%f250, %f243, %f249, %f248;
	ld.shared.f32 	%f251, [%r2+284];
	fma.rn.f32 	%f252, %f244, %f251, %f250;
	ld.local.v4.f32 	{%f253, %f254, %f255, %f256}, [%rd14+288];
	ld.shared.f32 	%f257, [%r2+288];
	fma.rn.f32 	%f258, %f253, %f257, %f252;
	ld.shared.f32 	%f259, [%r2+292];
	fma.rn.f32 	%f260, %f254, %f259, %f258;
	ld.shared.f32 	%f261, [%r2+296];
	fma.rn.f32 	%f262, %f255, %f261, %f260;
	ld.shared.f32 	%f263, [%r2+300];
	fma.rn.f32 	%f264, %f256, %f263, %f262;
	ld.local.v4.f32 	{%f265, %f266, %f267, %f268}, [%rd14+304];
	ld.shared.f32 	%f269, [%r2+304];
	fma.rn.f32 	%f270, %f265, %f269, %f264;
	ld.shared.f32 	%f271, [%r2+308];
	fma.rn.f32 	%f272, %f266, %f271, %f270;
	ld.shared.f32 	%f273, [%r2+312];
	fma.rn.f32 	%f274, %f267, %f273, %f272;
	ld.shared.f32 	%f275, [%r2+316];
	fma.rn.f32 	%f276, %f268, %f275, %f274;
	ld.local.v4.f32 	{%f277, %f278, %f279, %f280}, [%rd14+320];
	ld.shared.f32 	%f281, [%r2+320];
	fma.rn.f32 	%f282, %f277, %f281, %f276;
	ld.shared.f32 	%f283, [%r2+324];
	fma.rn.f32 	%f284, %f278, %f283, %f282;
	ld.shared.f32 	%f285, [%r2+328];
	fma.rn.f32 	%f286, %f279, %f285, %f284;
	ld.shared.f32 	%f287, [%r2+332];
	fma.rn.f32 	%f288, %f280, %f287, %f286;
	ld.local.v4.f32 	{%f289, %f290, %f291, %f292}, [%rd14+336];
	ld.shared.f32 	%f293, [%r2+336];
	fma.rn.f32 	%f294, %f289, %f293, %f288;
	ld.shared.f32 	%f295, [%r2+340];
	fma.rn.f32 	%f296, %f290, %f295, %f294;
	ld.shared.f32 	%f297, [%r2+344];
	fma.rn.f32 	%f298, %f291, %f297, %f296;
	ld.shared.f32 	%f299, [%r2+348];
	fma.rn.f32 	%f300, %f292, %f299, %f298;
	ld.local.v4.f32 	{%f301, %f302, %f303, %f304}, [%rd14+352];
	ld.shared.f32 	%f305, [%r2+352];
	fma.rn.f32 	%f306, %f301, %f305, %f300;
	ld.shared.f32 	%f307, [%r2+356];
	fma.rn.f32 	%f308, %f302, %f307, %f306;
	ld.shared.f32 	%f309, [%r2+360];
	fma.rn.f32 	%f310, %f303, %f309, %f308;
	ld.shared.f32 	%f311, [%r2+364];
	fma.rn.f32 	%f312, %f304, %f311, %f310;
	ld.local.v4.f32 	{%f313, %f314, %f315, %f316}, [%rd14+368];
	ld.shared.f32 	%f317, [%r2+368];
	fma.rn.f32 	%f318, %f313, %f317, %f312;
	ld.shared.f32 	%f319, [%r2+372];
	fma.rn.f32 	%f320, %f314, %f319, %f318;
	ld.shared.f32 	%f321, [%r2+376];
	fma.rn.f32 	%f322, %f315, %f321, %f320;
	ld.shared.f32 	%f323, [%r2+380];
	fma.rn.f32 	%f324, %f316, %f323, %f322;
	ld.local.v4.f32 	{%f325, %f326, %f327, %f328}, [%rd14+384];
	ld.shared.f32 	%f329, [%r2+384];
	fma.rn.f32 	%f330, %f325, %f329, %f324;
	ld.shared.f32 	%f331, [%r2+388];
	fma.rn.f32 	%f332, %f326, %f331, %f330;
	ld.shared.f32 	%f333, [%r2+392];
	fma.rn.f32 	%f334, %f327, %f333, %f332;
	ld.shared.f32 	%f335, [%r2+396];
	fma.rn.f32 	%f336, %f328, %f335, %f334;
	ld.local.v4.f32 	{%f337, %f338, %f339, %f340}, [%rd14+400];
	ld.shared.f32 	%f341, [%r2+400];
	fma.rn.f32 	%f342, %f337, %f341, %f336;
	ld.shared.f32 	%f343, [%r2+404];
	fma.rn.f32 	%f344, %f338, %f343, %f342;
	ld.shared.f32 	%f345, [%r2+408];
	fma.rn.f32 	%f346, %f339, %f345, %f344;
	ld.shared.f32 	%f347, [%r2+412];
	fma.rn.f32 	%f348, %f340, %f347, %f346;
	ld.local.v4.f32 	{%f349, %f350, %f351, %f352}, [%rd14+416];
	ld.shared.f32 	%f353, [%r2+416];
	fma.rn.f32 	%f354, %f349, %f353, %f348;
	ld.shared.f32 	%f355, [%r2+420];
	fma.rn.f32 	%f356, %f350, %f355, %f354;
	ld.shared.f32 	%f357, [%r2+424];
	fma.rn.f32 	%f358, %f351, %f357, %f356;
	ld.shared.f32 	%f359, [%r2+428];
	fma.rn.f32 	%f360, %f352, %f359, %f358;
	ld.local.v4.f32 	{%f361, %f362, %f363, %f364}, [%rd14+432];
	ld.shared.f32 	%f365, [%r2+432];
	fma.rn.f32 	%f366, %f361, %f365, %f360;
	ld.shared.f32 	%f367, [%r2+436];
	fma.rn.f32 	%f368, %f362, %f367, %f366;
	ld.shared.f32 	%f369, [%r2+440];
	fma.rn.f32 	%f370, %f363, %f369, %f368;
	ld.shared.f32 	%f371, [%r2+444];
	fma.rn.f32 	%f372, %f364, %f371, %f370;
	ld.local.v4.f32 	{%f373, %f374, %f375, %f376}, [%rd14+448];
	ld.shared.f32 	%f377, [%r2+448];
	fma.rn.f32 	%f378, %f373, %f377, %f372;
	ld.shared.f32 	%f379, [%r2+452];
	fma.rn.f32 	%f380, %f374, %f379, %f378;
	ld.shared.f32 	%f381, [%r2+456];
	fma.rn.f32 	%f382, %f375, %f381, %f380;
	ld.shared.f32 	%f383, [%r2+460];
	fma.rn.f32 	%f384, %f376, %f383, %f382;
	ld.local.v4.f32 	{%f385, %f386, %f387, %f388}, [%rd14+464];
	ld.shared.f32 	%f389, [%r2+464];
	fma.rn.f32 	%f390, %f385, %f389, %f384;
	ld.shared.f32 	%f391, [%r2+468];
	fma.rn.f32 	%f392, %f386, %f391, %f390;
	ld.shared.f32 	%f393, [%r2+472];
	fma.rn.f32 	%f394, %f387, %f393, %f392;
	ld.shared.f32 	%f395, [%r2+476];
	fma.rn.f32 	%f396, %f388, %f395, %f394;
	ld.local.v4.f32 	{%f397, %f398, %f399, %f400}, [%rd14+480];
	ld.shared.f32 	%f401, [%r2+480];
	fma.rn.f32 	%f402, %f397, %f401, %f396;
	ld.shared.f32 	%f403, [%r2+484];
	fma.rn.f32 	%f404, %f398, %f403, %f402;
	ld.shared.f32 	%f405, [%r2+488];
	fma.rn.f32 	%f406, %f399, %f405, %f404;
	ld.shared.f32 	%f407, [%r2+492];
	fma.rn.f32 	%f408, %f400, %f407, %f406;
	ld.local.v4.f32 	{%f409, %f410, %f411, %f412}, [%rd14+496];
	ld.shared.f32 	%f413, [%r2+496];
	fma.rn.f32 	%f414, %f409, %f413, %f408;
	ld.shared.f32 	%f415, [%r2+500];
	fma.rn.f32 	%f416, %f410, %f415, %f414;
	ld.shared.f32 	%f417, [%r2+504];
	fma.rn.f32 	%f418, %f411, %f417, %f416;
	ld.shared.f32 	%f419, [%r2+508];
	fma.rn.f32 	%f420, %f412, %f419, %f418;
	ld.local.v4.f32 	{%f421, %f422, %f423, %f424}, [%rd14+512];
	ld.shared.f32 	%f425, [%r2+512];
	fma.rn.f32 	%f426, %f421, %f425, %f420;
	ld.shared.f32 	%f427, [%r2+516];
	fma.rn.f32 	%f428, %f422, %f427, %f426;
	ld.shared.f32 	%f429, [%r2+520];
	fma.rn.f32 	%f430, %f423, %f429, %f428;
	ld.shared.f32 	%f431, [%r2+524];
	fma.rn.f32 	%f432, %f424, %f431, %f430;
	ld.local.v4.f32 	{%f433, %f434, %f435, %f436}, [%rd14+528];
	ld.shared.f32 	%f437, [%r2+528];
	fma.rn.f32 	%f438, %f433, %f437, %f432;
	ld.shared.f32 	%f439, [%r2+532];
	fma.rn.f32 	%f440, %f434, %f439, %f438;
	ld.shared.f32 	%f441, [%r2+536];
	fma.rn.f32 	%f442, %f435, %f441, %f440;
	ld.shared.f32 	%f443, [%r2+540];
	fma.rn.f32 	%f444, %f436, %f443, %f442;
	ld.local.v4.f32 	{%f445, %f446, %f447, %f448}, [%rd14+544];
	ld.shared.f32 	%f449, [%r2+544];
	fma.rn.f32 	%f450, %f445, %f449, %f444;
	ld.shared.f32 	%f451, [%r2+548];
	fma.rn.f32 	%f452, %f446, %f451, %f450;
	ld.shared.f32 	%f453, [%r2+552];
	fma.rn.f32 	%f454, %f447, %f453, %f452;
	ld.shared.f32 	%f455, [%r2+556];
	fma.rn.f32 	%f456, %f448, %f455, %f454;
	ld.local.v4.f32 	{%f457, %f458, %f459, %f460}, [%rd14+560];
	ld.shared.f32 	%f461, [%r2+560];
	fma.rn.f32 	%f462, %f457, %f461, %f456;
	ld.shared.f32 	%f463, [%r2+564];
	fma.rn.f32 	%f464, %f458, %f463, %f462;
	ld.shared.f32 	%f465, [%r2+568];
	fma.rn.f32 	%f466, %f459, %f465, %f464;
	ld.shared.f32 	%f467, [%r2+572];
	fma.rn.f32 	%f468, %f460, %f467, %f466;
	ld.local.v4.f32 	{%f469, %f470, %f471, %f472}, [%rd14+576];
	ld.shared.f32 	%f473, [%r2+576];
	fma.rn.f32 	%f474, %f469, %f473, %f468;
	ld.shared.f32 	%f475, [%r2+580];
	fma.rn.f32 	%f476, %f470, %f475, %f474;
	ld.shared.f32 	%f477, [%r2+584];
	fma.rn.f32 	%f478, %f471, %f477, %f476;
	ld.shared.f32 	%f479, [%r2+588];
	fma.rn.f32 	%f480, %f472, %f479, %f478;
	ld.local.v4.f32 	{%f481, %f482, %f483, %f484}, [%rd14+592];
	ld.shared.f32 	%f485, [%r2+592];
	fma.rn.f32 	%f486, %f481, %f485, %f480;
	ld.shared.f32 	%f487, [%r2+596];
	fma.rn.f32 	%f488, %f482, %f487, %f486;
	ld.shared.f32 	%f489, [%r2+600];
	fma.rn.f32 	%f490, %f483, %f489, %f488;
	ld.shared.f32 	%f491, [%r2+604];
	fma.rn.f32 	%f492, %f484, %f491, %f490;
	ld.local.v4.f32 	{%f493, %f494, %f495, %f496}, [%rd14+608];
	ld.shared.f32 	%f497, [%r2+608];
	fma.rn.f32 	%f498, %f493, %f497, %f492;
	ld.shared.f32 	%f499, [%r2+612];
	fma.rn.f32 	%f500, %f494, %f499, %f498;
	ld.shared.f32 	%f501, [%r2+616];
	fma.rn.f32 	%f502, %f495, %f501, %f500;
	ld.shared.f32 	%f503, [%r2+620];
	fma.rn.f32 	%f504, %f496, %f503, %f502;
	ld.local.v4.f32 	{%f505, %f506, %f507, %f508}, [%rd14+624];
	ld.shared.f32 	%f509, [%r2+624];
	fma.rn.f32 	%f510, %f505, %f509, %f504;
	ld.shared.f32 	%f511, [%r2+628];
	fma.rn.f32 	%f512, %f506, %f511, %f510;
	ld.shared.f32 	%f513, [%r2+632];
	fma.rn.f32 	%f514, %f507, %f513, %f512;
	ld.shared.f32 	%f515, [%r2+636];
	fma.rn.f32 	%f516, %f508, %f515, %f514;
	ld.local.v4.f32 	{%f517, %f518, %f519, %f520}, [%rd14+640];
	ld.shared.f32 	%f521, [%r2+640];
	fma.rn.f32 	%f522, %f517, %f521, %f516;
	ld.shared.f32 	%f523, [%r2+644];
	fma.rn.f32 	%f524, %f518, %f523, %f522;
	ld.shared.f32 	%f525, [%r2+648];
	fma.rn.f32 	%f526, %f519, %f525, %f524;
	ld.shared.f32 	%f527, [%r2+652];
	fma.rn.f32 	%f528, %f520, %f527, %f526;
	ld.local.v4.f32 	{%f529, %f530, %f531, %f532}, [%rd14+656];
	ld.shared.f32 	%f533, [%r2+656];
	fma.rn.f32 	%f534, %f529, %f533, %f528;
	ld.shared.f32 	%f535, [%r2+660];
	fma.rn.f32 	%f536, %f530, %f535, %f534;
	ld.shared.f32 	%f537, [%r2+664];
	fma.rn.f32 	%f538, %f531, %f537, %f536;
	ld.shared.f32 	%f539, [%r2+668];
	fma.rn.f32 	%f540, %f532, %f539, %f538;
	ld.local.v4.f32 	{%f541, %f542, %f543, %f544}, [%rd14+672];
	ld.shared.f32 	%f545, [%r2+672];
	fma.rn.f32 	%f546, %f541, %f545, %f540;
	ld.shared.f32 	%f547, [%r2+676];
	fma.rn.f32 	%f548, %f542, %f547, %f546;
	ld.shared.f32 	%f549, [%r2+680];
	fma.rn.f32 	%f550, %f543, %f549, %f548;
	ld.shared.f32 	%f551, [%r2+684];
	fma.rn.f32 	%f552, %f544, %f551, %f550;
	ld.local.v4.f32 	{%f553, %f554, %f555, %f556}, [%rd14+688];
	ld.shared.f32 	%f557, [%r2+688];
	fma.rn.f32 	%f558, %f553, %f557, %f552;
	ld.shared.f32 	%f559, [%r2+692];
	fma.rn.f32 	%f560, %f554, %f559, %f558;
	ld.shared.f32 	%f561, [%r2+696];
	fma.rn.f32 	%f562, %f555, %f561, %f560;
	ld.shared.f32 	%f563, [%r2+700];
	fma.rn.f32 	%f564, %f556, %f563, %f562;
	ld.local.v4.f32 	{%f565, %f566, %f567, %f568}, [%rd14+704];
	ld.shared.f32 	%f569, [%r2+704];
	fma.rn.f32 	%f570, %f565, %f569, %f564;
	ld.shared.f32 	%f571, [%r2+708];
	fma.rn.f32 	%f572, %f566, %f571, %f570;
	ld.shared.f32 	%f573, [%r2+712];
	fma.rn.f32 	%f574, %f567, %f573, %f572;
	ld.shared.f32 	%f575, [%r2+716];
	fma.rn.f32 	%f576, %f568, %f575, %f574;
	ld.local.v4.f32 	{%f577, %f578, %f579, %f580}, [%rd14+720];
	ld.shared.f32 	%f581, [%r2+720];
	fma.rn.f32 	%f582, %f577, %f581, %f576;
	ld.shared.f32 	%f583, [%r2+724];
	fma.rn.f32 	%f584, %f578, %f583, %f582;
	ld.shared.f32 	%f585, [%r2+728];
	fma.rn.f32 	%f586, %f579, %f585, %f584;
	ld.shared.f32 	%f587, [%r2+732];
	fma.rn.f32 	%f588, %f580, %f587, %f586;
	ld.local.v4.f32 	{%f589, %f590, %f591, %f592}, [%rd14+736];
	ld.shared.f32 	%f593, [%r2+736];
	fma.rn.f32 	%f594, %f589, %f593, %f588;
	ld.shared.f32 	%f595, [%r2+740];
	fma.rn.f32 	%f596, %f590, %f595, %f594;
	ld.shared.f32 	%f597, [%r2+744];
	fma.rn.f32 	%f598, %f591, %f597, %f596;
	ld.shared.f32 	%f599, [%r2+748];
	fma.rn.f32 	%f600, %f592, %f599, %f598;
	ld.local.v4.f32 	{%f601, %f602, %f603, %f604}, [%rd14+752];
	ld.shared.f32 	%f605, [%r2+752];
	fma.rn.f32 	%f606, %f601, %f605, %f600;
	ld.shared.f32 	%f607, [%r2+756];
	fma.rn.f32 	%f608, %f602, %f607, %f606;
	ld.shared.f32 	%f609, [%r2+760];
	fma.rn.f32 	%f610, %f603, %f609, %f608;
	ld.shared.f32 	%f611, [%r2+764];
	fma.rn.f32 	%f612, %f604, %f611, %f610;
	ld.local.v4.f32 	{%f613, %f614, %f615, %f616}, [%rd14+768];
	ld.shared.f32 	%f617, [%r2+768];
	fma.rn.f32 	%f618, %f613, %f617, %f612;
	ld.shared.f32 	%f619, [%r2+772];
	fma.rn.f32 	%f620, %f614, %f619, %f618;
	ld.shared.f32 	%f621, [%r2+776];
	fma.rn.f32 	%f622, %f615, %f621, %f620;
	ld.shared.f32 	%f623, [%r2+780];
	fma.rn.f32 	%f624, %f616, %f623, %f622;
	ld.local.v4.f32 	{%f625, %f626, %f627, %f628}, [%rd14+784];
	ld.shared.f32 	%f629, [%r2+784];
	fma.rn.f32 	%f630, %f625, %f629, %f624;
	ld.shared.f32 	%f631, [%r2+788];
	fma.rn.f32 	%f632, %f626, %f631, %f630;
	ld.shared.f32 	%f633, [%r2+792];
	fma.rn.f32 	%f634, %f627, %f633, %f632;
	ld.shared.f32 	%f635, [%r2+796];
	fma.rn.f32 	%f636, %f628, %f635, %f634;
	ld.local.v4.f32 	{%f637, %f638, %f639, %f640}, [%rd9];
	fma.rn.f32 	%f641, %f637, %f41, 0f00000000;
	fma.rn.f32 	%f642, %f638, %f43, %f641;
	fma.rn.f32 	%f643, %f639, %f45, %f642;
	fma.rn.f32 	%f644, %f640, %f47, %f643;
	ld.local.v4.f32 	{%f645, %f646, %f647, %f648}, [%rd9+16];
	fma.rn.f32 	%f649, %f645, %f53, %f644;
	fma.rn.f32 	%f650, %f646, %f55, %f649;
	fma.rn.f32 	%f651, %f647, %f57, %f650;
	fma.rn.f32 	%f652, %f648, %f59, %f651;
	ld.local.v4.f32 	{%f653, %f654, %f655, %f656}, [%rd9+32];
	fma.rn.f32 	%f657, %f653, %f65, %f652;
	fma.rn.f32 	%f658, %f654, %f67, %f657;
	fma.rn.f32 	%f659, %f655, %f69, %f658;
	fma.rn.f32 	%f660, %f656, %f71, %f659;
	ld.local.v4.f32 	{%f661, %f662, %f663, %f664}, [%rd9+48];
	fma.rn.f32 	%f665, %f661, %f77, %f660;
	fma.rn.f32 	%f666, %f662, %f79, %f665;
	fma.rn.f32 	%f667, %f663, %f81, %f666;
	fma.rn.f32 	%f668, %f664, %f83, %f667;
	ld.local.v4.f32 	{%f669, %f670, %f671, %f672}, [%rd9+64];
	fma.rn.f32 	%f673, %f669, %f89, %f668;
	fma.rn.f32 	%f674, %f670, %f91, %f673;
	fma.rn.f32 	%f675, %f671, %f93, %f674;
	fma.rn.f32 	%f676, %f672, %f95, %f675;
	ld.local.v4.f32 	{%f677, %f678, %f679, %f680}, [%rd9+80];
	fma.rn.f32 	%f681, %f677, %f101, %f676;
	fma.rn.f32 	%f682, %f678, %f103, %f681;
	fma.rn.f32 	%f683, %f679, %f105, %f682;
	fma.rn.f32 	%f684, %f680, %f107, %f683;
	ld.local.v4.f32 	{%f685, %f686, %f687, %f688}, [%rd9+96];
	fma.rn.f32 	%f689, %f685, %f113, %f684;
	fma.rn.f32 	%f690, %f686, %f115, %f689;
	fma.rn.f32 	%f691, %f687, %f117, %f690;
	fma.rn.f32 	%f692, %f688, %f119, %f691;
	ld.local.v4.f32 	{%f693, %f694, %f695, %f696}, [%rd9+112];
	fma.rn.f32 	%f697, %f693, %f125, %f692;
	fma.rn.f32 	%f698, %f694, %f127, %f697;
	fma.rn.f32 	%f699, %f695, %f129, %f698;
	fma.rn.f32 	%f700, %f696, %f131, %f699;
	ld.local.v4.f32 	{%f701, %f702, %f703, %f704}, [%rd9+128];
	fma.rn.f32 	%f705, %f701, %f137, %f700;
	fma.rn.f32 	%f706, %f702, %f139, %f705;
	fma.rn.f32 	%f707, %f703, %f141, %f706;
	fma.rn.f32 	%f708, %f704, %f143, %f707;
	ld.local.v4.f32 	{%f709, %f710, %f711, %f712}, [%rd9+144];
	fma.rn.f32 	%f713, %f709, %f149, %f708;
	fma.rn.f32 	%f714, %f710, %f151, %f713;
	fma.rn.f32 	%f715, %f711, %f153, %f714;
	fma.rn.f32 	%f716, %f712, %f155, %f715;
	ld.local.v4.f32 	{%f717, %f718, %f719, %f720}, [%rd9+160];
	fma.rn.f32 	%f721, %f717, %f161, %f716;
	fma.rn.f32 	%f722, %f718, %f163, %f721;
	fma.rn.f32 	%f723, %f719, %f165, %f722;
	fma.rn.f32 	%f724, %f720, %f167, %f723;
	ld.local.v4.f32 	{%f725, %f726, %f727, %f728}, [%rd9+176];
	fma.rn.f32 	%f729, %f725, %f173, %f724;
	fma.rn.f32 	%f730, %f726, %f175, %f729;
	fma.rn.f32 	%f731, %f727, %f177, %f730;
	fma.rn.f32 	%f732, %f728, %f179, %f731;
	ld.local.v4.f32 	{%f733, %f734, %f735, %f736}, [%rd9+192];
	fma.rn.f32 	%f737, %f733, %f185, %f732;
	fma.rn.f32 	%f738, %f734, %f187, %f737;
	fma.rn.f32 	%f739, %f735, %f189, %f738;
	fma.rn.f32 	%f740, %f736, %f191, %f739;
	ld.local.v4.f32 	{%f741, %f742, %f743, %f744}, [%rd9+208];
	fma.rn.f32 	%f745, %f741, %f197, %f740;
	fma.rn.f32 	%f746, %f742, %f199, %f745;
	fma.rn.f32 	%f747, %f743, %f201, %f746;
	fma.rn.f32 	%f748, %f744, %f203, %f747;
	ld.local.v4.f32 	{%f749, %f750, %f751, %f752}, [%rd9+224];
	fma.rn.f32 	%f753, %f749, %f209, %f748;
	fma.rn.f32 	%f754, %f750, %f211, %f753;
	fma.rn.f32 	%f755, %f751, %f213, %f754;
	fma.rn.f32 	%f756, %f752, %f215, %f755;
	ld.local.v4.f32 	{%f757, %f758, %f759, %f760}, [%rd9+240];
	fma.rn.f32 	%f761, %f757, %f221, %f756;
	fma.rn.f32 	%f762, %f758, %f223, %f761;
	fma.rn.f32 	%f763, %f759, %f225, %f762;
	fma.rn.f32 	%f764, %f760, %f227, %f763;
	ld.local.v4.f32 	{%f765, %f766, %f767, %f768}, [%rd9+256];
	fma.rn.f32 	%f769, %f765, %f233, %f764;
	fma.rn.f32 	%f770, %f766, %f235, %f769;
	fma.rn.f32 	%f771, %f767, %f237, %f770;
	fma.rn.f32 	%f772, %f768, %f239, %f771;
	ld.local.v4.f32 	{%f773, %f774, %f775, %f776}, [%rd9+272];
	fma.rn.f32 	%f777, %f773, %f245, %f772;
	fma.rn.f32 	%f778, %f774, %f247, %f777;
	fma.rn.f32 	%f779, %f775, %f249, %f778;
	fma.rn.f32 	%f780, %f776, %f251, %f779;
	ld.local.v4.f32 	{%f781, %f782, %f783, %f784}, [%rd9+288];
	fma.rn.f32 	%f785, %f781, %f257, %f780;
	fma.rn.f32 	%f786, %f782, %f259, %f785;
	fma.rn.f32 	%f787, %f783, %f261, %f786;
	fma.rn.f32 	%f788, %f784, %f263, %f787;
	ld.local.v4.f32 	{%f789, %f790, %f791, %f792}, [%rd9+304];
	fma.rn.f32 	%f793, %f789, %f269, %f788;
	fma.rn.f32 	%f794, %f790, %f271, %f793;
	fma.rn.f32 	%f795, %f791, %f273, %f794;
	fma.rn.f32 	%f796, %f792, %f275, %f795;
	ld.local.v4.f32 	{%f797, %f798, %f799, %f800}, [%rd9+320];
	fma.rn.f32 	%f801, %f797, %f281, %f796;
	fma.rn.f32 	%f802, %f798, %f283, %f801;
	fma.rn.f32 	%f803, %f799, %f285, %f802;
	fma.rn.f32 	%f804, %f800, %f287, %f803;
	ld.local.v4.f32 	{%f805, %f806, %f807, %f808}, [%rd9+336];
	fma.rn.f32 	%f809, %f805, %f293, %f804;
	fma.rn.f32 	%f810, %f806, %f295, %f809;
	fma.rn.f32 	%f811, %f807, %f297, %f810;
	fma.rn.f32 	%f812, %f808, %f299, %f811;
	ld.local.v4.f32 	{%f813, %f814, %f815, %f816}, [%rd9+352];
	fma.rn.f32 	%f817, %f813, %f305, %f812;
	fma.rn.f32 	%f818, %f814, %f307, %f817;
	fma.rn.f32 	%f819, %f815, %f309, %f818;
	fma.rn.f32 	%f820, %f816, %f311, %f819;
	ld.local.v4.f32 	{%f821, %f822, %f823, %f824}, [%rd9+368];
	fma.rn.f32 	%f825, %f821, %f317, %f820;
	fma.rn.f32 	%f826, %f822, %f319, %f825;
	fma.rn.f32 	%f827, %f823, %f321, %f826;
	fma.rn.f32 	%f828, %f824, %f323, %f827;
	ld.local.v4.f32 	{%f829, %f830, %f831, %f832}, [%rd9+384];
	fma.rn.f32 	%f833, %f829, %f329, %f828;
	fma.rn.f32 	%f834, %f830, %f331, %f833;
	fma.rn.f32 	%f835, %f831, %f333, %f834;
	fma.rn.f32 	%f836, %f832, %f335, %f835;
	ld.local.v4.f32 	{%f837, %f838, %f839, %f840}, [%rd9+400];
	fma.rn.f32 	%f841, %f837, %f341, %f836;
	fma.rn.f32 	%f842, %f838, %f343, %f841;
	fma.rn.f32 	%f843, %f839, %f345, %f842;
	fma.rn.f32 	%f844, %f840, %f347, %f843;
	ld.local.v4.f32 	{%f845, %f846, %f847, %f848}, [%rd9+416];
	fma.rn.f32 	%f849, %f845, %f353, %f844;
	fma.rn.f32 	%f850, %f846, %f355, %f849;
	fma.rn.f32 	%f851, %f847, %f357, %f850;
	fma.rn.f32 	%f852, %f848, %f359, %f851;
	ld.local.v4.f32 	{%f853, %f854, %f855, %f856}, [%rd9+432];
	fma.rn.f32 	%f857, %f853, %f365, %f852;
	fma.rn.f32 	%f858, %f854, %f367, %f857;
	fma.rn.f32 	%f859, %f855, %f369, %f858;
	fma.rn.f32 	%f860, %f856, %f371, %f859;
	ld.local.v4.f32 	{%f861, %f862, %f863, %f864}, [%rd9+448];
	fma.rn.f32 	%f865, %f861, %f377, %f860;
	fma.rn.f32 	%f866, %f862, %f379, %f865;
	fma.rn.f32 	%f867, %f863, %f381, %f866;
	fma.rn.f32 	%f868, %f864, %f383, %f867;
	ld.local.v4.f32 	{%f869, %f870, %f871, %f872}, [%rd9+464];
	fma.rn.f32 	%f873, %f869, %f389, %f868;
	fma.rn.f32 	%f874, %f870, %f391, %f873;
	fma.rn.f32 	%f875, %f871, %f393, %f874;
	fma.rn.f32 	%f876, %f872, %f395, %f875;
	ld.local.v4.f32 	{%f877, %f878, %f879, %f880}, [%rd9+480];
	fma.rn.f32 	%f881, %f877, %f401, %f876;
	fma.rn.f32 	%f882, %f878, %f403, %f881;
	fma.rn.f32 	%f883, %f879, %f405, %f882;
	fma.rn.f32 	%f884, %f880, %f407, %f883;
	ld.local.v4.f32 	{%f885, %f886, %f887, %f888}, [%rd9+496];
	fma.rn.f32 	%f889, %f885, %f413, %f884;
	fma.rn.f32 	%f890, %f886, %f415, %f889;
	fma.rn.f32 	%f891, %f887, %f417, %f890;
	fma.rn.f32 	%f892, %f888, %f419, %f891;
	ld.local.v4.f32 	{%f893, %f894, %f895, %f896}, [%rd9+512];
	fma.rn.f32 	%f897, %f893, %f425, %f892;
	fma.rn.f32 	%f898, %f894, %f427, %f897;
	fma.rn.f32 	%f899, %f895, %f429, %f898;
	fma.rn.f32 	%f900, %f896, %f431, %f899;
	ld.local.v4.f32 	{%f901, %f902, %f903, %f904}, [%rd9+528];
	fma.rn.f32 	%f905, %f901, %f437, %f900;
	fma.rn.f32 	%f906, %f902, %f439, %f905;
	fma.rn.f32 	%f907, %f903, %f441, %f906;
	fma.rn.f32 	%f908, %f904, %f443, %f907;
	ld.local.v4.f32 	{%f909, %f910, %f911, %f912}, [%rd9+544];
	fma.rn.f32 	%f913, %f909, %f449, %f908;
	fma.rn.f32 	%f914, %f910, %f451, %f913;
	fma.rn.f32 	%f915, %f911, %f453, %f914;
	fma.rn.f32 	%f916, %f912, %f455, %f915;
	ld.local.v4.f32 	{%f917, %f918, %f919, %f920}, [%rd9+560];
	fma.rn.f32 	%f921, %f917, %f461, %f916;
	fma.rn.f32 	%f922, %f918, %f463, %f921;
	fma.rn.f32 	%f923, %f919, %f465, %f922;
	fma.rn.f32 	%f924, %f920, %f467, %f923;
	ld.local.v4.f32 	{%f925, %f926, %f927, %f928}, [%rd9+576];
	fma.rn.f32 	%f929, %f925, %f473, %f924;
	fma.rn.f32 	%f930, %f926, %f475, %f929;
	fma.rn.f32 	%f931, %f927, %f477, %f930;
	fma.rn.f32 	%f932, %f928, %f479, %f931;
	ld.local.v4.f32 	{%f933, %f934, %f935, %f936}, [%rd9+592];
	fma.rn.f32 	%f937, %f933, %f485, %f932;
	fma.rn.f32 	%f938, %f934, %f487, %f937;
	fma.rn.f32 	%f939, %f935, %f489, %f938;
	fma.rn.f32 	%f940, %f936, %f491, %f939;
	ld.local.v4.f32 	{%f941, %f942, %f943, %f944}, [%rd9+608];
	fma.rn.f32 	%f945, %f941, %f497, %f940;
	fma.rn.f32 	%f946, %f942, %f499, %f945;
	fma.rn.f32 	%f947, %f943, %f501, %f946;
	fma.rn.f32 	%f948, %f944, %f503, %f947;
	ld.local.v4.f32 	{%f949, %f950, %f951, %f952}, [%rd9+624];
	fma.rn.f32 	%f953, %f949, %f509, %f948;
	fma.rn.f32 	%f954, %f950, %f511, %f953;
	fma.rn.f32 	%f955, %f951, %f513, %f954;
	fma.rn.f32 	%f956, %f952, %f515, %f955;
	ld.local.v4.f32 	{%f957, %f958, %f959, %f960}, [%rd9+640];
	fma.rn.f32 	%f961, %f957, %f521, %f956;
	fma.rn.f32 	%f962, %f958, %f523, %f961;
	fma.rn.f32 	%f963, %f959, %f525, %f962;
	fma.rn.f32 	%f964, %f960, %f527, %f963;
	ld.local.v4.f32 	{%f965, %f966, %f967, %f968}, [%rd9+656];
	fma.rn.f32 	%f969, %f965, %f533, %f964;
	fma.rn.f32 	%f970, %f966, %f535, %f969;
	fma.rn.f32 	%f971, %f967, %f537, %f970;
	fma.rn.f32 	%f972, %f968, %f539, %f971;
	ld.local.v4.f32 	{%f973, %f974, %f975, %f976}, [%rd9+672];
	fma.rn.f32 	%f977, %f973, %f545, %f972;
	fma.rn.f32 	%f978, %f974, %f547, %f977;
	fma.rn.f32 	%f979, %f975, %f549, %f978;
	fma.rn.f32 	%f980, %f976, %f551, %f979;
	ld.local.v4.f32 	{%f981, %f982, %f983, %f984}, [%rd9+688];
	fma.rn.f32 	%f985, %f981, %f557, %f980;
	fma.rn.f32 	%f986, %f982, %f559, %f985;
	fma.rn.f32 	%f987, %f983, %f561, %f986;
	fma.rn.f32 	%f988, %f984, %f563, %f987;
	ld.local.v4.f32 	{%f989, %f990, %f991, %f992}, [%rd9+704];
	fma.rn.f32 	%f993, %f989, %f569, %f988;
	fma.rn.f32 	%f994, %f990, %f571, %f993;
	fma.rn.f32 	%f995, %f991, %f573, %f994;
	fma.rn.f32 	%f996, %f992, %f575, %f995;
	ld.local.v4.f32 	{%f997, %f998, %f999, %f1000}, [%rd9+720];
	fma.rn.f32 	%f1001, %f997, %f581, %f996;
	fma.rn.f32 	%f1002, %f998, %f583, %f1001;
	fma.rn.f32 	%f1003, %f999, %f585, %f1002;
	fma.rn.f32 	%f1004, %f1000, %f587, %f1003;
	ld.local.v4.f32 	{%f1005, %f1006, %f1007, %f1008}, [%rd9+736];
	fma.rn.f32 	%f1009, %f1005, %f593, %f1004;
	fma.rn.f32 	%f1010, %f1006, %f595, %f1009;
	fma.rn.f32 	%f1011, %f1007, %f597, %f1010;
	fma.rn.f32 	%f1012, %f1008, %f599, %f1011;
	ld.local.v4.f32 	{%f1013, %f1014, %f1015, %f1016}, [%rd9+752];
	fma.rn.f32 	%f1017, %f1013, %f605, %f1012;
	fma.rn.f32 	%f1018, %f1014, %f607, %f1017;
	fma.rn.f32 	%f1019, %f1015, %f609, %f1018;
	fma.rn.f32 	%f1020, %f1016, %f611, %f1019;
	ld.local.v4.f32 	{%f1021, %f1022, %f1023, %f1024}, [%rd9+768];
	fma.rn.f32 	%f1025, %f1021, %f617, %f1020;
	fma.rn.f32 	%f1026, %f1022, %f619, %f1025;
	fma.rn.f32 	%f1027, %f1023, %f621, %f1026;
	fma.rn.f32 	%f1028, %f1024, %f623, %f1027;
	ld.local.v4.f32 	{%f1029, %f1030, %f1031, %f1032}, [%rd9+784];
	fma.rn.f32 	%f1033, %f1029, %f629, %f1028;
	fma.rn.f32 	%f1034, %f1030, %f631, %f1033;
	fma.rn.f32 	%f1035, %f1031, %f633, %f1034;
	fma.rn.f32 	%f1036, %f1032, %f635, %f1035;
	cvt.rn.f32.s32 	%f1037, %r12;
	add.f32 	%f1038, %f636, %f1037;
	sub.f32 	%f1039, %f1038, %f1036;
	mul.f32 	%f1, %f1039, 0f3C23D70A;
	mov.b32 	%r220, 0;
$L__BB1_6:
	mul.wide.u32 	%rd65, %r220, 4;
	add.s64 	%rd66, %rd9, %rd65;
	ld.local.v4.f32 	{%f1040, %f1041, %f1042, %f1043}, [%rd66];
	shl.b32 	%r93, %r220, 2;
	add.s32 	%r94, %r2, %r93;
	ld.shared.f32 	%f1044, [%r94];
	fma.rn.f32 	%f1045, %f1, %f1040, %f1044;
	st.shared.f32 	[%r94], %f1045;
	ld.shared.f32 	%f1046, [%r94+4];
	fma.rn.f32 	%f1047, %f1, %f1041, %f1046;
	st.shared.f32 	[%r94+4], %f1047;
	ld.shared.f32 	%f1048, [%r94+8];
	fma.rn.f32 	%f1049, %f1, %f1042, %f1048;
	st.shared.f32 	[%r94+8], %f1049;
	ld.shared.f32 	%f1050, [%r94+12];
	fma.rn.f32 	%f1051, %f1, %f1043, %f1050;
	st.shared.f32 	[%r94+12], %f1051;
	ld.local.v4.f32 	{%f1052, %f1053, %f1054, %f1055}, [%rd66+16];
	ld.shared.f32 	%f1056, [%r94+16];
	fma.rn.f32 	%f1057, %f1, %f1052, %f1056;
	st.shared.f32 	[%r94+16], %f1057;
	ld.shared.f32 	%f1058, [%r94+20];
	fma.rn.f32 	%f1059, %f1, %f1053, %f1058;
	st.shared.f32 	[%r94+20], %f1059;
	ld.shared.f32 	%f1060, [%r94+24];
	fma.rn.f32 	%f1061, %f1, %f1054, %f1060;
	st.shared.f32 	[%r94+24], %f1061;
	ld.shared.f32 	%f1062, [%r94+28];
	fma.rn.f32 	%f1063, %f1, %f1055, %f1062;
	st.shared.f32 	[%r94+28], %f1063;
	add.s32 	%r220, %r220, 8;
	setp.ne.s32 	%p3, %r220, 200;
	@%p3 bra 	$L__BB1_6;
	mov.f32 	%f1064, 0f00000000;
	st.local.v4.f32 	[%rd2], {%f1064, %f1064, %f1064, %f1064};
	st.local.v4.f32 	[%rd2+16], {%f1064, %f1064, %f1064, %f1064};
	st.local.v4.f32 	[%rd2+32], {%f1064, %f1064, %f1064, %f1064};
	st.local.v4.f32 	[%rd2+48], {%f1064, %f1064, %f1064, %f1064};
	st.local.v4.f32 	[%rd2+64], {%f1064, %f1064, %f1064, %f1064};
	st.local.v4.f32 	[%rd2+80], {%f1064, %f1064, %f1064, %f1064};
	st.local.v4.f32 	[%rd2+96], {%f1064, %f1064, %f1064, %f1064};
	st.local.v4.f32 	[%rd2+112], {%f1064, %f1064, %f1064, %f1064};
	st.local.v4.f32 	[%rd2+128], {%f1064, %f1064, %f1064, %f1064};
	st.local.v4.f32 	[%rd2+144], {%f1064, %f1064, %f1064, %f1064};
	st.local.v4.f32 	[%rd2+160], {%f1064, %f1064, %f1064, %f1064};
	st.local.v4.f32 	[%rd2+176], {%f1064, %f1064, %f1064, %f1064};
	st.local.v4.f32 	[%rd2+192], {%f1064, %f1064, %f1064, %f1064};
	st.local.v4.f32 	[%rd2+208], {%f1064, %f1064, %f1064, %f1064};
	st.local.v4.f32 	[%rd2+224], {%f1064, %f1064, %f1064, %f1064};
	st.local.v4.f32 	[%rd2+240], {%f1064, %f1064, %f1064, %f1064};
	st.local.v4.f32 	[%rd2+256], {%f1064, %f1064, %f1064, %f1064};
	st.local.v4.f32 	[%rd2+272], {%f1064, %f1064, %f1064, %f1064};
	st.local.v4.f32 	[%rd2+288], {%f1064, %f1064, %f1064, %f1064};
	st.local.v4.f32 	[%rd2+304], {%f1064, %f1064, %f1064, %f1064};
	st.local.v4.f32 	[%rd2+320], {%f1064, %f1064, %f1064, %f1064};
	st.local.v4.f32 	[%rd2+336], {%f1064, %f1064, %f1064, %f1064};
	st.local.v4.f32 	[%rd2+352], {%f1064, %f1064, %f1064, %f1064};
	st.local.v4.f32 	[%rd2+368], {%f1064, %f1064, %f1064, %f1064};
	st.local.v4.f32 	[%rd2+384], {%f1064, %f1064, %f1064, %f1064};
	st.local.v4.f32 	[%rd2+400], {%f1064, %f1064, %f1064, %f1064};
	st.local.v4.f32 	[%rd2+416], {%f1064, %f1064, %f1064, %f1064};
	st.local.v4.f32 	[%rd2+432], {%f1064, %f1064, %f1064, %f1064};
	st.local.v4.f32 	[%rd2+448], {%f1064, %f1064, %f1064, %f1064};
	st.local.v4.f32 	[%rd2+464], {%f1064, %f1064, %f1064, %f1064};
	st.local.v4.f32 	[%rd2+480], {%f1064, %f1064, %f1064, %f1064};
	st.local.v4.f32 	[%rd2+496], {%f1064, %f1064, %f1064, %f1064};
	st.local.v4.f32 	[%rd2+512], {%f1064, %f1064, %f1064, %f1064};
	st.local.v4.f32 	[%rd2+528], {%f1064, %f1064, %f1064, %f1064};
	st.local.v4.f32 	[%rd2+544], {%f1064, %f1064, %f1064, %f1064};
	st.local.v4.f32 	[%rd2+560], {%f1064, %f1064, %f1064, %f1064};
	st.local.v4.f32 	[%rd2+576], {%f1064, %f1064, %f1064, %f1064};
	st.local.v4.f32 	[%rd2+592], {%f1064, %f1064, %f1064, %f1064};
	st.local.v4.f32 	[%rd2+608], {%f1064, %f1064, %f1064, %f1064};
	st.local.v4.f32 	[%rd2+624], {%f1064, %f1064, %f1064, %f1064};
	st.local.v4.f32 	[%rd2+640], {%f1064, %f1064, %f1064, %f1064};
	st.local.v4.f32 	[%rd2+656], {%f1064, %f1064, %f1064, %f1064};
	st.local.v4.f32 	[%rd2+672], {%f1064, %f1064, %f1064, %f1064};
	st.local.v4.f32 	[%rd2+688], {%f1064, %f1064, %f1064, %f1064};
	st.local.v4.f32 	[%rd2+704], {%f1064, %f1064, %f1064, %f1064};
	st.local.v4.f32 	[%rd2+720], {%f1064, %f1064, %f1064, %f1064};
	st.local.v4.f32 	[%rd2+736], {%f1064, %f1064, %f1064, %f1064};
	st.local.v4.f32 	[%rd2+752], {%f1064, %f1064, %f1064, %f1064};
	st.local.v4.f32 	[%rd2+768], {%f1064, %f1064, %f1064, %f1064};
	st.local.v4.f32 	[%rd2+784], {%f1064, %f1064, %f1064, %f1064};
	st.local.v4.f32 	[%rd2+800], {%f1064, %f1064, %f1064, %f1064};
	st.local.v4.f32 	[%rd2+816], {%f1064, %f1064, %f1064, %f1064};
	st.local.v4.f32 	[%rd2+832], {%f1064, %f1064, %f1064, %f1064};
	st.local.v4.f32 	[%rd2+848], {%f1064, %f1064, %f1064, %f1064};
	st.local.v4.f32 	[%rd2+864], {%f1064, %f1064, %f1064, %f1064};
	st.local.v4.f32 	[%rd2+880], {%f1064, %f1064, %f1064, %f1064};
	st.local.v4.f32 	[%rd2+896], {%f1064, %f1064, %f1064, %f1064};
	st.local.v4.f32 	[%rd2+912], {%f1064, %f1064, %f1064, %f1064};
	st.local.v4.f32 	[%rd2+928], {%f1064, %f1064, %f1064, %f1064};
	st.local.v4.f32 	[%rd2+944], {%f1064, %f1064, %f1064, %f1064};
	st.local.v4.f32 	[%rd2+960], {%f1064, %f1064, %f1064, %f1064};
	st.local.v4.f32 	[%rd2+976], {%f1064, %f1064, %f1064, %f1064};
	st.local.v4.f32 	[%rd2+992], {%f1064, %f1064, %f1064, %f1064};
	st.local.v4.f32 	[%rd2+1008], {%f1064, %f1064, %f1064, %f1064};
	st.local.v4.f32 	[%rd2+1024], {%f1064, %f1064, %f1064, %f1064};
	st.local.v4.f32 	[%rd2+1040], {%f1064, %f1064, %f1064, %f1064};
	st.local.v4.f32 	[%rd2+1056], {%f1064, %f1064, %f1064, %f1064};
	st.local.v4.f32 	[%rd2+1072], {%f1064, %f1064, %f1064, %f1064};
	st.local.v4.f32 	[%rd2+1088], {%f1064, %f1064, %f1064, %f1064};
	st.local.v4.f32 	[%rd2+1104], {%f1064, %f1064, %f1064, %f1064};
	st.local.v4.f32 	[%rd2+1120], {%f1064, %f1064, %f1064, %f1064};
	st.local.v4.f32 	[%rd2+1136], {%f1064, %f1064, %f1064, %f1064};
	st.local.v4.f32 	[%rd2+1152], {%f1064, %f1064, %f1064, %f1064};
	st.local.v4.f32 	[%rd2+1168], {%f1064, %f1064, %f1064, %f1064};
	st.local.v4.f32 	[%rd2+1184], {%f1064, %f1064, %f1064, %f1064};
	st.local.v4.f32 	[%rd2+1200], {%f1064, %f1064, %f1064, %f1064};
	st.local.v4.f32 	[%rd2+1216], {%f1064, %f1064, %f1064, %f1064};
	st.local.v4.f32 	[%rd2+1232], {%f1064, %f1064, %f1064, %f1064};
	st.local.v4.f32 	[%rd2+1248], {%f1064, %f1064, %f1064, %f1064};
	st.local.v4.f32 	[%rd2+1264], {%f1064, %f1064, %f1064, %f1064};
	st.local.v4.f32 	[%rd2+1280], {%f1064, %f1064, %f1064, %f1064};
	st.local.v4.f32 	[%rd2+1296], {%f1064, %f1064, %f1064, %f1064};
	st.local.v4.f32 	[%rd2+1312], {%f1064, %f1064, %f1064, %f1064};
	st.local.v4.f32 	[%rd2+1328], {%f1064, %f1064, %f1064, %f1064};
	st.local.v4.f32 	[%rd2+1344], {%f1064, %f1064, %f1064, %f1064};
	st.local.v4.f32 	[%rd2+1360], {%f1064, %f1064, %f1064, %f1064};
	st.local.v4.f32 	[%rd2+1376], {%f1064, %f1064, %f1064, %f1064};
	st.local.v4.f32 	[%rd2+1392], {%f1064, %f1064, %f1064, %f1064};
	st.local.v4.f32 	[%rd2+1408], {%f1064, %f1064, %f1064, %f1064};
	st.local.v4.f32 	[%rd2+1424], {%f1064, %f1064, %f1064, %f1064};
	st.local.v4.f32 	[%rd2+1440], {%f1064, %f1064, %f1064, %f1064};
	st.local.v4.f32 	[%rd2+1456], {%f1064, %f1064, %f1064, %f1064};
	st.local.v4.f32 	[%rd2+1472], {%f1064, %f1064, %f1064, %f1064};
	st.local.v4.f32 	[%rd2+1488], {%f1064, %f1064, %f1064, %f1064};
	st.local.v4.f32 	[%rd2+1504], {%f1064, %f1064, %f1064, %f1064};
	st.local.v4.f32 	[%rd2+1520], {%f1064, %f1064, %f1064, %f1064};
	st.local.v4.f32 	[%rd2+1536], {%f1064, %f1064, %f1064, %f1064};
	st.local.v4.f32 	[%rd2+1552], {%f1064, %f1064, %f1064, %f1064};
	st.local.v4.f32 	[%rd2+1568], {%f1064, %f1064, %f1064, %f1064};
	st.local.v4.f32 	[%rd2+1584], {%f1064, %f1064, %f1064, %f1064};
	st.local.v4.f32 	[%rd2+1600], {%f1064, %f1064, %f1064, %f1064};
	st.local.v4.f32 	[%rd2+1616], {%f1064, %f1064, %f1064, %f1064};
	st.local.v4.f32 	[%rd2+1632], {%f1064, %f1064, %f1064, %f1064};
	st.local.v4.f32 	[%rd2+1648], {%f1064, %f1064, %f1064, %f1064};
	st.local.v4.f32 	[%rd2+1664], {%f1064, %f1064, %f1064, %f1064};
	st.local.v4.f32 	[%rd2+1680], {%f1064, %f1064, %f1064, %f1064};
	st.local.v4.f32 	[%rd2+1696], {%f1064, %f1064, %f1064, %f1064};
	st.local.v4.f32 	[%rd2+1712], {%f1064, %f1064, %f1064, %f1064};
	st.local.v4.f32 	[%rd2+1728], {%f1064, %f1064, %f1064, %f1064};
	st.local.v4.f32 	[%rd2+1744], {%f1064, %f1064, %f1064, %f1064};
	st.local.v4.f32 	[%rd2+1760], {%f1064, %f1064, %f1064, %f1064};
	st.local.v4.f32 	[%rd2+1776], {%f1064, %f1064, %f1064, %f1064};
	st.local.v4.f32 	[%rd2+1792], {%f1064, %f1064, %f1064, %f1064};
	st.local.v4.f32 	[%rd2+1808], {%f1064, %f1064, %f1064, %f1064};
	st.local.v4.f32 	[%rd2+1824], {%f1064, %f1064, %f1064, %f1064};
	st.local.v4.f32 	[%rd2+1840], {%f1064, %f1064, %f1064, %f1064};
	st.local.v4.f32 	[%rd2+1856], {%f1064, %f1064, %f1064, %f1064};
	st.local.v4.f32 	[%rd2+1872], {%f1064, %f1064, %f1064, %f1064};
	st.local.v4.f32 	[%rd2+1888], {%f1064, %f1064, %f1064, %f1064};
	st.local.v4.f32 	[%rd2+1904], {%f1064, %f1064, %f1064, %f1064};
	st.local.v4.f32 	[%rd2+1920], {%f1064, %f1064, %f1064, %f1064};
	st.local.v4.f32 	[%rd2+1936], {%f1064, %f1064, %f1064, %f1064};
	st.local.v4.f32 	[%rd2+1952], {%f1064, %f1064, %f1064, %f1064};
	st.local.v4.f32 	[%rd2+1968], {%f1064, %f1064, %f1064, %f1064};
	st.local.v4.f32 	[%rd2+1984], {%f1064, %f1064, %f1064, %f1064};
	st.local.v4.f32 	[%rd2+2000], {%f1064, %f1064, %f1064, %f1064};
	st.local.v4.f32 	[%rd2+2016], {%f1064, %f1064, %f1064, %f1064};
	st.local.v4.f32 	[%rd2+2032], {%f1064, %f1064, %f1064, %f1064};
	st.local.v4.f32 	[%rd2+2048], {%f1064, %f1064, %f1064, %f1064};
	st.local.v4.f32 	[%rd2+2064], {%f1064, %f1064, %f1064, %f1064};
	st.local.v4.f32 	[%rd2+2080], {%f1064, %f1064, %f1064, %f1064};
	st.local.v4.f32 	[%rd2+2096], {%f1064, %f1064, %f1064, %f1064};
	st.local.v4.f32 	[%rd2+2112], {%f1064, %f1064, %f1064, %f1064};
	st.local.v4.f32 	[%rd2+2128], {%f1064, %f1064, %f1064, %f1064};
	st.local.v4.f32 	[%rd2+2144], {%f1064, %f1064, %f1064, %f1064};
	st.local.v4.f32 	[%rd2+2160], {%f1064, %f1064, %f1064, %f1064};
	st.local.v4.f32 	[%rd2+2176], {%f1064, %f1064, %f1064, %f1064};
	st.local.v4.f32 	[%rd2+2192], {%f1064, %f1064, %f1064, %f1064};
	st.local.v4.f32 	[%rd2+2208], {%f1064, %f1064, %f1064, %f1064};
	st.local.v4.f32 	[%rd2+2224], {%f1064, %f1064, %f1064, %f1064};
	st.local.v4.f32 	[%rd2+2240], {%f1064, %f1064, %f1064, %f1064};
	st.local.v4.f32 	[%rd2+2256], {%f1064, %f1064, %f1064, %f1064};
	st.local.v4.f32 	[%rd2+2272], {%f1064, %f1064, %f1064, %f1064};
	st.local.v4.f32 	[%rd2+2288], {%f1064, %f1064, %f1064, %f1064};
	st.local.v4.f32 	[%rd2+2304], {%f1064, %f1064, %f1064, %f1064};
	st.local.v4.f32 	[%rd2+2320], {%f1064, %f1064, %f1064, %f1064};
	st.local.v4.f32 	[%rd2+2336], {%f1064, %f1064, %f1064, %f1064};
	st.local.v4.f32 	[%rd2+2352], {%f1064, %f1064, %f1064, %f1064};
	st.local.v4.f32 	[%rd2+2368], {%f1064, %f1064, %f1064, %f1064};
	st.local.v4.f32 	[%rd2+2384], {%f1064, %f1064, %f1064, %f1064};
	mov.b32 	%r221, 0;
	mov.u32 	%r222, %r221;
$L__BB1_8:
	mul.wide.u32 	%rd67, %r221, 4;
	add.s64 	%rd68, %rd9, %rd67;
	ld.local.v4.f32 	{%f1065, %f1066, %f1067, %f1068}, [%rd68];
	mul.wide.u32 	%rd69, %r222, 4;
	add.s64 	%rd70, %rd2, %rd69;
	mul.f32 	%f1069, %f1065, 0f00000000;
	st.local.v4.f32 	[%rd70], {%f1065, %f1069, %f1069, %f1066};
	mul.f32 	%f1070, %f1066, 0f00000000;
	mul.f32 	%f1071, %f1067, 0f00000000;
	st.local.v4.f32 	[%rd70+16], {%f1070, %f1070, %f1067, %f1071};
	mul.f32 	%f1072, %f1068, 0f00000000;
	st.local.v4.f32 	[%rd70+32], {%f1071, %f1068, %f1072, %f1072};
	ld.local.v4.f32 	{%f1073, %f1074, %f1075, %f1076}, [%rd68+16];
	mul.f32 	%f1077, %f1073, 0f00000000;
	st.local.v4.f32 	[%rd70+48], {%f1073, %f1077, %f1077, %f1074};
	mul.f32 	%f1078, %f1074, 0f00000000;
	mul.f32 	%f1079, %f1075, 0f00000000;
	st.local.v4.f32 	[%rd70+64], {%f1078, %f1078, %f1075, %f1079};
	mul.f32 	%f1080, %f1076, 0f00000000;
	st.local.v4.f32 	[%rd70+80], {%f1079, %f1076, %f1080, %f1080};
	add.s32 	%r222, %r222, 24;
	add.s32 	%r221, %r221, 8;
	setp.ne.s32 	%p4, %r221, 200;
	@%p4 bra 	$L__BB1_8;
	mov.b32 	%r223, 0;
$L__BB1_10:
	mul.wide.u32 	%rd71, %r223, 4;
	add.s64 	%rd72, %rd2, %rd71;
	ld.local.v4.f32 	{%f1081, %f1082, %f1083, %f1084}, [%rd72];
	add.s64 	%rd73, %rd3, %rd71;
	st.local.v4.f32 	[%rd73], {%f1081, %f1082, %f1083, %f1084};
	ld.local.v4.f32 	{%f1085, %f1086, %f1087, %f1088}, [%rd72+16];
	st.local.v4.f32 	[%rd73+16], {%f1085, %f1086, %f1087, %f1088};
	add.s32 	%r223, %r223, 8;
	setp.ne.s32 	%p5, %r223, 600;
	@%p5 bra 	$L__BB1_10;
	mov.f32 	%f1089, 0f00000000;
	st.local.v4.f32 	[%rd2], {%f1089, %f1089, %f1089, %f1089};
	st.local.v4.f32 	[%rd2+16], {%f1089, %f1089, %f1089, %f1089};
	st.local.v4.f32 	[%rd2+32], {%f1089, %f1089, %f1089, %f1089};
	st.local.v4.f32 	[%rd2+48], {%f1089, %f1089, %f1089, %f1089};
	st.local.v4.f32 	[%rd2+64], {%f1089, %f1089, %f1089, %f1089};
	st.local.v4.f32 	[%rd2+80], {%f1089, %f1089, %f1089, %f1089};
	st.local.v4.f32 	[%rd2+96], {%f1089, %f1089, %f1089, %f1089};
	st.local.v4.f32 	[%rd2+112], {%f1089, %f1089, %f1089, %f1089};
	st.local.v4.f32 	[%rd2+128], {%f1089, %f1089, %f1089, %f1089};
	st.local.v4.f32 	[%rd2+144], {%f1089, %f1089, %f1089, %f1089};
	st.local.v4.f32 	[%rd2+160], {%f1089, %f1089, %f1089, %f1089};
	st.local.v4.f32 	[%rd2+176], {%f1089, %f1089, %f1089, %f1089};
	st.local.v4.f32 	[%rd2+192], {%f1089, %f1089, %f1089, %f1089};
	st.local.v4.f32 	[%rd2+208], {%f1089, %f1089, %f1089, %f1089};
	st.local.v4.f32 	[%rd2+224], {%f1089, %f1089, %f1089, %f1089};
	st.local.v4.f32 	[%rd2+240], {%f1089, %f1089, %f1089, %f1089};
	st.local.v4.f32 	[%rd2+256], {%f1089, %f1089, %f1089, %f1089};
	st.local.v4.f32 	[%rd2+272], {%f1089, %f1089, %f1089, %f1089};
	st.local.v4.f32 	[%rd2+288], {%f1089, %f1089, %f1089, %f1089};
	st.local.v4.f32 	[%rd2+304], {%f1089, %f1089, %f1089, %f1089};
	st.local.v4.f32 	[%rd2+320], {%f1089, %f1089, %f1089, %f1089};
	st.local.v4.f32 	[%rd2+336], {%f1089, %f1089, %f1089, %f1089};
	st.local.v4.f32 	[%rd2+352], {%f1089, %f1089, %f1089, %f1089};
	st.local.v4.f32 	[%rd2+368], {%f1089, %f1089, %f1089, %f1089};
	st.local.v4.f32 	[%rd2+384], {%f1089, %f1089, %f1089, %f1089};
	st.local.v4.f32 	[%rd2+400], {%f1089, %f1089, %f1089, %f1089};
	st.local.v4.f32 	[%rd2+416], {%f1089, %f1089, %f1089, %f1089};
	st.local.v4.f32 	[%rd2+432], {%f1089, %f1089, %f1089, %f1089};
	st.local.v4.f32 	[%rd2+448], {%f1089, %f1089, %f1089, %f1089};
	st.local.v4.f32 	[%rd2+464], {%f1089, %f1089, %f1089, %f1089};
	st.local.v4.f32 	[%rd2+480], {%f1089, %f1089, %f1089, %f1089};
	st.local.v4.f32 	[%rd2+496], {%f1089, %f1089, %f1089, %f1089};
	st.local.v4.f32 	[%rd2+512], {%f1089, %f1089, %f1089, %f1089};
	st.local.v4.f32 	[%rd2+528], {%f1089, %f1089, %f1089, %f1089};
	st.local.v4.f32 	[%rd2+544], {%f1089, %f1089, %f1089, %f1089};
	st.local.v4.f32 	[%rd2+560], {%f1089, %f1089, %f1089, %f1089};
	st.local.v4.f32 	[%rd2+576], {%f1089, %f1089, %f1089, %f1089};
	st.local.v4.f32 	[%rd2+592], {%f1089, %f1089, %f1089, %f1089};
	st.local.v4.f32 	[%rd2+608], {%f1089, %f1089, %f1089, %f1089};
	st.local.v4.f32 	[%rd2+624], {%f1089, %f1089, %f1089, %f1089};
	st.local.v4.f32 	[%rd2+640], {%f1089, %f1089, %f1089, %f1089};
	st.local.v4.f32 	[%rd2+656], {%f1089, %f1089, %f1089, %f1089};
	st.local.v4.f32 	[%rd2+672], {%f1089, %f1089, %f1089, %f1089};
	st.local.v4.f32 	[%rd2+688], {%f1089, %f1089, %f1089, %f1089};
	st.local.v4.f32 	[%rd2+704], {%f1089, %f1089, %f1089, %f1089};
	st.local.v4.f32 	[%rd2+720], {%f1089, %f1089, %f1089, %f1089};
	st.local.v4.f32 	[%rd2+736], {%f1089, %f1089, %f1089, %f1089};
	st.local.v4.f32 	[%rd2+752], {%f1089, %f1089, %f1089, %f1089};
	st.local.v4.f32 	[%rd2+768], {%f1089, %f1089, %f1089, %f1089};
	st.local.v4.f32 	[%rd2+784], {%f1089, %f1089, %f1089, %f1089};
	st.local.v4.f32 	[%rd2+800], {%f1089, %f1089, %f1089, %f1089};
	st.local.v4.f32 	[%rd2+816], {%f1089, %f1089, %f1089, %f1089};
	st.local.v4.f32 	[%rd2+832], {%f1089, %f1089, %f1089, %f1089};
	st.local.v4.f32 	[%rd2+848], {%f1089, %f1089, %f1089, %f1089};
	st.local.v4.f32 	[%rd2+864], {%f1089, %f1089, %f1089, %f1089};
	st.local.v4.f32 	[%rd2+880], {%f1089, %f1089, %f1089, %f1089};
	st.local.v4.f32 	[%rd2+896], {%f1089, %f1089, %f1089, %f1089};
	st.local.v4.f32 	[%rd2+912], {%f1089, %f1089, %f1089, %f1089};
	st.local.v4.f32 	[%rd2+928], {%f1089, %f1089, %f1089, %f1089};
	st.local.v4.f32 	[%rd2+944], {%f1089, %f1089, %f1089, %f1089};
	st.local.v4.f32 	[%rd2+960], {%f1089, %f1089, %f1089, %f1089};
	st.local.v4.f32 	[%rd2+976], {%f1089, %f1089, %f1089, %f1089};
	st.local.v4.f32 	[%rd2+992], {%f1089, %f1089, %f1089, %f1089};
	st.local.v4.f32 	[%rd2+1008], {%f1089, %f1089, %f1089, %f1089};
	st.local.v4.f32 	[%rd2+1024], {%f1089, %f1089, %f1089, %f1089};
	st.local.v4.f32 	[%rd2+1040], {%f1089, %f1089, %f1089, %f1089};
	st.local.v4.f32 	[%rd2+1056], {%f1089, %f1089, %f1089, %f1089};
	st.local.v4.f32 	[%rd2+1072], {%f1089, %f1089, %f1089, %f1089};
	st.local.v4.f32 	[%rd2+1088], {%f1089, %f1089, %f1089, %f1089};
	st.local.v4.f32 	[%rd2+1104], {%f1089, %f1089, %f1089, %f1089};
	st.local.v4.f32 	[%rd2+1120], {%f1089, %f1089, %f1089, %f1089};
	st.local.v4.f32 	[%rd2+1136], {%f1089, %f1089, %f1089, %f1089};
	st.local.v4.f32 	[%rd2+1152], {%f1089, %f1089, %f1089, %f1089};
	st.local.v4.f32 	[%rd2+1168], {%f1089, %f1089, %f1089, %f1089};
	st.local.v4.f32 	[%rd2+1184], {%f1089, %f1089, %f1089, %f1089};
	st.local.v4.f32 	[%rd2+1200], {%f1089, %f1089, %f1089, %f1089};
	st.local.v4.f32 	[%rd2+1216], {%f1089, %f1089, %f1089, %f1089};
	st.local.v4.f32 	[%rd2+1232], {%f1089, %f1089, %f1089, %f1089};
	st.local.v4.f32 	[%rd2+1248], {%f1089, %f1089, %f1089, %f1089};
	st.local.v4.f32 	[%rd2+1264], {%f1089, %f1089, %f1089, %f1089};
	st.local.v4.f32 	[%rd2+1280], {%f1089, %f1089, %f1089, %f1089};
	st.local.v4.f32 	[%rd2+1296], {%f1089, %f1089, %f1089, %f1089};
	st.local.v4.f32 	[%rd2+1312], {%f1089, %f1089, %f1089, %f1089};
	st.local.v4.f32 	[%rd2+1328], {%f1089, %f1089, %f1089, %f1089};
	st.local.v4.f32 	[%rd2+1344], {%f1089, %f1089, %f1089, %f1089};
	st.local.v4.f32 	[%rd2+1360], {%f1089, %f1089, %f1089, %f1089};
	st.local.v4.f32 	[%rd2+1376], {%f1089, %f1089, %f1089, %f1089};
	st.local.v4.f32 	[%rd2+1392], {%f1089, %f1089, %f1089, %f1089};
	st.local.v4.f32 	[%rd2+1408], {%f1089, %f1089, %f1089, %f1089};
	st.local.v4.f32 	[%rd2+1424], {%f1089, %f1089, %f1089, %f1089};
	st.local.v4.f32 	[%rd2+1440], {%f1089, %f1089, %f1089, %f1089};
	st.local.v4.f32 	[%rd2+1456], {%f1089, %f1089, %f1089, %f1089};
	st.local.v4.f32 	[%rd2+1472], {%f1089, %f1089, %f1089, %f1089};
	st.local.v4.f32 	[%rd2+1488], {%f1089, %f1089, %f1089, %f1089};
	st.local.v4.f32 	[%rd2+1504], {%f1089, %f1089, %f1089, %f1089};
	st.local.v4.f32 	[%rd2+1520], {%f1089, %f1089, %f1089, %f1089};
	st.local.v4.f32 	[%rd2+1536], {%f1089, %f1089, %f1089, %f1089};
	st.local.v4.f32 	[%rd2+1552], {%f1089, %f1089, %f1089, %f1089};
	st.local.v4.f32 	[%rd2+1568], {%f1089, %f1089, %f1089, %f1089};
	st.local.v4.f32 	[%rd2+1584], {%f1089, %f1089, %f1089, %f1089};
	st.local.v4.f32 	[%rd2+1600], {%f1089, %f1089, %f1089, %f1089};
	st.local.v4.f32 	[%rd2+1616], {%f1089, %f1089, %f1089, %f1089};
	st.local.v4.f32 	[%rd2+1632], {%f1089, %f1089, %f1089, %f1089};
	st.local.v4.f32 	[%rd2+1648], {%f1089, %f1089, %f1089, %f1089};
	st.local.v4.f32 	[%rd2+1664], {%f1089, %f1089, %f1089, %f1089};
	st.local.v4.f32 	[%rd2+1680], {%f1089, %f1089, %f1089, %f1089};
	st.local.v4.f32 	[%rd2+1696], {%f1089, %f1089, %f1089, %f1089};
	st.local.v4.f32 	[%rd2+1712], {%f1089, %f1089, %f1089, %f1089};
	st.local.v4.f32 	[%rd2+1728], {%f1089, %f1089, %f1089, %f1089};
	st.local.v4.f32 	[%rd2+1744], {%f1089, %f1089, %f1089, %f1089};
	st.local.v4.f32 	[%rd2+1760], {%f1089, %f1089, %f1089, %f1089};
	st.local.v4.f32 	[%rd2+1776], {%f1089, %f1089, %f1089, %f1089};
	st.local.v4.f32 	[%rd2+1792], {%f1089, %f1089, %f1089, %f1089};
	st.local.v4.f32 	[%rd2+1808], {%f1089, %f1089, %f1089, %f1089};
	st.local.v4.f32 	[%rd2+1824], {%f1089, %f1089, %f1089, %f1089};
	st.local.v4.f32 	[%rd2+1840], {%f1089, %f1089, %f1089, %f1089};
	st.local.v4.f32 	[%rd2+1856], {%f1089, %f1089, %f1089, %f1089};
	st.local.v4.f32 	[%rd2+1872], {%f1089, %f1089, %f1089, %f1089};
	st.local.v4.f32 	[%rd2+1888], {%f1089, %f1089, %f1089, %f1089};
	st.local.v4.f32 	[%rd2+1904], {%f1089, %f1089, %f1089, %f1089};
	st.local.v4.f32 	[%rd2+1920], {%f1089, %f1089, %f1089, %f1089};
	st.local.v4.f32 	[%rd2+1936], {%f1089, %f1089, %f1089, %f1089};
	st.local.v4.f32 	[%rd2+1952], {%f1089, %f1089, %f1089, %f1089};
	st.local.v4.f32 	[%rd2+1968], {%f1089, %f1089, %f1089, %f1089};
	st.local.v4.f32 	[%rd2+1984], {%f1089, %f1089, %f1089, %f1089};
	st.local.v4.f32 	[%rd2+2000], {%f1089, %f1089, %f1089, %f1089};
	st.local.v4.f32 	[%rd2+2016], {%f1089, %f1089, %f1089, %f1089};
	st.local.v4.f32 	[%rd2+2032], {%f1089, %f1089, %f1089, %f1089};
	st.local.v4.f32 	[%rd2+2048], {%f1089, %f1089, %f1089, %f1089};
	st.local.v4.f32 	[%rd2+2064], {%f1089, %f1089, %f1089, %f1089};
	st.local.v4.f32 	[%rd2+2080], {%f1089, %f1089, %f1089, %f1089};
	st.local.v4.f32 	[%rd2+2096], {%f1089, %f1089, %f1089, %f1089};
	st.local.v4.f32 	[%rd2+2112], {%f1089, %f1089, %f1089, %f1089};
	st.local.v4.f32 	[%rd2+2128], {%f1089, %f1089, %f1089, %f1089};
	st.local.v4.f32 	[%rd2+2144], {%f1089, %f1089, %f1089, %f1089};
	st.local.v4.f32 	[%rd2+2160], {%f1089, %f1089, %f1089, %f1089};
	st.local.v4.f32 	[%rd2+2176], {%f1089, %f1089, %f1089, %f1089};
	st.local.v4.f32 	[%rd2+2192], {%f1089, %f1089, %f1089, %f1089};
	st.local.v4.f32 	[%rd2+2208], {%f1089, %f1089, %f1089, %f1089};
	st.local.v4.f32 	[%rd2+2224], {%f1089, %f1089, %f1089, %f1089};
	st.local.v4.f32 	[%rd2+2240], {%f1089, %f1089, %f1089, %f1089};
	st.local.v4.f32 	[%rd2+2256], {%f1089, %f1089, %f1089, %f1089};
	st.local.v4.f32 	[%rd2+2272], {%f1089, %f1089, %f1089, %f1089};
	st.local.v4.f32 	[%rd2+2288], {%f1089, %f1089, %f1089, %f1089};
	st.local.v4.f32 	[%rd2+2304], {%f1089, %f1089, %f1089, %f1089};
	st.local.v4.f32 	[%rd2+2320], {%f1089, %f1089, %f1089, %f1089};
	st.local.v4.f32 	[%rd2+2336], {%f1089, %f1089, %f1089, %f1089};
	st.local.v4.f32 	[%rd2+2352], {%f1089, %f1089, %f1089, %f1089};
	st.local.v4.f32 	[%rd2+2368], {%f1089, %f1089, %f1089, %f1089};
	st.local.v4.f32 	[%rd2+2384], {%f1089, %f1089, %f1089, %f1089};
	mov.b32 	%r224, 0;
	mov.u32 	%r225, %r224;
$L__BB1_12:
	mul.wide.u32 	%rd74, %r224, 4;
	add.s64 	%rd75, %rd9, %rd74;
	ld.local.v4.f32 	{%f1090, %f1091, %f1092, %f1093}, [%rd75];
	mul.f32 	%f1094, %f1090, 0f00000000;
	mul.wide.u32 	%rd76, %r225, 4;
	add.s64 	%rd77, %rd2, %rd76;
	mul.f32 	%f1095, %f1091, 0f00000000;
	st.local.v4.f32 	[%rd77], {%f1094, %f1090, %f1094, %f1095};
	mul.f32 	%f1096, %f1092, 0f00000000;
	st.local.v4.f32 	[%rd77+16], {%f1091, %f1095, %f1096, %f1092};
	mul.f32 	%f1097, %f1093, 0f00000000;
	st.local.v4.f32 	[%rd77+32], {%f1096, %f1097, %f1093, %f1097};
	ld.local.v4.f32 	{%f1098, %f1099, %f1100, %f1101}, [%rd75+16];
	mul.f32 	%f1102, %f1098, 0f00000000;
	mul.f32 	%f1103, %f1099, 0f00000000;
	st.local.v4.f32 	[%rd77+48], {%f1102, %f1098, %f1102, %f1103};
	mul.f32 	%f1104, %f1100, 0f00000000;
	st.local.v4.f32 	[%rd77+64], {%f1099, %f1103, %f1104, %f1100};
	mul.f32 	%f1105, %f1101, 0f00000000;
	st.local.v4.f32 	[%rd77+80], {%f1104, %f1105, %f1101, %f1105};
	add.s32 	%r225, %r225, 24;
	add.s32 	%r224, %r224, 8;
	setp.ne.s32 	%p6, %r224, 200;
	@%p6 bra 	$L__BB1_12;
	mov.b32 	%r226, 0;
$L__BB1_14:
	mul.wide.u32 	%rd78, %r226, 4;
	add.s64 	%rd79, %rd2, %rd78;
	ld.local.v4.f32 	{%f1106, %f1107, %f1108, %f1109}, [%rd79];
	add.s64 	%rd80, %rd3, %rd78;
	st.local.v4.f32 	[%rd80+2400], {%f1106, %f1107, %f1108, %f1109};
	ld.local.v4.f32 	{%f1110, %f1111, %f1112, %f1113}, [%rd79+16];
	st.local.v4.f32 	[%rd80+2416], {%f1110, %f1111, %f1112, %f1113};
	add.s32 	%r226, %r226, 8;
	setp.ne.s32 	%p7, %r226, 600;
	@%p7 bra 	$L__BB1_14;
	mov.f32 	%f1114, 0f00000000;
	st.local.v4.f32 	[%rd2], {%f1114, %f1114, %f1114, %f1114};
	st.local.v4.f32 	[%rd2+16], {%f1114, %f1114, %f1114, %f1114};
	st.local.v4.f32 	[%rd2+32], {%f1114, %f1114, %f1114, %f1114};
	st.local.v4.f32 	[%rd2+48], {%f1114, %f1114, %f1114, %f1114};
	st.local.v4.f32 	[%rd2+64], {%f1114, %f1114, %f1114, %f1114};
	st.local.v4.f32 	[%rd2+80], {%f1114, %f1114, %f1114, %f1114};
	st.local.v4.f32 	[%rd2+96], {%f1114, %f1114, %f1114, %f1114};
	st.local.v4.f32 	[%rd2+112], {%f1114, %f1114, %f1114, %f1114};
	st.local.v4.f32 	[%rd2+128], {%f1114, %f1114, %f1114, %f1114};
	st.local.v4.f32 	[%rd2+144], {%f1114, %f1114, %f1114, %f1114};
	st.local.v4.f32 	[%rd2+160], {%f1114, %f1114, %f1114, %f1114};
	st.local.v4.f32 	[%rd2+176], {%f1114, %f1114, %f1114, %f1114};
	st.local.v4.f32 	[%rd2+192], {%f1114, %f1114, %f1114, %f1114};
	st.local.v4.f32 	[%rd2+208], {%f1114, %f1114, %f1114, %f1114};
	st.local.v4.f32 	[%rd2+224], {%f1114, %f1114, %f1114, %f1114};
	st.local.v4.f32 	[%rd2+240], {%f1114, %f1114, %f1114, %f1114};
	st.local.v4.f32 	[%rd2+256], {%f1114, %f1114, %f1114, %f1114};
	st.local.v4.f32 	[%rd2+272], {%f1114, %f1114, %f1114, %f1114};
	st.local.v4.f32 	[%rd2+288], {%f1114, %f1114, %f1114, %f1114};
	st.local.v4.f32 	[%rd2+304], {%f1114, %f1114, %f1114, %f1114};
	st.local.v4.f32 	[%rd2+320], {%f1114, %f1114, %f1114, %f1114};
	st.local.v4.f32 	[%rd2+336], {%f1114, %f1114, %f1114, %f1114};
	st.local.v4.f32 	[%rd2+352], {%f1114, %f1114, %f1114, %f1114};
	st.local.v4.f32 	[%rd2+368], {%f1114, %f1114, %f1114, %f1114};
	st.local.v4.f32 	[%rd2+384], {%f1114, %f1114, %f1114, %f1114};
	st.local.v4.f32 	[%rd2+400], {%f1114, %f1114, %f1114, %f1114};
	st.local.v4.f32 	[%rd2+416], {%f1114, %f1114, %f1114, %f1114};
	st.local.v4.f32 	[%rd2+432], {%f1114, %f1114, %f1114, %f1114};
	st.local.v4.f32 	[%rd2+448], {%f1114, %f1114, %f1114, %f1114};
	st.local.v4.f32 	[%rd2+464], {%f1114, %f1114, %f1114, %f1114};
	st.local.v4.f32 	[%rd2+480], {%f1114, %f1114, %f1114, %f1114};
	st.local.v4.f32 	[%rd2+496], {%f1114, %f1114, %f1114, %f1114};
	st.local.v4.f32 	[%rd2+512], {%f1114, %f1114, %f1114, %f1114};
	st.local.v4.f32 	[%rd2+528], {%f1114, %f1114, %f1114, %f1114};
	st.local.v4.f32 	[%rd2+544], {%f1114, %f1114, %f1114, %f1114};
	st.local.v4.f32 	[%rd2+560], {%f1114, %f1114, %f1114, %f1114};
	st.local.v4.f32 	[%rd2+576], {%f1114, %f1114, %f1114, %f1114};
	st.local.v4.f32 	[%rd2+592], {%f1114, %f1114, %f1114, %f1114};
	st.local.v4.f32 	[%rd2+608], {%f1114, %f1114, %f1114, %f1114};
	st.local.v4.f32 	[%rd2+624], {%f1114, %f1114, %f1114, %f1114};
	st.local.v4.f32 	[%rd2+640], {%f1114, %f1114, %f1114, %f1114};
	st.local.v4.f32 	[%rd2+656], {%f1114, %f1114, %f1114, %f1114};
	st.local.v4.f32 	[%rd2+672], {%f1114, %f1114, %f1114, %f1114};
	st.local.v4.f32 	[%rd2+688], {%f1114, %f1114, %f1114, %f1114};
	st.local.v4.f32 	[%rd2+704], {%f1114, %f1114, %f1114, %f1114};
	st.local.v4.f32 	[%rd2+720], {%f1114, %f1114, %f1114, %f1114};
	st.local.v4.f32 	[%rd2+736], {%f1114, %f1114, %f1114, %f1114};
	st.local.v4.f32 	[%rd2+752], {%f1114, %f1114, %f1114, %f1114};
	st.local.v4.f32 	[%rd2+768], {%f1114, %f1114, %f1114, %f1114};
	st.local.v4.f32 	[%rd2+784], {%f1114, %f1114, %f1114, %f1114};
	st.local.v4.f32 	[%rd2+800], {%f1114, %f1114, %f1114, %f1114};
	st.local.v4.f32 	[%rd2+816], {%f1114, %f1114, %f1114, %f1114};
	st.local.v4.f32 	[%rd2+832], {%f1114, %f1114, %f1114, %f1114};
	st.local.v4.f32 	[%rd2+848], {%f1114, %f1114, %f1114, %f1114};
	st.local.v4.f32 	[%rd2+864], {%f1114, %f1114, %f1114, %f1114};
	st.local.v4.f32 	[%rd2+880], {%f1114, %f1114, %f1114, %f1114};
	st.local.v4.f32 	[%rd2+896], {%f1114, %f1114, %f1114, %f1114};
	st.local.v4.f32 	[%rd2+912], {%f1114, %f1114, %f1114, %f1114};
	st.local.v4.f32 	[%rd2+928], {%f1114, %f1114, %f1114, %f1114};
	st.local.v4.f32 	[%rd2+944], {%f1114, %f1114, %f1114, %f1114};
	st.local.v4.f32 	[%rd2+960], {%f1114, %f1114, %f1114, %f1114};
	st.local.v4.f32 	[%rd2+976], {%f1114, %f1114, %f1114, %f1114};
	st.local.v4.f32 	[%rd2+992], {%f1114, %f1114, %f1114, %f1114};
	st.local.v4.f32 	[%rd2+1008], {%f1114, %f1114, %f1114, %f1114};
	st.local.v4.f32 	[%rd2+1024], {%f1114, %f1114, %f1114, %f1114};
	st.local.v4.f32 	[%rd2+1040], {%f1114, %f1114, %f1114, %f1114};
	st.local.v4.f32 	[%rd2+1056], {%f1114, %f1114, %f1114, %f1114};
	st.local.v4.f32 	[%rd2+1072], {%f1114, %f1114, %f1114, %f1114};
	st.local.v4.f32 	[%rd2+1088], {%f1114, %f1114, %f1114, %f1114};
	st.local.v4.f32 	[%rd2+1104], {%f1114, %f1114, %f1114, %f1114};
	st.local.v4.f32 	[%rd2+1120], {%f1114, %f1114, %f1114, %f1114};
	st.local.v4.f32 	[%rd2+1136], {%f1114, %f1114, %f1114, %f1114};
	st.local.v4.f32 	[%rd2+1152], {%f1114, %f1114, %f1114, %f1114};
	st.local.v4.f32 	[%rd2+1168], {%f1114, %f1114, %f1114, %f1114};
	st.local.v4.f32 	[%rd2+1184], {%f1114, %f1114, %f1114, %f1114};
	st.local.v4.f32 	[%rd2+1200], {%f1114, %f1114, %f1114, %f1114};
	st.local.v4.f32 	[%rd2+1216], {%f1114, %f1114, %f1114, %f1114};
	st.local.v4.f32 	[%rd2+1232], {%f1114, %f1114, %f1114, %f1114};
	st.local.v4.f32 	[%rd2+1248], {%f1114, %f1114, %f1114, %f1114};
	st.local.v4.f32 	[%rd2+1264], {%f1114, %f1114, %f1114, %f1114};
	st.local.v4.f32 	[%rd2+1280], {%f1114, %f1114, %f1114, %f1114};
	st.local.v4.f32 	[%rd2+1296], {%f1114, %f1114, %f1114, %f1114};
	st.local.v4.f32 	[%rd2+1312], {%f1114, %f1114, %f1114, %f1114};
	st.local.v4.f32 	[%rd2+1328], {%f1114, %f1114, %f1114, %f1114};
	st.local.v4.f32 	[%rd2+1344], {%f1114, %f1114, %f1114, %f1114};
	st.local.v4.f32 	[%rd2+1360], {%f1114, %f1114, %f1114, %f1114};
	st.local.v4.f32 	[%rd2+1376], {%f1114, %f1114, %f1114, %f1114};
	st.local.v4.f32 	[%rd2+1392], {%f1114, %f1114, %f1114, %f1114};
	st.local.v4.f32 	[%rd2+1408], {%f1114, %f1114, %f1114, %f1114};
	st.local.v4.f32 	[%rd2+1424], {%f1114, %f1114, %f1114, %f1114};
	st.local.v4.f32 	[%rd2+1440], {%f1114, %f1114, %f1114, %f1114};
	st.local.v4.f32 	[%rd2+1456], {%f1114, %f1114, %f1114, %f1114};
	st.local.v4.f32 	[%rd2+1472], {%f1114, %f1114, %f1114, %f1114};
	st.local.v4.f32 	[%rd2+1488], {%f1114, %f1114, %f1114, %f1114};
	st.local.v4.f32 	[%rd2+1504], {%f1114, %f1114, %f1114, %f1114};
	st.local.v4.f32 	[%rd2+1520], {%f1114, %f1114, %f1114, %f1114};
	st.local.v4.f32 	[%rd2+1536], {%f1114, %f1114, %f1114, %f1114};
	st.local.v4.f32 	[%rd2+1552], {%f1114, %f1114, %f1114, %f1114};
	st.local.v4.f32 	[%rd2+1568], {%f1114, %f1114, %f1114, %f1114};
	st.local.v4.f32 	[%rd2+1584], {%f1114, %f1114, %f1114, %f1114};
	st.local.v4.f32 	[%rd2+1600], {%f1114, %f1114, %f1114, %f1114};
	st.local.v4.f32 	[%rd2+1616], {%f1114, %f1114, %f1114, %f1114};
	st.local.v4.f32 	[%rd2+1632], {%f1114, %f1114, %f1114, %f1114};
	st.local.v4.f32 	[%rd2+1648], {%f1114, %f1114, %f1114, %f1114};
	st.local.v4.f32 	[%rd2+1664], {%f1114, %f1114, %f1114, %f1114};
	st.local.v4.f32 	[%rd2+1680], {%f1114, %f1114, %f1114, %f1114};
	st.local.v4.f32 	[%rd2+1696], {%f1114, %f1114, %f1114, %f1114};
	st.local.v4.f32 	[%rd2+1712], {%f1114, %f1114, %f1114, %f1114};
	st.local.v4.f32 	[%rd2+1728], {%f1114, %f1114, %f1114, %f1114};
	st.local.v4.f32 	[%rd2+1744], {%f1114, %f1114, %f1114, %f1114};
	st.local.v4.f32 	[%rd2+1760], {%f1114, %f1114, %f1114, %f1114};
	st.local.v4.f32 	[%rd2+1776], {%f1114, %f1114, %f1114, %f1114};
	st.local.v4.f32 	[%rd2+1792], {%f1114, %f1114, %f1114, %f1114};
	st.local.v4.f32 	[%rd2+1808], {%f1114, %f1114, %f1114, %f1114};
	st.local.v4.f32 	[%rd2+1824], {%f1114, %f1114, %f1114, %f1114};
	st.local.v4.f32 	[%rd2+1840], {%f1114, %f1114, %f1114, %f1114};
	st.local.v4.f32 	[%rd2+1856], {%f1114, %f1114, %f1114, %f1114};
	st.local.v4.f32 	[%rd2+1872], {%f1114, %f1114, %f1114, %f1114};
	st.local.v4.f32 	[%rd2+1888], {%f1114, %f1114, %f1114, %f1114};
	st.local.v4.f32 	[%rd2+1904], {%f1114, %f1114, %f1114, %f1114};
	st.local.v4.f32 	[%rd2+1920], {%f1114, %f1114, %f1114, %f1114};
	st.local.v4.f32 	[%rd2+1936], {%f1114, %f1114, %f1114, %f1114};
	st.local.v4.f32 	[%rd2+1952], {%f1114, %f1114, %f1114, %f1114};
	st.local.v4.f32 	[%rd2+1968], {%f1114, %f1114, %f1114, %f1114};
	st.local.v4.f32 	[%rd2+1984], {%f1114, %f1114, %f1114, %f1114};
	st.local.v4.f32 	[%rd2+2000], {%f1114, %f1114, %f1114, %f1114};
	st.local.v4.f32 	[%rd2+2016], {%f1114, %f1114, %f1114, %f1114};
	st.local.v4.f32 	[%rd2+2032], {%f1114, %f1114, %f1114, %f1114};
	st.local.v4.f32 	[%rd2+2048], {%f1114, %f1114, %f1114, %f1114};
	st.local.v4.f32 	[%rd2+2064], {%f1114, %f1114, %f1114, %f1114};
	st.local.v4.f32 	[%rd2+2080], {%f1114, %f1114, %f1114, %f1114};
	st.local.v4.f32 	[%rd2+2096], {%f1114, %f1114, %f1114, %f1114};
	st.local.v4.f32 	[%rd2+2112], {%f1114, %f1114, %f1114, %f1114};
	st.local.v4.f32 	[%rd2+2128], {%f1114, %f1114, %f1114, %f1114};
	st.local.v4.f32 	[%rd2+2144], {%f1114, %f1114, %f1114, %f1114};
	st.local.v4.f32 	[%rd2+2160], {%f1114, %f1114, %f1114, %f1114};
	st.local.v4.f32 	[%rd2+2176], {%f1114, %f1114, %f1114, %f1114};
	st.local.v4.f32 	[%rd2+2192], {%f1114, %f1114, %f1114, %f1114};
	st.local.v4.f32 	[%rd2+2208], {%f1114, %f1114, %f1114, %f1114};
	st.local.v4.f32 	[%rd2+2224], {%f1114, %f1114, %f1114, %f1114};
	st.local.v4.f32 	[%rd2+2240], {%f1114, %f1114, %f1114, %f1114};
	st.local.v4.f32 	[%rd2+2256], {%f1114, %f1114, %f1114, %f1114};
	st.local.v4.f32 	[%rd2+2272], {%f1114, %f1114, %f1114, %f1114};
	st.local.v4.f32 	[%rd2+2288], {%f1114, %f1114, %f1114, %f1114};
	st.local.v4.f32 	[%rd2+2304], {%f1114, %f1114, %f1114, %f1114};
	st.local.v4.f32 	[%rd2+2320], {%f1114, %f1114, %f1114, %f1114};
	st.local.v4.f32 	[%rd2+2336], {%f1114, %f1114, %f1114, %f1114};
	st.local.v4.f32 	[%rd2+2352], {%f1114, %f1114, %f1114, %f1114};
	st.local.v4.f32 	[%rd2+2368], {%f1114, %f1114, %f1114, %f1114};
	st.local.v4.f32 	[%rd2+2384], {%f1114, %f1114, %f1114, %f1114};
	mov.b32 	%r227, 0;
	mov.u32 	%r228, %r227;
$L__BB1_16:
	mul.wide.u32 	%rd81, %r227, 4;
	add.s64 	%rd82, %rd9, %rd81;
	ld.local.v4.f32 	{%f1115, %f1116, %f1117, %f1118}, [%rd82];
	mul.f32 	%f1119, %f1115, 0f00000000;
	mul.wide.u32 	%rd83, %r228, 4;
	add.s64 	%rd84, %rd2, %rd83;
	mul.f32 	%f1120, %f1116, 0f00000000;
	st.local.v4.f32 	[%rd84], {%f1119, %f1119, %f1115, %f1120};
	mul.f32 	%f1121, %f1117, 0f00000000;
	st.local.v4.f32 	[%rd84+16], {%f1120, %f1116, %f1121, %f1121};
	mul.f32 	%f1122, %f1118, 0f00000000;
	st.local.v4.f32 	[%rd84+32], {%f1117, %f1122, %f1122, %f1118};
	ld.local.v4.f32 	{%f1123, %f1124, %f1125, %f1126}, [%rd82+16];
	mul.f32 	%f1127, %f1123, 0f00000000;
	mul.f32 	%f1128, %f1124, 0f00000000;
	st.local.v4.f32 	[%rd84+48], {%f1127, %f1127, %f1123, %f1128};
	mul.f32 	%f1129, %f1125, 0f00000000;
	st.local.v4.f32 	[%rd84+64], {%f1128, %f1124, %f1129, %f1129};
	mul.f32 	%f1130, %f1126, 0f00000000;
	st.local.v4.f32 	[%rd84+80], {%f1125, %f1130, %f1130, %f1126};
	add.s32 	%r228, %r228, 24;
	add.s32 	%r227, %r227, 8;
	setp.ne.s32 	%p8, %r227, 200;
	@%p8 bra 	$L__BB1_16;
	mov.b32 	%r229, 0;
$L__BB1_18:
	mul.wide.u32 	%rd85, %r229, 4;
	add.s64 	%rd86, %rd2, %rd85;
	ld.local.v4.f32 	{%f1131, %f1132, %f1133, %f1134}, [%rd86];
	add.s64 	%rd87, %rd3, %rd85;
	st.local.v4.f32 	[%rd87+4800], {%f1131, %f1132, %f1133, %f1134};
	ld.local.v4.f32 	{%f1135, %f1136, %f1137, %f1138}, [%rd86+16];
	st.local.v4.f32 	[%rd87+4816], {%f1135, %f1136, %f1137, %f1138};
	add.s32 	%r229, %r229, 8;
	setp.ne.s32 	%p9, %r229, 600;
	@%p9 bra 	$L__BB1_18;
	mov.b32 	%r230, 0;
$L__BB1_20:
	mul.wide.u32 	%rd88, %r230, 4;
	add.s64 	%rd89, %rd3, %rd88;
	ld.local.v4.f32 	{%f1139, %f1140, %f1141, %f1142}, [%rd89];
	mov.u32 	%r102, _ZZ11cuda_updatePfPiS0_S_S_S_S0_E12thread_theta;
	mad.lo.s32 	%r35, %r1, 2400, %r102;
	shl.b32 	%r103, %r230, 2;
	add.s32 	%r104, %r35, %r103;
	ld.shared.f32 	%f1143, [%r104];
	mul.f32 	%f1144, %f1139, %f1143;
	add.s64 	%rd90, %rd4, %rd88;
	ld.shared.f32 	%f1145, [%r104+4];
	mul.f32 	%f1146, %f1140, %f1145;
	ld.shared.f32 	%f1147, [%r104+8];
	mul.f32 	%f1148, %f1141, %f1147;
	ld.shared.f32 	%f1149, [%r104+12];
	mul.f32 	%f1150, %f1142, %f1149;
	st.local.v4.f32 	[%rd90], {%f1144, %f1146, %f1148, %f1150};
	ld.local.v4.f32 	{%f1151, %f1152, %f1153, %f1154}, [%rd89+16];
	ld.shared.f32 	%f1155, [%r104+16];
	mul.f32 	%f1156, %f1151, %f1155;
	ld.shared.f32 	%f1157, [%r104+20];
	mul.f32 	%f1158, %f1152, %f1157;
	ld.shared.f32 	%f1159, [%r104+24];
	mul.f32 	%f1160, %f1153, %f1159;
	ld.shared.f32 	%f1161, [%r104+28];
	mul.f32 	%f1162, %f1154, %f1161;
	st.local.v4.f32 	[%rd90+16], {%f1156, %f1158, %f1160, %f1162};
	add.s32 	%r230, %r230, 8;
	setp.ne.s32 	%p10, %r230, 600;
	@%p10 bra 	$L__BB1_20;
	mov.b32 	%r231, 0;
$L__BB1_22:
	mul.wide.u32 	%rd91, %r231, 4;
	add.s64 	%rd92, %rd3, %rd91;
	ld.local.v4.f32 	{%f1163, %f1164, %f1165, %f1166}, [%rd92+2400];
	shl.b32 	%r106, %r231, 2;
	add.s32 	%r107, %r35, %r106;
	ld.shared.f32 	%f1167, [%r107];
	mul.f32 	%f1168, %f1163, %f1167;
	add.s64 	%rd93, %rd4, %rd91;
	ld.shared.f32 	%f1169, [%r107+4];
	mul.f32 	%f1170, %f1164, %f1169;
	ld.shared.f32 	%f1171, [%r107+8];
	mul.f32 	%f1172, %f1165, %f1171;
	ld.shared.f32 	%f1173, [%r107+12];
	mul.f32 	%f1174, %f1166, %f1173;
	st.local.v4.f32 	[%rd93+2400], {%f1168, %f1170, %f1172, %f1174};
	ld.local.v4.f32 	{%f1175, %f1176, %f1177, %f1178}, [%rd92+2416];
	ld.shared.f32 	%f1179, [%r107+16];
	mul.f32 	%f1180, %f1175, %f1179;
	ld.shared.f32 	%f1181, [%r107+20];
	mul.f32 	%f1182, %f1176, %f1181;
	ld.shared.f32 	%f1183, [%r107+24];
	mul.f32 	%f1184, %f1177, %f1183;
	ld.shared.f32 	%f1185, [%r107+28];
	mul.f32 	%f1186, %f1178, %f1185;
	st.local.v4.f32 	[%rd93+2416], {%f1180, %f1182, %f1184, %f1186};
	add.s32 	%r231, %r231, 8;
	setp.ne.s32 	%p11, %r231, 600;
	@%p11 bra 	$L__BB1_22;
	mov.b32 	%r232, 0;
$L__BB1_24:
	mul.wide.u32 	%rd94, %r232, 4;
	add.s64 	%rd95, %rd3, %rd94;
	ld.local.v4.f32 	{%f1187, %f1188, %f1189, %f1190}, [%rd95+4800];
	shl.b32 	%r109, %r232, 2;
	add.s32 	%r110, %r35, %r109;
	ld.shared.f32 	%f1191, [%r110];
	mul.f32 	%f1192, %f1187, %f1191;
	add.s64 	%rd96, %rd4, %rd94;
	ld.shared.f32 	%f1193, [%r110+4];
	mul.f32 	%f1194, %f1188, %f1193;
	ld.shared.f32 	%f1195, [%r110+8];
	mul.f32 	%f1196, %f1189, %f1195;
	ld.shared.f32 	%f1197, [%r110+12];
	mul.f32 	%f1198, %f1190, %f1197;
	st.local.v4.f32 	[%rd96+4800], {%f1192, %f1194, %f1196, %f1198};
	ld.local.v4.f32 	{%f1199, %f1200, %f1201, %f1202}, [%rd95+4816];
	ld.shared.f32 	%f1203, [%r110+16];
	mul.f32 	%f1204, %f1199, %f1203;
	ld.shared.f32 	%f1205, [%r110+20];
	mul.f32 	%f1206, %f1200, %f1205;
	ld.shared.f32 	%f1207, [%r110+24];
	mul.f32 	%f1208, %f1201, %f1207;
	ld.shared.f32 	%f1209, [%r110+28];
	mul.f32 	%f1210, %f1202, %f1209;
	st.local.v4.f32 	[%rd96+4816], {%f1204, %f1206, %f1208, %f1210};
	add.s32 	%r232, %r232, 8;
	setp.ne.s32 	%p12, %r232, 600;
	@%p12 bra 	$L__BB1_24;
	mul.wide.s32 	%rd97, %r11, 2400;
	add.s64 	%rd15, %rd4, %rd97;
	mul.lo.s32 	%r41, %r11, 600;
	mov.b32 	%r233, 0;
$L__BB1_26:
	mul.wide.u32 	%rd98, %r233, 4;
	add.s64 	%rd99, %rd15, %rd98;
	ld.local.v4.f32 	{%f1211, %f1212, %f1213, %f1214}, [%rd99];
	fma.rn.f32 	%f1215, %f1211, 0f3BBB989D, 0f3F000000;
	cvt.sat.f32.f32 	%f1216, %f1215;
	mov.f32 	%f1217, 0f4B400001;
	mov.f32 	%f1218, 0f437C0000;
	fma.rm.f32 	%f1219, %f1216, %f1218, %f1217;
	add.f32 	%f1220, %f1219, 0fCB40007F;
	neg.f32 	%f1221, %f1220;
	fma.rn.f32 	%f1222, %f1211, 0f3FB8AA3B, %f1221;
	fma.rn.f32 	%f1223, %f1211, 0f32A57060, %f1222;
	mov.b32 	%r112, %f1219;
	shl.b32 	%r113, %r112, 23;
	mov.b32 	%f1224, %r113;
	ex2.approx.ftz.f32 	%f1225, %f1223;
	mul.f32 	%f1226, %f1225, %f1224;
	add.s64 	%rd100, %rd5, %rd98;
	add.s32 	%r114, %r233, %r41;
	mul.wide.u32 	%rd101, %r114, 4;
	add.s64 	%rd102, %rd3, %rd101;
	ld.local.v4.f32 	{%f1227, %f1228, %f1229, %f1230}, [%rd102];
	mul.f32 	%f1231, %f1227, %f1226;
	add.s64 	%rd103, %rd6, %rd98;
	fma.rn.f32 	%f1232, %f1212, 0f3BBB989D, 0f3F000000;
	cvt.sat.f32.f32 	%f1233, %f1232;
	fma.rm.f32 	%f1234, %f1233, %f1218, %f1217;
	add.f32 	%f1235, %f1234, 0fCB40007F;
	neg.f32 	%f1236, %f1235;
	fma.rn.f32 	%f1237, %f1212, 0f3FB8AA3B, %f1236;
	fma.rn.f32 	%f1238, %f1212, 0f32A57060, %f1237;
	mov.b32 	%r115, %f1234;
	shl.b32 	%r116, %r115, 23;
	mov.b32 	%f1239, %r116;
	ex2.approx.ftz.f32 	%f1240, %f1238;
	mul.f32 	%f1241, %f1240, %f1239;
	mul.f32 	%f1242, %f1228, %f1241;
	fma.rn.f32 	%f1243, %f1213, 0f3BBB989D, 0f3F000000;
	cvt.sat.f32.f32 	%f1244, %f1243;
	fma.rm.f32 	%f1245, %f1244, %f1218, %f1217;
	add.f32 	%f1246, %f1245, 0fCB40007F;
	neg.f32 	%f1247, %f1246;
	fma.rn.f32 	%f1248, %f1213, 0f3FB8AA3B, %f1247;
	fma.rn.f32 	%f1249, %f1213, 0f32A57060, %f1248;
	mov.b32 	%r117, %f1245;
	shl.b32 	%r118, %r117, 23;
	mov.b32 	%f1250, %r118;
	ex2.approx.ftz.f32 	%f1251, %f1249;
	mul.f32 	%f1252, %f1251, %f1250;
	mul.f32 	%f1253, %f1229, %f1252;
	fma.rn.f32 	%f1254, %f1214, 0f3BBB989D, 0f3F000000;
	cvt.sat.f32.f32 	%f1255, %f1254;
	fma.rm.f32 	%f1256, %f1255, %f1218, %f1217;
	add.f32 	%f1257, %f1256, 0fCB40007F;
	neg.f32 	%f1258, %f1257;
	fma.rn.f32 	%f1259, %f1214, 0f3FB8AA3B, %f1258;
	fma.rn.f32 	%f1260, %f1214, 0f32A57060, %f1259;
	mov.b32 	%r119, %f1256;
	shl.b32 	%r120, %r119, 23;
	mov.b32 	%f1261, %r120;
	ex2.approx.ftz.f32 	%f1262, %f1260;
	mul.f32 	%f1263, %f1262, %f1261;
	st.local.v4.f32 	[%rd100], {%f1226, %f1241, %f1252, %f1263};
	mul.f32 	%f1264, %f1230, %f1263;
	st.local.v4.f32 	[%rd103], {%f1231, %f1242, %f1253, %f1264};
	ld.local.v4.f32 	{%f1265, %f1266, %f1267, %f1268}, [%rd99+16];
	fma.rn.f32 	%f1269, %f1265, 0f3BBB989D, 0f3F000000;
	cvt.sat.f32.f32 	%f1270, %f1269;
	fma.rm.f32 	%f1271, %f1270, %f1218, %f1217;
	add.f32 	%f1272, %f1271, 0fCB40007F;
	neg.f32 	%f1273, %f1272;
	fma.rn.f32 	%f1274, %f1265, 0f3FB8AA3B, %f1273;
	fma.rn.f32 	%f1275, %f1265, 0f32A57060, %f1274;
	mov.b32 	%r121, %f1271;
	shl.b32 	%r122, %r121, 23;
	mov.b32 	%f1276, %r122;
	ex2.approx.ftz.f32 	%f1277, %f1275;
	mul.f32 	%f1278, %f1277, %f1276;
	add.s32 	%r123, %r114, 4;
	mul.wide.u32 	%rd104, %r123, 4;
	add.s64 	%rd105, %rd3, %rd104;
	ld.local.v4.f32 	{%f1279, %f1280, %f1281, %f1282}, [%rd105];
	mul.f32 	%f1283, %f1279, %f1278;
	fma.rn.f32 	%f1284, %f1266, 0f3BBB989D, 0f3F000000;
	cvt.sat.f32.f32 	%f1285, %f1284;
	fma.rm.f32 	%f1286, %f1285, %f1218, %f1217;
	add.f32 	%f1287, %f1286, 0fCB40007F;
	neg.f32 	%f1288, %f1287;
	fma.rn.f32 	%f1289, %f1266, 0f3FB8AA3B, %f1288;
	fma.rn.f32 	%f1290, %f1266, 0f32A57060, %f1289;
	mov.b32 	%r124, %f1286;
	shl.b32 	%r125, %r124, 23;
	mov.b32 	%f1291, %r125;
	ex2.approx.ftz.f32 	%f1292, %f1290;
	mul.f32 	%f1293, %f1292, %f1291;
	mul.f32 	%f1294, %f1280, %f1293;
	fma.rn.f32 	%f1295, %f1267, 0f3BBB989D, 0f3F000000;
	cvt.sat.f32.f32 	%f1296, %f1295;
	fma.rm.f32 	%f1297, %f1296, %f1218, %f1217;
	add.f32 	%f1298, %f1297, 0fCB40007F;
	neg.f32 	%f1299, %f1298;
	fma.rn.f32 	%f1300, %f1267, 0f3FB8AA3B, %f1299;
	fma.rn.f32 	%f1301, %f1267, 0f32A57060, %f1300;
	mov.b32 	%r126, %f1297;
	shl.b32 	%r127, %r126, 23;
	mov.b32 	%f1302, %r127;
	ex2.approx.ftz.f32 	%f1303, %f1301;
	mul.f32 	%f1304, %f1303, %f1302;
	mul.f32 	%f1305, %f1281, %f1304;
	fma.rn.f32 	%f1306, %f1268, 0f3BBB989D, 0f3F000000;
	cvt.sat.f32.f32 	%f1307, %f1306;
	fma.rm.f32 	%f1308, %f1307, %f1218, %f1217;
	add.f32 	%f1309, %f1308, 0fCB40007F;
	neg.f32 	%f1310, %f1309;
	fma.rn.f32 	%f1311, %f1268, 0f3FB8AA3B, %f1310;
	fma.rn.f32 	%f1312, %f1268, 0f32A57060, %f1311;
	mov.b32 	%r128, %f1308;
	shl.b32 	%r129, %r128, 23;
	mov.b32 	%f1313, %r129;
	ex2.approx.ftz.f32 	%f1314, %f1312;
	mul.f32 	%f1315, %f1314, %f1313;
	st.local.v4.f32 	[%rd100+16], {%f1278, %f1293, %f1304, %f1315};
	mul.f32 	%f1316, %f1282, %f1315;
	st.local.v4.f32 	[%rd103+16], {%f1283, %f1294, %f1305, %f1316};
	add.s32 	%r233, %r233, 8;
	setp.ne.s32 	%p13, %r233, 600;
	@%p13 bra 	$L__BB1_26;
	mov.b32 	%r234, 0;
$L__BB1_28:
	mul.wide.u32 	%rd106, %r234, 4;
	add.s64 	%rd107, %rd4, %rd106;
	ld.local.v2.f32 	{%f1317, %f1318}, [%rd107];
	fma.rn.f32 	%f1319, %f1317, 0f3BBB989D, 0f3F000000;
	cvt.sat.f32.f32 	%f1320, %f1319;
	mov.f32 	%f1321, 0f4B400001;
	mov.f32 	%f1322, 0f437C0000;
	fma.rm.f32 	%f1323, %f1320, %f1322, %f1321;
	add.f32 	%f1324, %f1323, 0fCB40007F;
	neg.f32 	%f1325, %f1324;
	fma.rn.f32 	%f1326, %f1317, 0f3FB8AA3B, %f1325;
	fma.rn.f32 	%f1327, %f1317, 0f32A57060, %f1326;
	mov.b32 	%r131, %f1323;
	shl.b32 	%r132, %r131, 23;
	mov.b32 	%f1328, %r132;
	ex2.approx.ftz.f32 	%f1329, %f1327;
	mul.f32 	%f1330, %f1329, %f1328;
	ld.local.v2.f32 	{%f1331, %f1332}, [%rd107+2400];
	fma.rn.f32 	%f1333, %f1331, 0f3BBB989D, 0f3F000000;
	cvt.sat.f32.f32 	%f1334, %f1333;
	fma.rm.f32 	%f1335, %f1334, %f1322, %f1321;
	add.f32 	%f1336, %f1335, 0fCB40007F;
	neg.f32 	%f1337, %f1336;
	fma.rn.f32 	%f1338, %f1331, 0f3FB8AA3B, %f1337;
	fma.rn.f32 	%f1339, %f1331, 0f32A57060, %f1338;
	mov.b32 	%r133, %f1335;
	shl.b32 	%r134, %r133, 23;
	mov.b32 	%f1340, %r134;
	ex2.approx.ftz.f32 	%f1341, %f1339;
	mul.f32 	%f1342, %f1341, %f1340;
	add.f32 	%f1343, %f1330, %f1342;
	ld.local.v2.f32 	{%f1344, %f1345}, [%rd107+4800];
	fma.rn.f32 	%f1346, %f1344, 0f3BBB989D, 0f3F000000;
	cvt.sat.f32.f32 	%f1347, %f1346;
	fma.rm.f32 	%f1348, %f1347, %f1322, %f1321;
	add.f32 	%f1349, %f1348, 0fCB40007F;
	neg.f32 	%f1350, %f1349;
	fma.rn.f32 	%f1351, %f1344, 0f3FB8AA3B, %f1350;
	fma.rn.f32 	%f1352, %f1344, 0f32A57060, %f1351;
	mov.b32 	%r135, %f1348;
	shl.b32 	%r136, %r135, 23;
	mov.b32 	%f1353, %r136;
	ex2.approx.ftz.f32 	%f1354, %f1352;
	mul.f32 	%f1355, %f1354, %f1353;
	add.f32 	%f1356, %f1343, %f1355;
	add.s64 	%rd108, %rd7, %rd106;
	add.s64 	%rd109, %rd3, %rd106;
	ld.local.v2.f32 	{%f1357, %f1358}, [%rd109];
	ld.local.v2.f32 	{%f1359, %f1360}, [%rd109+2400];
	mul.f32 	%f1361, %f1359, %f1342;
	fma.rn.f32 	%f1362, %f1357, %f1330, %f1361;
	ld.local.v2.f32 	{%f1363, %f1364}, [%rd109+4800];
	fma.rn.f32 	%f1365, %f1363, %f1355, %f1362;
	add.s64 	%rd110, %rd8, %rd106;
	fma.rn.f32 	%f1366, %f1318, 0f3BBB989D, 0f3F000000;
	cvt.sat.f32.f32 	%f1367, %f1366;
	fma.rm.f32 	%f1368, %f1367, %f1322, %f1321;
	add.f32 	%f1369, %f1368, 0fCB40007F;
	neg.f32 	%f1370, %f1369;
	fma.rn.f32 	%f1371, %f1318, 0f3FB8AA3B, %f1370;
	fma.rn.f32 	%f1372, %f1318, 0f32A57060, %f1371;
	mov.b32 	%r137, %f1368;
	shl.b32 	%r138, %r137, 23;
	mov.b32 	%f1373, %r138;
	ex2.approx.ftz.f32 	%f1374, %f1372;
	mul.f32 	%f1375, %f1374, %f1373;
	fma.rn.f32 	%f1376, %f1332, 0f3BBB989D, 0f3F000000;
	cvt.sat.f32.f32 	%f1377, %f1376;
	fma.rm.f32 	%f1378, %f1377, %f1322, %f1321;
	add.f32 	%f1379, %f1378, 0fCB40007F;
	neg.f32 	%f1380, %f1379;
	fma.rn.f32 	%f1381, %f1332, 0f3FB8AA3B, %f1380;
	fma.rn.f32 	%f1382, %f1332, 0f32A57060, %f1381;
	mov.b32 	%r139, %f1378;
	shl.b32 	%r140, %r139, 23;
	mov.b32 	%f1383, %r140;
	ex2.approx.ftz.f32 	%f1384, %f1382;
	mul.f32 	%f1385, %f1384, %f1383;
	add.f32 	%f1386, %f1375, %f1385;
	fma.rn.f32 	%f1387, %f1345, 0f3BBB989D, 0f3F000000;
	cvt.sat.f32.f32 	%f1388, %f1387;
	fma.rm.f32 	%f1389, %f1388, %f1322, %f1321;
	add.f32 	%f1390, %f1389, 0fCB40007F;
	neg.f32 	%f1391, %f1390;
	fma.rn.f32 	%f1392, %f1345, 0f3FB8AA3B, %f1391;
	fma.rn.f32 	%f1393, %f1345, 0f32A57060, %f1392;
	mov.b32 	%r141, %f1389;
	shl.b32 	%r142, %r141, 23;
	mov.b32 	%f1394, %r142;
	ex2.approx.ftz.f32 	%f1395, %f1393;
	mul.f32 	%f1396, %f1395, %f1394;
	add.f32 	%f1397, %f1386, %f1396;
	st.local.v2.f32 	[%rd108], {%f1356, %f1397};
	mul.f32 	%f1398, %f1360, %f1385;
	fma.rn.f32 	%f1399, %f1358, %f1375, %f1398;
	fma.rn.f32 	%f1400, %f1364, %f1396, %f1399;
	st.local.v2.f32 	[%rd110], {%f1365, %f1400};
	add.s32 	%r234, %r234, 2;
	setp.ne.s32 	%p14, %r234, 600;
	@%p14 bra 	$L__BB1_28;
	mov.b32 	%r235, 0;
$L__BB1_30:
	mul.wide.u32 	%rd111, %r235, 4;
	add.s64 	%rd16, %rd6, %rd111;
	ld.local.f32 	%f1402, [%rd16];
	add.s64 	%rd17, %rd7, %rd111;
	ld.local.f32 	%f2, [%rd17];
	mul.f32 	%f1403, %f1402, %f2;
	add.s64 	%rd18, %rd5, %rd111;
	ld.local.f32 	%f1404, [%rd18];
	add.s64 	%rd19, %rd8, %rd111;
	ld.local.f32 	%f1405, [%rd19];
	mul.f32 	%f1406, %f1404, %f1405;
	sub.f32 	%f3, %f1403, %f1406;
	abs.f32 	%f4, %f2;
	setp.eq.f32 	%p15, %f2, 0f3F800000;
	mov.f32 	%f1631, 0f3F800000;
	@%p15 bra 	$L__BB1_35;
	setp.num.f32 	%p16, %f4, %f4;
	@%p16 bra 	$L__BB1_33;
	mov.f32 	%f1462, 0f40000000;
	add.rn.f32 	%f1631, %f2, %f1462;
	bra.uni 	$L__BB1_35;
$L__BB1_33:
	setp.lt.f32 	%p17, %f4, 0f00800000;
	mul.f32 	%f1407, %f4, 0f4B800000;
	selp.f32 	%f1408, %f1407, %f4, %p17;
	mov.b32 	%r144, %f1408;
	add.s32 	%r145, %r144, -1060439283;
	and.b32  	%r146, %r145, -8388608;
	sub.s32 	%r147, %r144, %r146;
	mov.b32 	%f1409, %r147;
	cvt.rn.f32.s32 	%f1410, %r146;
	selp.f32 	%f1411, 0fC1C00000, 0f00000000, %p17;
	fma.rn.f32 	%f1412, %f1410, 0f34000000, %f1411;
	add.f32 	%f1413, %f1409, 0fBF800000;
	add.f32 	%f1414, %f1409, 0f3F800000;
	rcp.approx.ftz.f32 	%f1415, %f1414;
	add.f32 	%f1416, %f1413, %f1413;
	mul.f32 	%f1417, %f1416, %f1415;
	mul.f32 	%f1418, %f1417, %f1417;
	neg.f32 	%f1419, %f1417;
	sub.f32 	%f1420, %f1413, %f1417;
	add.f32 	%f1421, %f1420, %f1420;
	fma.rn.f32 	%f1422, %f1419, %f1413, %f1421;
	mul.rn.f32 	%f1423, %f1415, %f1422;
	fma.rn.f32 	%f1424, %f1418, 0f3A2C32E4, 0f3B52E7DB;
	fma.rn.f32 	%f1425, %f1424, %f1418, 0f3C93BB73;
	fma.rn.f32 	%f1426, %f1425, %f1418, 0f3DF6384F;
	mul.rn.f32 	%f1427, %f1426, %f1418;
	fma.rn.f32 	%f1428, %f1417, 0f3FB8AA3B, %f1412;
	mul.f32 	%f1429, %f1427, 0f40400000;
	sub.f32 	%f1430, %f1412, %f1428;
	fma.rn.f32 	%f1431, %f1417, 0f3FB8AA3B, %f1430;
	fma.rn.f32 	%f1432, %f1423, 0f3FB8AA3B, %f1431;
	fma.rn.f32 	%f1433, %f1417, 0f32A55E34, %f1432;
	fma.rn.f32 	%f1434, %f1429, %f1423, %f1433;
	fma.rn.f32 	%f1435, %f1427, %f1417, %f1434;
	add.rn.f32 	%f1436, %f1428, %f1435;
	mov.f32 	%f1437, 0f40000000;
	mul.rn.f32 	%f1438, %f1436, %f1437;
	cvt.rni.f32.f32 	%f1439, %f1438;
	sub.f32 	%f1440, %f1438, %f1439;
	neg.f32 	%f1441, %f1438;
	fma.rn.f32 	%f1442, %f1436, 0f40000000, %f1441;
	neg.f32 	%f1443, %f1428;
	add.rn.f32 	%f1444, %f1436, %f1443;
	neg.f32 	%f1445, %f1444;
	add.rn.f32 	%f1446, %f1435, %f1445;
	fma.rn.f32 	%f1447, %f1446, 0f40000000, %f1442;
	add.f32 	%f1448, %f1440, %f1447;
	setp.gt.f32 	%p18, %f1439, 0f00000000;
	selp.b32 	%r148, 0, -2097152000, %p18;
	setp.neu.f32 	%p19, %f2, 0f00000000;
	setp.neu.f32 	%p20, %f4, 0f7F800000;
	setp.lt.f32 	%p21, %f1438, 0f00000000;
	selp.f32 	%f1449, 0f00000000, 0f7F800000, %p21;
	abs.f32 	%f1450, %f1438;
	setp.gt.f32 	%p22, %f1450, 0f43180000;
	cvt.rzi.s32.f32 	%r149, %f1439;
	shl.b32 	%r150, %r149, 23;
	sub.s32 	%r151, %r150, %r148;
	mov.b32 	%f1451, %r151;
	add.s32 	%r152, %r148, 2130706432;
	mov.b32 	%f1452, %r152;
	fma.rn.f32 	%f1453, %f1448, 0f391FCB8E, 0f3AAF85ED;
	fma.rn.f32 	%f1454, %f1453, %f1448, 0f3C1D9856;
	fma.rn.f32 	%f1455, %f1454, %f1448, 0f3D6357BB;
	fma.rn.f32 	%f1456, %f1455, %f1448, 0f3E75FDEC;
	fma.rn.f32 	%f1457, %f1456, %f1448, 0f3F317218;
	fma.rn.f32 	%f1458, %f1457, %f1448, 0f3F800000;
	mul.f32 	%f1459, %f1458, %f1452;
	mul.f32 	%f1460, %f1459, %f1451;
	selp.f32 	%f1631, %f1449, %f1460, %p22;
	and.pred  	%p23, %p19, %p20;
	@%p23 bra 	$L__BB1_35;
	add.f32 	%f1461, %f2, %f2;
	mov.b32 	%r153, %f1461;
	and.b32  	%r154, %r153, 2147483647;
	mov.b32 	%f1631, %r154;
$L__BB1_35:
	div.rn.f32 	%f1464, %f3, %f1631;
	add.s64 	%rd20, %rd10, %rd111;
	st.local.f32 	[%rd20], %f1464;
	ld.local.f32 	%f1465, [%rd16+4];
	ld.local.f32 	%f9, [%rd17+4];
	mul.f32 	%f1466, %f1465, %f9;
	ld.local.f32 	%f1467, [%rd18+4];
	ld.local.f32 	%f1468, [%rd19+4];
	mul.f32 	%f1469, %f1467, %f1468;
	sub.f32 	%f10, %f1466, %f1469;
	abs.f32 	%f11, %f9;
	setp.eq.f32 	%p24, %f9, 0f3F800000;
	mov.f32 	%f1632, 0f3F800000;
	@%p24 bra 	$L__BB1_40;
	setp.nan.f32 	%p25, %f11, %f11;
	@%p25 bra 	$L__BB1_39;
	setp.lt.f32 	%p26, %f11, 0f00800000;
	mul.f32 	%f1470, %f11, 0f4B800000;
	selp.f32 	%f1471, %f1470, %f11, %p26;
	mov.b32 	%r155, %f1471;
	add.s32 	%r156, %r155, -1060439283;
	and.b32  	%r157, %r156, -8388608;
	sub.s32 	%r158, %r155, %r157;
	mov.b32 	%f1472, %r158;
	cvt.rn.f32.s32 	%f1473, %r157;
	selp.f32 	%f1474, 0fC1C00000, 0f00000000, %p26;
	fma.rn.f32 	%f1475, %f1473, 0f34000000, %f1474;
	add.f32 	%f1476, %f1472, 0fBF800000;
	add.f32 	%f1477, %f1472, 0f3F800000;
	rcp.approx.ftz.f32 	%f1478, %f1477;
	add.f32 	%f1479, %f1476, %f1476;
	mul.f32 	%f1480, %f1479, %f1478;
	mul.f32 	%f1481, %f1480, %f1480;
	neg.f32 	%f1482, %f1480;
	sub.f32 	%f1483, %f1476, %f1480;
	add.f32 	%f1484, %f1483, %f1483;
	fma.rn.f32 	%f1485, %f1482, %f1476, %f1484;
	mul.rn.f32 	%f1486, %f1478, %f1485;
	fma.rn.f32 	%f1487, %f1481, 0f3A2C32E4, 0f3B52E7DB;
	fma.rn.f32 	%f1488, %f1487, %f1481, 0f3C93BB73;
	fma.rn.f32 	%f1489, %f1488, %f1481, 0f3DF6384F;
	mul.rn.f32 	%f1490, %f1489, %f1481;
	fma.rn.f32 	%f1491, %f1480, 0f3FB8AA3B, %f1475;
	mul.f32 	%f1492, %f1490, 0f40400000;
	sub.f32 	%f1493, %f1475, %f1491;
	fma.rn.f32 	%f1494, %f1480, 0f3FB8AA3B, %f1493;
	fma.rn.f32 	%f1495, %f1486, 0f3FB8AA3B, %f1494;
	fma.rn.f32 	%f1496, %f1480, 0f32A55E34, %f1495;
	fma.rn.f32 	%f1497, %f1492, %f1486, %f1496;
	fma.rn.f32 	%f1498, %f1490, %f1480, %f1497;
	add.rn.f32 	%f1499, %f1491, %f1498;
	mov.f32 	%f1500, 0f40000000;
	mul.rn.f32 	%f1501, %f1499, %f1500;
	cvt.rni.f32.f32 	%f1502, %f1501;
	sub.f32 	%f1503, %f1501, %f1502;
	neg.f32 	%f1504, %f1501;
	fma.rn.f32 	%f1505, %f1499, 0f40000000, %f1504;
	neg.f32 	%f1506, %f1491;
	add.rn.f32 	%f1507, %f1499, %f1506;
	neg.f32 	%f1508, %f1507;
	add.rn.f32 	%f1509, %f1498, %f1508;
	fma.rn.f32 	%f1510, %f1509, 0f40000000, %f1505;
	add.f32 	%f1511, %f1503, %f1510;
	setp.gt.f32 	%p27, %f1502, 0f00000000;
	selp.b32 	%r159, 0, -2097152000, %p27;
	setp.neu.f32 	%p28, %f9, 0f00000000;
	setp.neu.f32 	%p29, %f11, 0f7F800000;
	setp.lt.f32 	%p30, %f1501, 0f00000000;
	selp.f32 	%f1512, 0f00000000, 0f7F800000, %p30;
	abs.f32 	%f1513, %f1501;
	setp.gt.f32 	%p31, %f1513, 0f43180000;
	cvt.rzi.s32.f32 	%r160, %f1502;
	shl.b32 	%r161, %r160, 23;
	sub.s32 	%r162, %r161, %r159;
	mov.b32 	%f1514, %r162;
	add.s32 	%r163, %r159, 2130706432;
	mov.b32 	%f1515, %r163;
	fma.rn.f32 	%f1516, %f1511, 0f391FCB8E, 0f3AAF85ED;
	fma.rn.f32 	%f1517, %f1516, %f1511, 0f3C1D9856;
	fma.rn.f32 	%f1518, %f1517, %f1511, 0f3D6357BB;
	fma.rn.f32 	%f1519, %f1518, %f1511, 0f3E75FDEC;
	fma.rn.f32 	%f1520, %f1519, %f1511, 0f3F317218;
	fma.rn.f32 	%f1521, %f1520, %f1511, 0f3F800000;
	mul.f32 	%f1522, %f1521, %f1515;
	mul.f32 	%f1523, %f1522, %f1514;
	selp.f32 	%f1632, %f1512, %f1523, %p31;
	and.pred  	%p32, %p28, %p29;
	@%p32 bra 	$L__BB1_40;
	add.f32 	%f1524, %f9, %f9;
	mov.b32 	%r164, %f1524;
	and.b32  	%r165, %r164, 2147483647;
	mov.b32 	%f1632, %r165;
	bra.uni 	$L__BB1_40;
$L__BB1_39:
	mov.f32 	%f1525, 0f40000000;
	add.rn.f32 	%f1632, %f9, %f1525;
$L__BB1_40:
	div.rn.f32 	%f1526, %f10, %f1632;
	st.local.f32 	[%rd20+4], %f1526;
	add.s32 	%r235, %r235, 2;
	setp.ne.s32 	%p33, %r235, 600;
	@%p33 bra 	$L__BB1_30;
	mov.b32 	%r236, 0;
$L__BB1_42:
	mul.wide.u32 	%rd113, %r236, 4;
	add.s64 	%rd114, %rd10, %rd113;
	ld.local.v4.f32 	{%f1527, %f1528, %f1529, %f1530}, [%rd114];
	shl.b32 	%r167, %r236, 2;
	add.s32 	%r168, %r35, %r167;
	ld.shared.f32 	%f1531, [%r168];
	fma.rn.f32 	%f1532, %f1, %f1527, %f1531;
	st.shared.f32 	[%r168], %f1532;
	ld.shared.f32 	%f1533, [%r168+4];
	fma.rn.f32 	%f1534, %f1, %f1528, %f1533;
	st.shared.f32 	[%r168+4], %f1534;
	ld.shared.f32 	%f1535, [%r168+8];
	fma.rn.f32 	%f1536, %f1, %f1529, %f1535;
	st.shared.f32 	[%r168+8], %f1536;
	ld.shared.f32 	%f1537, [%r168+12];
	fma.rn.f32 	%f1538, %f1, %f1530, %f1537;
	st.shared.f32 	[%r168+12], %f1538;
	ld.local.v4.f32 	{%f1539, %f1540, %f1541, %f1542}, [%rd114+16];
	ld.shared.f32 	%f1543, [%r168+16];
	fma.rn.f32 	%f1544, %f1, %f1539, %f1543;
	st.shared.f32 	[%r168+16], %f1544;
	ld.shared.f32 	%f1545, [%r168+20];
	fma.rn.f32 	%f1546, %f1, %f1540, %f1545;
	st.shared.f32 	[%r168+20], %f1546;
	ld.shared.f32 	%f1547, [%r168+24];
	fma.rn.f32 	%f1548, %f1, %f1541, %f1547;
	st.shared.f32 	[%r168+24], %f1548;
	ld.shared.f32 	%f1549, [%r168+28];
	fma.rn.f32 	%f1550, %f1, %f1542, %f1549;
	st.shared.f32 	[%r168+28], %f1550;
	add.s32 	%r236, %r236, 8;
	setp.ne.s32 	%p34, %r236, 600;
	@%p34 bra 	$L__BB1_42;
	add.s32 	%r219, %r12, %r219;
	add.s32 	%r218, %r218, 1;
	setp.ne.s32 	%p35, %r218, 200;
	@%p35 bra 	$L__BB1_5;
	shl.b32 	%r169, %r1, 2;
	mov.u32 	%r170, _ZZ11cuda_updatePfPiS0_S_S_S_S0_E14thread_rewards;
	add.s32 	%r171, %r170, %r169;
	st.shared.u32 	[%r171], %r219;
	bar.sync 	0;
	setp.ne.s32 	%p36, %r1, 0;
	@%p36 bra 	$L__BB1_58;
	mov.b32 	%r237, 1;
$L__BB1_46:
	mul.lo.s32 	%r53, %r237, 200;
	mov.b32 	%r238, 0;
$L__BB1_47:
	add.s32 	%r174, %r238, %r53;
	shl.b32 	%r175, %r174, 2;
	mov.u32 	%r176, _ZZ11cuda_updatePfPiS0_S_S_S_S0_E8thread_w;
	add.s32 	%r177, %r176, %r175;
	ld.shared.f32 	%f1551, [%r177];
	shl.b32 	%r178, %r238, 2;
	add.s32 	%r179, %r176, %r178;
	ld.shared.f32 	%f1552, [%r179];
	add.f32 	%f1553, %f1551, %f1552;
	st.shared.f32 	[%r179], %f1553;
	ld.shared.f32 	%f1554, [%r177+4];
	ld.shared.f32 	%f1555, [%r179+4];
	add.f32 	%f1556, %f1554, %f1555;
	st.shared.f32 	[%r179+4], %f1556;
	ld.shared.f32 	%f1557, [%r177+8];
	ld.shared.f32 	%f1558, [%r179+8];
	add.f32 	%f1559, %f1557, %f1558;
	st.shared.f32 	[%r179+8], %f1559;
	ld.shared.f32 	%f1560, [%r177+12];
	ld.shared.f32 	%f1561, [%r179+12];
	add.f32 	%f1562, %f1560, %f1561;
	st.shared.f32 	[%r179+12], %f1562;
	ld.shared.f32 	%f1563, [%r177+16];
	ld.shared.f32 	%f1564, [%r179+16];
	add.f32 	%f1565, %f1563, %f1564;
	st.shared.f32 	[%r179+16], %f1565;
	ld.shared.f32 	%f1566, [%r177+20];
	ld.shared.f32 	%f1567, [%r179+20];
	add.f32 	%f1568, %f1566, %f1567;
	st.shared.f32 	[%r179+20], %f1568;
	ld.shared.f32 	%f1569, [%r177+24];
	ld.shared.f32 	%f1570, [%r179+24];
	add.f32 	%f1571, %f1569, %f1570;
	st.shared.f32 	[%r179+24], %f1571;
	ld.shared.f32 	%f1572, [%r177+28];
	ld.shared.f32 	%f1573, [%r179+28];
	add.f32 	%f1574, %f1572, %f1573;
	st.shared.f32 	[%r179+28], %f1574;
	add.s32 	%r238, %r238, 8;
	setp.ne.s32 	%p37, %r238, 200;
	@%p37 bra 	$L__BB1_47;
	add.s32 	%r237, %r237, 1;
	setp.ne.s32 	%p38, %r237, 10;
	@%p38 bra 	$L__BB1_46;
	mov.b32 	%r239, 1;
	add.s32 	%r181, %r102, 16;
$L__BB1_50:
	mul.lo.s32 	%r58, %r239, 2400;
	mov.b32 	%r241, 16;
	mov.u32 	%r240, %r181;
$L__BB1_51:
	add.s32 	%r184, %r240, %r58;
	ld.shared.f32 	%f1575, [%r184+-16];
	ld.shared.f32 	%f1576, [%r240+-16];
	add.f32 	%f1577, %f1575, %f1576;
	st.shared.f32 	[%r240+-16], %f1577;
	ld.shared.f32 	%f1578, [%r184+-12];
	ld.shared.f32 	%f1579, [%r240+-12];
	add.f32 	%f1580, %f1578, %f1579;
	st.shared.f32 	[%r240+-12], %f1580;
	ld.shared.f32 	%f1581, [%r184+-8];
	ld.shared.f32 	%f1582, [%r240+-8];
	add.f32 	%f1583, %f1581, %f1582;
	st.shared.f32 	[%r240+-8], %f1583;
	ld.shared.f32 	%f1584, [%r184+-4];
	ld.shared.f32 	%f1585, [%r240+-4];
	add.f32 	%f1586, %f1584, %f1585;
	st.shared.f32 	[%r240+-4], %f1586;
	ld.shared.f32 	%f1587, [%r184];
	ld.shared.f32 	%f1588, [%r240];
	add.f32 	%f1589, %f1587, %f1588;
	st.shared.f32 	[%r240], %f1589;
	ld.shared.f32 	%f1590, [%r184+4];
	ld.shared.f32 	%f1591, [%r240+4];
	add.f32 	%f1592, %f1590, %f1591;
	st.shared.f32 	[%r240+4], %f1592;
	ld.shared.f32 	%f1593, [%r184+8];
	ld.shared.f32 	%f1594, [%r240+8];
	add.f32 	%f1595, %f1593, %f1594;
	st.shared.f32 	[%r240+8], %f1595;
	ld.shared.f32 	%f1596, [%r184+12];
	ld.shared.f32 	%f1597, [%r240+12];
	add.f32 	%f1598, %f1596, %f1597;
	st.shared.f32 	[%r240+12], %f1598;
	add.s32 	%r241, %r241, 32;
	add.s32 	%r240, %r240, 32;
	setp.ne.s32 	%p39, %r241, 2416;
	@%p39 bra 	$L__BB1_51;
	add.s32 	%r239, %r239, 1;
	setp.ne.s32 	%p40, %r239, 10;
	@%p40 bra 	$L__BB1_50;
	ld.param.u64 	%rd126, [_Z11cuda_updatePfPiS0_S_S_S_S0__param_4];
	cvta.to.global.u64 	%rd115, %rd126;
	add.s32 	%r242, %r176, 16;
	add.s64 	%rd130, %rd115, 16;
	mov.b32 	%r243, 0;
$L__BB1_54:
	ld.shared.f32 	%f1599, [%r242+-16];
	div.rn.f32 	%f1600, %f1599, 0f41200000;
	st.global.f32 	[%rd130+-16], %f1600;
	ld.shared.f32 	%f1601, [%r242+-12];
	div.rn.f32 	%f1602, %f1601, 0f41200000;
	st.global.f32 	[%rd130+-12], %f1602;
	ld.shared.f32 	%f1603, [%r242+-8];
	div.rn.f32 	%f1604, %f1603, 0f41200000;
	st.global.f32 	[%rd130+-8], %f1604;
	ld.shared.f32 	%f1605, [%r242+-4];
	div.rn.f32 	%f1606, %f1605, 0f41200000;
	st.global.f32 	[%rd130+-4], %f1606;
	ld.shared.f32 	%f1607, [%r242];
	div.rn.f32 	%f1608, %f1607, 0f41200000;
	st.global.f32 	[%rd130], %f1608;
	ld.shared.f32 	%f1609, [%r242+4];
	div.rn.f32 	%f1610, %f1609, 0f41200000;
	st.global.f32 	[%rd130+4], %f1610;
	ld.shared.f32 	%f1611, [%r242+8];
	div.rn.f32 	%f1612, %f1611, 0f41200000;
	st.global.f32 	[%rd130+8], %f1612;
	ld.shared.f32 	%f1613, [%r242+12];
	div.rn.f32 	%f1614, %f1613, 0f41200000;
	st.global.f32 	[%rd130+12], %f1614;
	add.s32 	%r243, %r243, 8;
	add.s32 	%r242, %r242, 32;
	add.s64 	%rd130, %rd130, 32;
	setp.ne.s32 	%p41, %r243, 200;
	@%p41 bra 	$L__BB1_54;
	ld.param.u64 	%rd127, [_Z11cuda_updatePfPiS0_S_S_S_S0__param_5];
	cvta.to.global.u64 	%rd116, %rd127;
	add.s32 	%r244, %r102, 16;
	add.s64 	%rd131, %rd116, 16;
	mov.b32 	%r245, 0;
$L__BB1_56:
	ld.shared.f32 	%f1615, [%r244+-16];
	div.rn.f32 	%f1616, %f1615, 0f41200000;
	st.global.f32 	[%rd131+-16], %f1616;
	ld.shared.f32 	%f1617, [%r244+-12];
	div.rn.f32 	%f1618, %f1617, 0f41200000;
	st.global.f32 	[%rd131+-12], %f1618;
	ld.shared.f32 	%f1619, [%r244+-8];
	div.rn.f32 	%f1620, %f1619, 0f41200000;
	st.global.f32 	[%rd131+-8], %f1620;
	ld.shared.f32 	%f1621, [%r244+-4];
	div.rn.f32 	%f1622, %f1621, 0f41200000;
	st.global.f32 	[%rd131+-4], %f1622;
	ld.shared.f32 	%f1623, [%r244];
	div.rn.f32 	%f1624, %f1623, 0f41200000;
	st.global.f32 	[%rd131], %f1624;
	ld.shared.f32 	%f1625, [%r244+4];
	div.rn.f32 	%f1626, %f1625, 0f41200000;
	st.global.f32 	[%rd131+4], %f1626;
	ld.shared.f32 	%f1627, [%r244+8];
	div.rn.f32 	%f1628, %f1627, 0f41200000;
	st.global.f32 	[%rd131+8], %f1628;
	ld.shared.f32 	%f1629, [%r244+12];
	div.rn.f32 	%f1630, %f1629, 0f41200000;
	st.global.f32 	[%rd131+12], %f1630;
	add.s32 	%r245, %r245, 8;
	add.s32 	%r244, %r244, 32;
	add.s64 	%rd131, %rd131, 32;
	setp.ne.s32 	%p42, %r245, 600;
	@%p42 bra 	$L__BB1_56;
	ld.param.u64 	%rd128, [_Z11cuda_updatePfPiS0_S_S_S_S0__param_6];
	ld.shared.u32 	%r191, [_ZZ11cuda_updatePfPiS0_S_S_S_S0_E14thread_rewards];
	ld.shared.u32 	%r192, [_ZZ11cuda_updatePfPiS0_S_S_S_S0_E14thread_rewards+4];
	add.s32 	%r193, %r192, %r191;
	ld.shared.u32 	%r194, [_ZZ11cuda_updatePfPiS0_S_S_S_S0_E14thread_rewards+8];
	add.s32 	%r195, %r194, %r193;
	ld.shared.u32 	%r196, [_ZZ11cuda_updatePfPiS0_S_S_S_S0_E14thread_rewards+12];
	add.s32 	%r197, %r196, %r195;
	ld.shared.u32 	%r198, [_ZZ11cuda_updatePfPiS0_S_S_S_S0_E14thread_rewards+16];
	add.s32 	%r199, %r198, %r197;
	ld.shared.u32 	%r200, [_ZZ11cuda_updatePfPiS0_S_S_S_S0_E14thread_rewards+20];
	add.s32 	%r201, %r200, %r199;
	ld.shared.u32 	%r202, [_ZZ11cuda_updatePfPiS0_S_S_S_S0_E14thread_rewards+24];
	add.s32 	%r203, %r202, %r201;
	ld.shared.u32 	%r204, [_ZZ11cuda_updatePfPiS0_S_S_S_S0_E14thread_rewards+28];
	add.s32 	%r205, %r204, %r203;
	ld.shared.u32 	%r206, [_ZZ11cuda_updatePfPiS0_S_S_S_S0_E14thread_rewards+32];
	add.s32 	%r207, %r206, %r205;
	ld.shared.u32 	%r208, [_ZZ11cuda_updatePfPiS0_S_S_S_S0_E14thread_rewards+36];
	add.s32 	%r209, %r208, %r207;
	mul.hi.s32 	%r210, %r209, 1717986919;
	shr.u32 	%r211, %r210, 31;
	shr.s32 	%r212, %r210, 2;
	add.s32 	%r213, %r212, %r211;
	cvta.to.global.u64 	%rd117, %rd128;
	st.global.u32 	[%rd117], %r213;
	add.u64 	%rd118, %SP, 30400;
	add.u64 	%rd119, %SPL, 30400;
	st.local.u32 	[%rd119], %r213;
	mov.u64 	%rd120, $str;
	cvta.global.u64 	%rd121, %rd120;
	{ // callseq 0, 0
	.param .b64 param0;
	st.param.b64 	[param0], %rd121;
	.param .b64 param1;
	st.param.b64 	[param1], %rd118;
	.param .b32 retval0;
	call.uni (retval0), 
	vprintf, 
	(
	param0, 
	param1
	);
	ld.param.b32 	%r214, [retval0];
	} // callseq 0
$L__BB1_58:
	ret;

}
	// .globl	_Z8cuda_actPfPiP17curandStateXORWOWS_
.visible .entry _Z8cuda_actPfPiP17curandStateXORWOWS_(
	.param .u64 .ptr .align 1 _Z8cuda_actPfPiP17curandStateXORWOWS__param_0,
	.param .u64 .ptr .align 1 _Z8cuda_actPfPiP17curandStateXORWOWS__param_1,
	.param .u64 .ptr .align 1 _Z8cuda_actPfPiP17curandStateXORWOWS__param_2,
	.param .u64 .ptr .align 1 _Z8cuda_actPfPiP17curandStateXORWOWS__param_3
)
{
	.local .align 16 .b8 	__local_depot2[3200];
	.reg .b64 	%SP;
	.reg .b64 	%SPL;
	.reg .pred 	%p<16>;
	.reg .b32 	%r<53>;
	.reg .b32 	%f<179>;
	.reg .b64 	%rd<58>;
	.reg .b64 	%fd<7>;

	mov.u64 	%SPL, __local_depot2;
	ld.param.u64 	%rd29, [_Z8cuda_actPfPiP17curandStateXORWOWS__param_0];
	ld.param.u64 	%rd30, [_Z8cuda_actPfPiP17curandStateXORWOWS__param_1];
	ld.param.u64 	%rd31, [_Z8cuda_actPfPiP17curandStateXORWOWS__param_3];
	cvta.to.global.u64 	%rd1, %rd31;
	cvta.to.global.u64 	%rd2, %rd30;
	add.u64 	%rd3, %SPL, 0;
	add.u64 	%rd34, %SPL, 2400;
	cvta.to.global.u64 	%rd35, %rd29;
	mov.f32 	%f10, 0f00000000;
	st.local.v4.f32 	[%rd34], {%f10, %f10, %f10, %f10};
	add.s64 	%rd54, %rd34, 16;
	st.local.v4.f32 	[%rd34+16], {%f10, %f10, %f10, %f10};
	st.local.v4.f32 	[%rd34+32], {%f10, %f10, %f10, %f10};
	st.local.v4.f32 	[%rd34+48], {%f10, %f10, %f10, %f10};
	st.local.v4.f32 	[%rd34+64], {%f10, %f10, %f10, %f10};
	st.local.v4.f32 	[%rd34+80], {%f10, %f10, %f10, %f10};
	st.local.v4.f32 	[%rd34+96], {%f10, %f10, %f10, %f10};
	st.local.v4.f32 	[%rd34+112], {%f10, %f10, %f10, %f10};
	st.local.v4.f32 	[%rd34+128], {%f10, %f10, %f10, %f10};
	st.local.v4.f32 	[%rd34+144], {%f10, %f10, %f10, %f10};
	st.local.v4.f32 	[%rd34+160], {%f10, %f10, %f10, %f10};
	st.local.v4.f32 	[%rd34+176], {%f10, %f10, %f10, %f10};
	st.local.v4.f32 	[%rd34+192], {%f10, %f10, %f10, %f10};
	st.local.v4.f32 	[%rd34+208], {%f10, %f10, %f10, %f10};
	st.local.v4.f32 	[%rd34+224], {%f10, %f10, %f10, %f10};
	st.local.v4.f32 	[%rd34+240], {%f10, %f10, %f10, %f10};
	st.local.v4.f32 	[%rd34+256], {%f10, %f10, %f10, %f10};
	st.local.v4.f32 	[%rd34+272], {%f10, %f10, %f10, %f10};
	st.local.v4.f32 	[%rd34+288], {%f10, %f10, %f10, %f10};
	st.local.v4.f32 	[%rd34+304], {%f10, %f10, %f10, %f10};
	st.local.v4.f32 	[%rd34+320], {%f10, %f10, %f10, %f10};
	st.local.v4.f32 	[%rd34+336], {%f10, %f10, %f10, %f10};
	st.local.v4.f32 	[%rd34+352], {%f10, %f10, %f10, %f10};
	st.local.v4.f32 	[%rd34+368], {%f10, %f10, %f10, %f10};
	st.local.v4.f32 	[%rd34+384], {%f10, %f10, %f10, %f10};
	st.local.v4.f32 	[%rd34+400], {%f10, %f10, %f10, %f10};
	st.local.v4.f32 	[%rd34+416], {%f10, %f10, %f10, %f10};
	st.local.v4.f32 	[%rd34+432], {%f10, %f10, %f10, %f10};
	st.local.v4.f32 	[%rd34+448], {%f10, %f10, %f10, %f10};
	st.local.v4.f32 	[%rd34+464], {%f10, %f10, %f10, %f10};
	st.local.v4.f32 	[%rd34+480], {%f10, %f10, %f10, %f10};
	st.local.v4.f32 	[%rd34+496], {%f10, %f10, %f10, %f10};
	st.local.v4.f32 	[%rd34+512], {%f10, %f10, %f10, %f10};
	st.local.v4.f32 	[%rd34+528], {%f10, %f10, %f10, %f10};
	st.local.v4.f32 	[%rd34+544], {%f10, %f10, %f10, %f10};
	st.local.v4.f32 	[%rd34+560], {%f10, %f10, %f10, %f10};
	st.local.v4.f32 	[%rd34+576], {%f10, %f10, %f10, %f10};
	st.local.v4.f32 	[%rd34+592], {%f10, %f10, %f10, %f10};
	st.local.v4.f32 	[%rd34+608], {%f10, %f10, %f10, %f10};
	st.local.v4.f32 	[%rd34+624], {%f10, %f10, %f10, %f10};
	st.local.v4.f32 	[%rd34+640], {%f10, %f10, %f10, %f10};
	st.local.v4.f32 	[%rd34+656], {%f10, %f10, %f10, %f10};
	st.local.v4.f32 	[%rd34+672], {%f10, %f10, %f10, %f10};
	st.local.v4.f32 	[%rd34+688], {%f10, %f10, %f10, %f10};
	st.local.v4.f32 	[%rd34+704], {%f10, %f10, %f10, %f10};
	st.local.v4.f32 	[%rd34+720], {%f10, %f10, %f10, %f10};
	st.local.v4.f32 	[%rd34+736], {%f10, %f10, %f10, %f10};
	st.local.v4.f32 	[%rd34+752], {%f10, %f10, %f10, %f10};
	st.local.v4.f32 	[%rd34+768], {%f10, %f10, %f10, %f10};
	st.local.v4.f32 	[%rd34+784], {%f10, %f10, %f10, %f10};
	ld.global.f32 	%f11, [%rd35];
	cvt.f64.f32 	%fd1, %f11;
	add.f64 	%fd2, %fd1, 0d3FF3333333333333;
	div.rn.f64 	%fd3, %fd2, 0d3F926E978D4FDF3B;
	cvt.rzi.s32.f64 	%r14, %fd3;
	ld.global.f32 	%f12, [%rd35+4];
	cvt.f64.f32 	%fd4, %f12;
	add.f64 	%fd5, %fd4, 0d3FE6666666666666;
	div.rn.f64 	%fd6, %fd5, 0d3F8CAC083126E978;
	cvt.rzi.s32.f64 	%r15, %fd6;
	mul.wide.s32 	%rd36, %r14, 4;
	add.s64 	%rd37, %rd34, %rd36;
	mov.b32 	%r16, 1065353216;
	st.local.u32 	[%rd37], %r16;
	add.s32 	%r17, %r15, 100;
	mul.wide.u32 	%rd38, %r17, 4;
	add.s64 	%rd39, %rd34, %rd38;
	st.local.u32 	[%rd39], %r16;
	add.s64 	%rd57, %rd3, 16;
	add.s64 	%rd55, %rd3, 48;
	st.local.v4.f32 	[%rd3], {%f10, %f10, %f10, %f10};
	st.local.v4.f32 	[%rd3+16], {%f10, %f10, %f10, %f10};
	st.local.v4.f32 	[%rd3+32], {%f10, %f10, %f10, %f10};
	st.local.v4.f32 	[%rd3+48], {%f10, %f10, %f10, %f10};
	st.local.v4.f32 	[%rd3+64], {%f10, %f10, %f10, %f10};
	st.local.v4.f32 	[%rd3+80], {%f10, %f10, %f10, %f10};
	st.local.v4.f32 	[%rd3+96], {%f10, %f10, %f10, %f10};
	st.local.v4.f32 	[%rd3+112], {%f10, %f10, %f10, %f10};
	st.local.v4.f32 	[%rd3+128], {%f10, %f10, %f10, %f10};
	st.local.v4.f32 	[%rd3+144], {%f10, %f10, %f10, %f10};
	st.local.v4.f32 	[%rd3+160], {%f10, %f10, %f10, %f10};
	st.local.v4.f32 	[%rd3+176], {%f10, %f10, %f10, %f10};
	st.local.v4.f32 	[%rd3+192], {%f10, %f10, %f10, %f10};
	st.local.v4.f32 	[%rd3+208], {%f10, %f10, %f10, %f10};
	st.local.v4.f32 	[%rd3+224], {%f10, %f10, %f10, %f10};
	st.local.v4.f32 	[%rd3+240], {%f10, %f10, %f10, %f10};
	st.local.v4.f32 	[%rd3+256], {%f10, %f10, %f10, %f10};
	st.local.v4.f32 	[%rd3+272], {%f10, %f10, %f10, %f10};
	st.local.v4.f32 	[%rd3+288], {%f10, %f10, %f10, %f10};
	st.local.v4.f32 	[%rd3+304], {%f10, %f10, %f10, %f10};
	st.local.v4.f32 	[%rd3+320], {%f10, %f10, %f10, %f10};
	st.local.v4.f32 	[%rd3+336], {%f10, %f10, %f10, %f10};
	st.local.v4.f32 	[%rd3+352], {%f10, %f10, %f10, %f10};
	st.local.v4.f32 	[%rd3+368], {%f10, %f10, %f10, %f10};
	st.local.v4.f32 	[%rd3+384], {%f10, %f10, %f10, %f10};
	st.local.v4.f32 	[%rd3+400], {%f10, %f10, %f10, %f10};
	st.local.v4.f32 	[%rd3+416], {%f10, %f10, %f10, %f10};
	st.local.v4.f32 	[%rd3+432], {%f10, %f10, %f10, %f10};
	st.local.v4.f32 	[%rd3+448], {%f10, %f10, %f10, %f10};
	st.local.v4.f32 	[%rd3+464], {%f10, %f10, %f10, %f10};
	st.local.v4.f32 	[%rd3+480], {%f10, %f10, %f10, %f10};
	st.local.v4.f32 	[%rd3+496], {%f10, %f10, %f10, %f10};
	st.local.v4.f32 	[%rd3+512], {%f10, %f10, %f10, %f10};
	st.local.v4.f32 	[%rd3+528], {%f10, %f10, %f10, %f10};
	st.local.v4.f32 	[%rd3+544], {%f10, %f10, %f10, %f10};
	st.local.v4.f32 	[%rd3+560], {%f10, %f10, %f10, %f10};
	st.local.v4.f32 	[%rd3+576], {%f10, %f10, %f10, %f10};
	st.local.v4.f32 	[%rd3+592], {%f10, %f10, %f10, %f10};
	st.local.v4.f32 	[%rd3+608], {%f10, %f10, %f10, %f10};
	st.local.v4.f32 	[%rd3+624], {%f10, %f10, %f10, %f10};
	st.local.v4.f32 	[%rd3+640], {%f10, %f10, %f10, %f10};
	st.local.v4.f32 	[%rd3+656], {%f10, %f10, %f10, %f10};
	st.local.v4.f32 	[%rd3+672], {%f10, %f10, %f10, %f10};
	st.local.v4.f32 	[%rd3+688], {%f10, %f10, %f10, %f10};
	st.local.v4.f32 	[%rd3+704], {%f10, %f10, %f10, %f10};
	st.local.v4.f32 	[%rd3+720], {%f10, %f10, %f10, %f10};
	st.local.v4.f32 	[%rd3+736], {%f10, %f10, %f10, %f10};
	st.local.v4.f32 	[%rd3+752], {%f10, %f10, %f10, %f10};
	st.local.v4.f32 	[%rd3+768], {%f10, %f10, %f10, %f10};
	st.local.v4.f32 	[%rd3+784], {%f10, %f10, %f10, %f10};
	st.local.v4.f32 	[%rd3+800], {%f10, %f10, %f10, %f10};
	st.local.v4.f32 	[%rd3+816], {%f10, %f10, %f10, %f10};
	st.local.v4.f32 	[%rd3+832], {%f10, %f10, %f10, %f10};
	st.local.v4.f32 	[%rd3+848], {%f10, %f10, %f10, %f10};
	st.local.v4.f32 	[%rd3+864], {%f10, %f10, %f10, %f10};
	st.local.v4.f32 	[%rd3+880], {%f10, %f10, %f10, %f10};
	st.local.v4.f32 	[%rd3+896], {%f10, %f10, %f10, %f10};
	st.local.v4.f32 	[%rd3+912], {%f10, %f10, %f10, %f10};
	st.local.v4.f32 	[%rd3+928], {%f10, %f10, %f10, %f10};
	st.local.v4.f32 	[%rd3+944], {%f10, %f10, %f10, %f10};
	st.local.v4.f32 	[%rd3+960], {%f10, %f10, %f10, %f10};
	st.local.v4.f32 	[%rd3+976], {%f10, %f10, %f10, %f10};
	st.local.v4.f32 	[%rd3+992], {%f10, %f10, %f10, %f10};
	st.local.v4.f32 	[%rd3+1008], {%f10, %f10, %f10, %f10};
	st.local.v4.f32 	[%rd3+1024], {%f10, %f10, %f10, %f10};
	st.local.v4.f32 	[%rd3+1040], {%f10, %f10, %f10, %f10};
	st.local.v4.f32 	[%rd3+1056], {%f10, %f10, %f10, %f10};
	st.local.v4.f32 	[%rd3+1072], {%f10, %f10, %f10, %f10};
	st.local.v4.f32 	[%rd3+1088], {%f10, %f10, %f10, %f10};
	st.local.v4.f32 	[%rd3+1104], {%f10, %f10, %f10, %f10};
	st.local.v4.f32 	[%rd3+1120], {%f10, %f10, %f10, %f10};
	st.local.v4.f32 	[%rd3+1136], {%f10, %f10, %f10, %f10};
	st.local.v4.f32 	[%rd3+1152], {%f10, %f10, %f10, %f10};
	st.local.v4.f32 	[%rd3+1168], {%f10, %f10, %f10, %f10};
	st.local.v4.f32 	[%rd3+1184], {%f10, %f10, %f10, %f10};
	st.local.v4.f32 	[%rd3+1200], {%f10, %f10, %f10, %f10};
	st.local.v4.f32 	[%rd3+1216], {%f10, %f10, %f10, %f10};
	st.local.v4.f32 	[%rd3+1232], {%f10, %f10, %f10, %f10};
	st.local.v4.f32 	[%rd3+1248], {%f10, %f10, %f10, %f10};
	st.local.v4.f32 	[%rd3+1264], {%f10, %f10, %f10, %f10};
	st.local.v4.f32 	[%rd3+1280], {%f10, %f10, %f10, %f10};
	st.local.v4.f32 	[%rd3+1296], {%f10, %f10, %f10, %f10};
	st.local.v4.f32 	[%rd3+1312], {%f10, %f10, %f10, %f10};
	st.local.v4.f32 	[%rd3+1328], {%f10, %f10, %f10, %f10};
	st.local.v4.f32 	[%rd3+1344], {%f10, %f10, %f10, %f10};
	st.local.v4.f32 	[%rd3+1360], {%f10, %f10, %f10, %f10};
	st.local.v4.f32 	[%rd3+1376], {%f10, %f10, %f10, %f10};
	st.local.v4.f32 	[%rd3+1392], {%f10, %f10, %f10, %f10};
	st.local.v4.f32 	[%rd3+1408], {%f10, %f10, %f10, %f10};
	st.local.v4.f32 	[%rd3+1424], {%f10, %f10, %f10, %f10};
	st.local.v4.f32 	[%rd3+1440], {%f10, %f10, %f10, %f10};
	st.local.v4.f32 	[%rd3+1456], {%f10, %f10, %f10, %f10};
	st.local.v4.f32 	[%rd3+1472], {%f10, %f10, %f10, %f10};
	st.local.v4.f32 	[%rd3+1488], {%f10, %f10, %f10, %f10};
	st.local.v4.f32 	[%rd3+1504], {%f10, %f10, %f10, %f10};
	st.local.v4.f32 	[%rd3+1520], {%f10, %f10, %f10, %f10};
	st.local.v4.f32 	[%rd3+1536], {%f10, %f10, %f10, %f10};
	st.local.v4.f32 	[%rd3+1552], {%f10, %f10, %f10, %f10};
	st.local.v4.f32 	[%rd3+1568], {%f10, %f10, %f10, %f10};
	st.local.v4.f32 	[%rd3+1584], {%f10, %f10, %f10, %f10};
	st.local.v4.f32 	[%rd3+1600], {%f10, %f10, %f10, %f10};
	st.local.v4.f32 	[%rd3+1616], {%f10, %f10, %f10, %f10};
	st.local.v4.f32 	[%rd3+1632], {%f10, %f10, %f10, %f10};
	st.local.v4.f32 	[%rd3+1648], {%f10, %f10, %f10, %f10};
	st.local.v4.f32 	[%rd3+1664], {%f10, %f10, %f10, %f10};
	st.local.v4.f32 	[%rd3+1680], {%f10, %f10, %f10, %f10};
	st.local.v4.f32 	[%rd3+1696], {%f10, %f10, %f10, %f10};
	st.local.v4.f32 	[%rd3+1712], {%f10, %f10, %f10, %f10};
	st.local.v4.f32 	[%rd3+1728], {%f10, %f10, %f10, %f10};
	st.local.v4.f32 	[%rd3+1744], {%f10, %f10, %f10, %f10};
	st.local.v4.f32 	[%rd3+1760], {%f10, %f10, %f10, %f10};
	st.local.v4.f32 	[%rd3+1776], {%f10, %f10, %f10, %f10};
	st.local.v4.f32 	[%rd3+1792], {%f10, %f10, %f10, %f10};
	st.local.v4.f32 	[%rd3+1808], {%f10, %f10, %f10, %f10};
	st.local.v4.f32 	[%rd3+1824], {%f10, %f10, %f10, %f10};
	st.local.v4.f32 	[%rd3+1840], {%f10, %f10, %f10, %f10};
	st.local.v4.f32 	[%rd3+1856], {%f10, %f10, %f10, %f10};
	st.local.v4.f32 	[%rd3+1872], {%f10, %f10, %f10, %f10};
	st.local.v4.f32 	[%rd3+1888], {%f10, %f10, %f10, %f10};
	st.local.v4.f32 	[%rd3+1904], {%f10, %f10, %f10, %f10};
	st.local.v4.f32 	[%rd3+1920], {%f10, %f10, %f10, %f10};
	st.local.v4.f32 	[%rd3+1936], {%f10, %f10, %f10, %f10};
	st.local.v4.f32 	[%rd3+1952], {%f10, %f10, %f10, %f10};
	st.local.v4.f32 	[%rd3+1968], {%f10, %f10, %f10, %f10};
	st.local.v4.f32 	[%rd3+1984], {%f10, %f10, %f10, %f10};
	st.local.v4.f32 	[%rd3+2000], {%f10, %f10, %f10, %f10};
	st.local.v4.f32 	[%rd3+2016], {%f10, %f10, %f10, %f10};
	st.local.v4.f32 	[%rd3+2032], {%f10, %f10, %f10, %f10};
	st.local.v4.f32 	[%rd3+2048], {%f10, %f10, %f10, %f10};
	st.local.v4.f32 	[%rd3+2064], {%f10, %f10, %f10, %f10};
	st.local.v4.f32 	[%rd3+2080], {%f10, %f10, %f10, %f10};
	st.local.v4.f32 	[%rd3+2096], {%f10, %f10, %f10, %f10};
	st.local.v4.f32 	[%rd3+2112], {%f10, %f10, %f10, %f10};
	st.local.v4.f32 	[%rd3+2128], {%f10, %f10, %f10, %f10};
	st.local.v4.f32 	[%rd3+2144], {%f10, %f10, %f10, %f10};
	st.local.v4.f32 	[%rd3+2160], {%f10, %f10, %f10, %f10};
	st.local.v4.f32 	[%rd3+2176], {%f10, %f10, %f10, %f10};
	st.local.v4.f32 	[%rd3+2192], {%f10, %f10, %f10, %f10};
	st.local.v4.f32 	[%rd3+2208], {%f10, %f10, %f10, %f10};
	st.local.v4.f32 	[%rd3+2224], {%f10, %f10, %f10, %f10};
	st.local.v4.f32 	[%rd3+2240], {%f10, %f10, %f10, %f10};
	st.local.v4.f32 	[%rd3+2256], {%f10, %f10, %f10, %f10};
	st.local.v4.f32 	[%rd3+2272], {%f10, %f10, %f10, %f10};
	st.local.v4.f32 	[%rd3+2288], {%f10, %f10, %f10, %f10};
	st.local.v4.f32 	[%rd3+2304], {%f10, %f10, %f10, %f10};
	st.local.v4.f32 	[%rd3+2320], {%f10, %f10, %f10, %f10};
	st.local.v4.f32 	[%rd3+2336], {%f10, %f10, %f10, %f10};
	st.local.v4.f32 	[%rd3+2352], {%f10, %f10, %f10, %f10};
	st.local.v4.f32 	[%rd3+2368], {%f10, %f10, %f10, %f10};
	st.local.v4.f32 	[%rd3+2384], {%f10, %f10, %f10, %f10};
	mov.b32 	%r47, 0;
	mov.u64 	%rd48, %rd55;
	mov.u64 	%rd49, %rd54;
$L__BB2_1:
	ld.local.v4.f32 	{%f13, %f14, %f15, %f16}, [%rd49+-16];
	mul.f32 	%f17, %f13, 0f00000000;
	st.local.v4.f32 	[%rd48+-48], {%f13, %f17, %f17, %f14};
	mul.f32 	%f18, %f14, 0f00000000;
	mul.f32 	%f19, %f15, 0f00000000;
	st.local.v4.f32 	[%rd48+-32], {%f18, %f18, %f15, %f19};
	mul.f32 	%f20, %f16, 0f00000000;
	st.local.v4.f32 	[%rd48+-16], {%f19, %f16, %f20, %f20};
	ld.local.v4.f32 	{%f21, %f22, %f23, %f24}, [%rd49];
	mul.f32 	%f25, %f21, 0f00000000;
	st.local.v4.f32 	[%rd48], {%f21, %f25, %f25, %f22};
	mul.f32 	%f26, %f22, 0f00000000;
	mul.f32 	%f27, %f23, 0f00000000;
	st.local.v4.f32 	[%rd48+16], {%f26, %f26, %f23, %f27};
	mul.f32 	%f28, %f24, 0f00000000;
	st.local.v4.f32 	[%rd48+32], {%f27, %f24, %f28, %f28};
	add.s32 	%r47, %r47, 8;
	add.s64 	%rd49, %rd49, 32;
	add.s64 	%rd48, %rd48, 96;
	setp.ne.s32 	%p1, %r47, 200;
	@%p1 bra 	$L__BB2_1;
	mov.f32 	%f176, 0f00000000;
	mov.b32 	%r48, 0;
	mov.b64 	%rd50, 16;
$L__BB2_3:
	add.s64 	%rd41, %rd3, %rd50;
	ld.local.v4.f32 	{%f30, %f31, %f32, %f33}, [%rd41+-16];
	add.s64 	%rd42, %rd1, %rd50;
	ld.global.f32 	%f34, [%rd42+-16];
	fma.rn.f32 	%f35, %f30, %f34, %f176;
	ld.global.f32 	%f36, [%rd42+-12];
	fma.rn.f32 	%f37, %f31, %f36, %f35;
	ld.global.f32 	%f38, [%rd42+-8];
	fma.rn.f32 	%f39, %f32, %f38, %f37;
	ld.global.f32 	%f40, [%rd42+-4];
	fma.rn.f32 	%f41, %f33, %f40, %f39;
	ld.local.v4.f32 	{%f42, %f43, %f44, %f45}, [%rd41];
	ld.global.f32 	%f46, [%rd42];
	fma.rn.f32 	%f47, %f42, %f46, %f41;
	ld.global.f32 	%f48, [%rd42+4];
	fma.rn.f32 	%f49, %f43, %f48, %f47;
	ld.global.f32 	%f50, [%rd42+8];
	fma.rn.f32 	%f51, %f44, %f50, %f49;
	ld.global.f32 	%f52, [%rd42+12];
	fma.rn.f32 	%f176, %f45, %f52, %f51;
	add.s32 	%r48, %r48, 8;
	add.s64 	%rd50, %rd50, 32;
	setp.ne.s32 	%p2, %r48, 600;
	@%p2 bra 	$L__BB2_3;
	mov.f32 	%f53, 0f00000000;
	st.local.v4.f32 	[%rd3], {%f53, %f53, %f53, %f53};
	st.local.v4.f32 	[%rd3+16], {%f53, %f53, %f53, %f53};
	st.local.v4.f32 	[%rd3+32], {%f53, %f53, %f53, %f53};
	st.local.v4.f32 	[%rd3+48], {%f53, %f53, %f53, %f53};
	st.local.v4.f32 	[%rd3+64], {%f53, %f53, %f53, %f53};
	st.local.v4.f32 	[%rd3+80], {%f53, %f53, %f53, %f53};
	st.local.v4.f32 	[%rd3+96], {%f53, %f53, %f53, %f53};
	st.local.v4.f32 	[%rd3+112], {%f53, %f53, %f53, %f53};
	st.local.v4.f32 	[%rd3+128], {%f53, %f53, %f53, %f53};
	st.local.v4.f32 	[%rd3+144], {%f53, %f53, %f53, %f53};
	st.local.v4.f32 	[%rd3+160], {%f53, %f53, %f53, %f53};
	st.local.v4.f32 	[%rd3+176], {%f53, %f53, %f53, %f53};
	st.local.v4.f32 	[%rd3+192], {%f53, %f53, %f53, %f53};
	st.local.v4.f32 	[%rd3+208], {%f53, %f53, %f53, %f53};
	st.local.v4.f32 	[%rd3+224], {%f53, %f53, %f53, %f53};
	st.local.v4.f32 	[%rd3+240], {%f53, %f53, %f53, %f53};
	st.local.v4.f32 	[%rd3+256], {%f53, %f53, %f53, %f53};
	st.local.v4.f32 	[%rd3+272], {%f53, %f53, %f53, %f53};
	st.local.v4.f32 	[%rd3+288], {%f53, %f53, %f53, %f53};
	st.local.v4.f32 	[%rd3+304], {%f53, %f53, %f53, %f53};
	st.local.v4.f32 	[%rd3+320], {%f53, %f53, %f53, %f53};
	st.local.v4.f32 	[%rd3+336], {%f53, %f53, %f53, %f53};
	st.local.v4.f32 	[%rd3+352], {%f53, %f53, %f53, %f53};
	st.local.v4.f32 	[%rd3+368], {%f53, %f53, %f53, %f53};
	st.local.v4.f32 	[%rd3+384], {%f53, %f53, %f53, %f53};
	st.local.v4.f32 	[%rd3+400], {%f53, %f53, %f53, %f53};
	st.local.v4.f32 	[%rd3+416], {%f53, %f53, %f53, %f53};
	st.local.v4.f32 	[%rd3+432], {%f53, %f53, %f53, %f53};
	st.local.v4.f32 	[%rd3+448], {%f53, %f53, %f53, %f53};
	st.local.v4.f32 	[%rd3+464], {%f53, %f53, %f53, %f53};
	st.local.v4.f32 	[%rd3+480], {%f53, %f53, %f53, %f53};
	st.local.v4.f32 	[%rd3+496], {%f53, %f53, %f53, %f53};
	st.local.v4.f32 	[%rd3+512], {%f53, %f53, %f53, %f53};
	st.local.v4.f32 	[%rd3+528], {%f53, %f53, %f53, %f53};
	st.local.v4.f32 	[%rd3+544], {%f53, %f53, %f53, %f53};
	st.local.v4.f32 	[%rd3+560], {%f53, %f53, %f53, %f53};
	st.local.v4.f32 	[%rd3+576], {%f53, %f53, %f53, %f53};
	st.local.v4.f32 	[%rd3+592], {%f53, %f53, %f53, %f53};
	st.local.v4.f32 	[%rd3+608], {%f53, %f53, %f53, %f53};
	st.local.v4.f32 	[%rd3+624], {%f53, %f53, %f53, %f53};
	st.local.v4.f32 	[%rd3+640], {%f53, %f53, %f53, %f53};
	st.local.v4.f32 	[%rd3+656], {%f53, %f53, %f53, %f53};
	st.local.v4.f32 	[%rd3+672], {%f53, %f53, %f53, %f53};
	st.local.v4.f32 	[%rd3+688], {%f53, %f53, %f53, %f53};
	st.local.v4.f32 	[%rd3+704], {%f53, %f53, %f53, %f53};
	st.local.v4.f32 	[%rd3+720], {%f53, %f53, %f53, %f53};
	st.local.v4.f32 	[%rd3+736], {%f53, %f53, %f53, %f53};
	st.local.v4.f32 	[%rd3+752], {%f53, %f53, %f53, %f53};
	st.local.v4.f32 	[%rd3+768], {%f53, %f53, %f53, %f53};
	st.local.v4.f32 	[%rd3+784], {%f53, %f53, %f53, %f53};
	st.local.v4.f32 	[%rd3+800], {%f53, %f53, %f53, %f53};
	st.local.v4.f32 	[%rd3+816], {%f53, %f53, %f53, %f53};
	st.local.v4.f32 	[%rd3+832], {%f53, %f53, %f53, %f53};
	st.local.v4.f32 	[%rd3+848], {%f53, %f53, %f53, %f53};
	st.local.v4.f32 	[%rd3+864], {%f53, %f53, %f53, %f53};
	st.local.v4.f32 	[%rd3+880], {%f53, %f53, %f53, %f53};
	st.local.v4.f32 	[%rd3+896], {%f53, %f53, %f53, %f53};
	st.local.v4.f32 	[%rd3+912], {%f53, %f53, %f53, %f53};
	st.local.v4.f32 	[%rd3+928], {%f53, %f53, %f53, %f53};
	st.local.v4.f32 	[%rd3+944], {%f53, %f53, %f53, %f53};
	st.local.v4.f32 	[%rd3+960], {%f53, %f53, %f53, %f53};
	st.local.v4.f32 	[%rd3+976], {%f53, %f53, %f53, %f53};
	st.local.v4.f32 	[%rd3+992], {%f53, %f53, %f53, %f53};
	st.local.v4.f32 	[%rd3+1008], {%f53, %f53, %f53, %f53};
	st.local.v4.f32 	[%rd3+1024], {%f53, %f53, %f53, %f53};
	st.local.v4.f32 	[%rd3+1040], {%f53, %f53, %f53, %f53};
	st.local.v4.f32 	[%rd3+1056], {%f53, %f53, %f53, %f53};
	st.local.v4.f32 	[%rd3+1072], {%f53, %f53, %f53, %f53};
	st.local.v4.f32 	[%rd3+1088], {%f53, %f53, %f53, %f53};
	st.local.v4.f32 	[%rd3+1104], {%f53, %f53, %f53, %f53};
	st.local.v4.f32 	[%rd3+1120], {%f53, %f53, %f53, %f53};
	st.local.v4.f32 	[%rd3+1136], {%f53, %f53, %f53, %f53};
	st.local.v4.f32 	[%rd3+1152], {%f53, %f53, %f53, %f53};
	st.local.v4.f32 	[%rd3+1168], {%f53, %f53, %f53, %f53};
	st.local.v4.f32 	[%rd3+1184], {%f53, %f53, %f53, %f53};
	st.local.v4.f32 	[%rd3+1200], {%f53, %f53, %f53, %f53};
	st.local.v4.f32 	[%rd3+1216], {%f53, %f53, %f53, %f53};
	st.local.v4.f32 	[%rd3+1232], {%f53, %f53, %f53, %f53};
	st.local.v4.f32 	[%rd3+1248], {%f53, %f53, %f53, %f53};
	st.local.v4.f32 	[%rd3+1264], {%f53, %f53, %f53, %f53};
	st.local.v4.f32 	[%rd3+1280], {%f53, %f53, %f53, %f53};
	st.local.v4.f32 	[%rd3+1296], {%f53, %f53, %f53, %f53};
	st.local.v4.f32 	[%rd3+1312], {%f53, %f53, %f53, %f53};
	st.local.v4.f32 	[%rd3+1328], {%f53, %f53, %f53, %f53};
	st.local.v4.f32 	[%rd3+1344], {%f53, %f53, %f53, %f53};
	st.local.v4.f32 	[%rd3+1360], {%f53, %f53, %f53, %f53};
	st.local.v4.f32 	[%rd3+1376], {%f53, %f53, %f53, %f53};
	st.local.v4.f32 	[%rd3+1392], {%f53, %f53, %f53, %f53};
	st.local.v4.f32 	[%rd3+1408], {%f53, %f53, %f53, %f53};
	st.local.v4.f32 	[%rd3+1424], {%f53, %f53, %f53, %f53};
	st.local.v4.f32 	[%rd3+1440], {%f53, %f53, %f53, %f53};
	st.local.v4.f32 	[%rd3+1456], {%f53, %f53, %f53, %f53};
	st.local.v4.f32 	[%rd3+1472], {%f53, %f53, %f53, %f53};
	st.local.v4.f32 	[%rd3+1488], {%f53, %f53, %f53, %f53};
	st.local.v4.f32 	[%rd3+1504], {%f53, %f53, %f53, %f53};
	st.local.v4.f32 	[%rd3+1520], {%f53, %f53, %f53, %f53};
	st.local.v4.f32 	[%rd3+1536], {%f53, %f53, %f53, %f53};
	st.local.v4.f32 	[%rd3+1552], {%f53, %f53, %f53, %f53};
	st.local.v4.f32 	[%rd3+1568], {%f53, %f53, %f53, %f53};
	st.local.v4.f32 	[%rd3+1584], {%f53, %f53, %f53, %f53};
	st.local.v4.f32 	[%rd3+1600], {%f53, %f53, %f53, %f53};
	st.local.v4.f32 	[%rd3+1616], {%f53, %f53, %f53, %f53};
	st.local.v4.f32 	[%rd3+1632], {%f53, %f53, %f53, %f53};
	st.local.v4.f32 	[%rd3+1648], {%f53, %f53, %f53, %f53};
	st.local.v4.f32 	[%rd3+1664], {%f53, %f53, %f53, %f53};
	st.local.v4.f32 	[%rd3+1680], {%f53, %f53, %f53, %f53};
	st.local.v4.f32 	[%rd3+1696], {%f53, %f53, %f53, %f53};
	st.local.v4.f32 	[%rd3+1712], {%f53, %f53, %f53, %f53};
	st.local.v4.f32 	[%rd3+1728], {%f53, %f53, %f53, %f53};
	st.local.v4.f32 	[%rd3+1744], {%f53, %f53, %f53, %f53};
	st.local.v4.f32 	[%rd3+1760], {%f53, %f53, %f53, %f53};
	st.local.v4.f32 	[%rd3+1776], {%f53, %f53, %f53, %f53};
	st.local.v4.f32 	[%rd3+1792], {%f53, %f53, %f53, %f53};
	st.local.v4.f32 	[%rd3+1808], {%f53, %f53, %f53, %f53};
	st.local.v4.f32 	[%rd3+1824], {%f53, %f53, %f53, %f53};
	st.local.v4.f32 	[%rd3+1840], {%f53, %f53, %f53, %f53};
	st.local.v4.f32 	[%rd3+1856], {%f53, %f53, %f53, %f53};
	st.local.v4.f32 	[%rd3+1872], {%f53, %f53, %f53, %f53};
	st.local.v4.f32 	[%rd3+1888], {%f53, %f53, %f53, %f53};
	st.local.v4.f32 	[%rd3+1904], {%f53, %f53, %f53, %f53};
	st.local.v4.f32 	[%rd3+1920], {%f53, %f53, %f53, %f53};
	st.local.v4.f32 	[%rd3+1936], {%f53, %f53, %f53, %f53};
	st.local.v4.f32 	[%rd3+1952], {%f53, %f53, %f53, %f53};
	st.local.v4.f32 	[%rd3+1968], {%f53, %f53, %f53, %f53};
	st.local.v4.f32 	[%rd3+1984], {%f53, %f53, %f53, %f53};
	st.local.v4.f32 	[%rd3+2000], {%f53, %f53, %f53, %f53};
	st.local.v4.f32 	[%rd3+2016], {%f53, %f53, %f53, %f53};
	st.local.v4.f32 	[%rd3+2032], {%f53, %f53, %f53, %f53};
	st.local.v4.f32 	[%rd3+2048], {%f53, %f53, %f53, %f53};
	st.local.v4.f32 	[%rd3+2064], {%f53, %f53, %f53, %f53};
	st.local.v4.f32 	[%rd3+2080], {%f53, %f53, %f53, %f53};
	st.local.v4.f32 	[%rd3+2096], {%f53, %f53, %f53, %f53};
	st.local.v4.f32 	[%rd3+2112], {%f53, %f53, %f53, %f53};
	st.local.v4.f32 	[%rd3+2128], {%f53, %f53, %f53, %f53};
	st.local.v4.f32 	[%rd3+2144], {%f53, %f53, %f53, %f53};
	st.local.v4.f32 	[%rd3+2160], {%f53, %f53, %f53, %f53};
	st.local.v4.f32 	[%rd3+2176], {%f53, %f53, %f53, %f53};
	st.local.v4.f32 	[%rd3+2192], {%f53, %f53, %f53, %f53};
	st.local.v4.f32 	[%rd3+2208], {%f53, %f53, %f53, %f53};
	st.local.v4.f32 	[%rd3+2224], {%f53, %f53, %f53, %f53};
	st.local.v4.f32 	[%rd3+2240], {%f53, %f53, %f53, %f53};
	st.local.v4.f32 	[%rd3+2256], {%f53, %f53, %f53, %f53};
	st.local.v4.f32 	[%rd3+2272], {%f53, %f53, %f53, %f53};
	st.local.v4.f32 	[%rd3+2288], {%f53, %f53, %f53, %f53};
	st.local.v4.f32 	[%rd3+2304], {%f53, %f53, %f53, %f53};
	st.local.v4.f32 	[%rd3+2320], {%f53, %f53, %f53, %f53};
	st.local.v4.f32 	[%rd3+2336], {%f53, %f53, %f53, %f53};
	st.local.v4.f32 	[%rd3+2352], {%f53, %f53, %f53, %f53};
	st.local.v4.f32 	[%rd3+2368], {%f53, %f53, %f53, %f53};
	st.local.v4.f32 	[%rd3+2384], {%f53, %f53, %f53, %f53};
	mov.b32 	%r49, 0;
	mov.u64 	%rd51, %rd55;
	mov.u64 	%rd52, %rd54;
$L__BB2_5:
	ld.local.v4.f32 	{%f54, %f55, %f56, %f57}, [%rd52+-16];
	mul.f32 	%f58, %f54, 0f00000000;
	mul.f32 	%f59, %f55, 0f00000000;
	st.local.v4.f32 	[%rd51+-48], {%f58, %f54, %f58, %f59};
	mul.f32 	%f60, %f56, 0f00000000;
	st.local.v4.f32 	[%rd51+-32], {%f55, %f59, %f60, %f56};
	mul.f32 	%f61, %f57, 0f00000000;
	st.local.v4.f32 	[%rd51+-16], {%f60, %f61, %f57, %f61};
	ld.local.v4.f32 	{%f62, %f63, %f64, %f65}, [%rd52];
	mul.f32 	%f66, %f62, 0f00000000;
	mul.f32 	%f67, %f63, 0f00000000;
	st.local.v4.f32 	[%rd51], {%f66, %f62, %f66, %f67};
	mul.f32 	%f68, %f64, 0f00000000;
	st.local.v4.f32 	[%rd51+16], {%f63, %f67, %f68, %f64};
	mul.f32 	%f69, %f65, 0f00000000;
	st.local.v4.f32 	[%rd51+32], {%f68, %f69, %f65, %f69};
	add.s32 	%r49, %r49, 8;
	add.s64 	%rd52, %rd52, 32;
	add.s64 	%rd51, %rd51, 96;
	setp.ne.s32 	%p3, %r49, 200;
	@%p3 bra 	$L__BB2_5;
	mov.f32 	%f177, 0f00000000;
	mov.b32 	%r50, 0;
	mov.b64 	%rd53, 16;
$L__BB2_7:
	add.s64 	%rd44, %rd3, %rd53;
	ld.local.v4.f32 	{%f71, %f72, %f73, %f74}, [%rd44+-16];
	add.s64 	%rd45, %rd1, %rd53;
	ld.global.f32 	%f75, [%rd45+-16];
	fma.rn.f32 	%f76, %f71, %f75, %f177;
	ld.global.f32 	%f77, [%rd45+-12];
	fma.rn.f32 	%f78, %f72, %f77, %f76;
	ld.global.f32 	%f79, [%rd45+-8];
	fma.rn.f32 	%f80, %f73, %f79, %f78;
	ld.global.f32 	%f81, [%rd45+-4];
	fma.rn.f32 	%f82, %f74, %f81, %f80;
	ld.local.v4.f32 	{%f83, %f84, %f85, %f86}, [%rd44];
	ld.global.f32 	%f87, [%rd45];
	fma.rn.f32 	%f88, %f83, %f87, %f82;
	ld.global.f32 	%f89, [%rd45+4];
	fma.rn.f32 	%f90, %f84, %f89, %f88;
	ld.global.f32 	%f91, [%rd45+8];
	fma.rn.f32 	%f92, %f85, %f91, %f90;
	ld.global.f32 	%f93, [%rd45+12];
	fma.rn.f32 	%f177, %f86, %f93, %f92;
	add.s32 	%r50, %r50, 8;
	add.s64 	%rd53, %rd53, 32;
	setp.ne.s32 	%p4, %r50, 600;
	@%p4 bra 	$L__BB2_7;
	mov.f32 	%f94, 0f00000000;
	st.local.v4.f32 	[%rd3], {%f94, %f94, %f94, %f94};
	st.local.v4.f32 	[%rd3+16], {%f94, %f94, %f94, %f94};
	st.local.v4.f32 	[%rd3+32], {%f94, %f94, %f94, %f94};
	st.local.v4.f32 	[%rd3+48], {%f94, %f94, %f94, %f94};
	st.local.v4.f32 	[%rd3+64], {%f94, %f94, %f94, %f94};
	st.local.v4.f32 	[%rd3+80], {%f94, %f94, %f94, %f94};
	st.local.v4.f32 	[%rd3+96], {%f94, %f94, %f94, %f94};
	st.local.v4.f32 	[%rd3+112], {%f94, %f94, %f94, %f94};
	st.local.v4.f32 	[%rd3+128], {%f94, %f94, %f94, %f94};
	st.local.v4.f32 	[%rd3+144], {%f94, %f94, %f94, %f94};
	st.local.v4.f32 	[%rd3+160], {%f94, %f94, %f94, %f94};
	st.local.v4.f32 	[%rd3+176], {%f94, %f94, %f94, %f94};
	st.local.v4.f32 	[%rd3+192], {%f94, %f94, %f94, %f94};
	st.local.v4.f32 	[%rd3+208], {%f94, %f94, %f94, %f94};
	st.local.v4.f32 	[%rd3+224], {%f94, %f94, %f94, %f94};
	st.local.v4.f32 	[%rd3+240], {%f94, %f94, %f94, %f94};
	st.local.v4.f32 	[%rd3+256], {%f94, %f94, %f94, %f94};
	st.local.v4.f32 	[%rd3+272], {%f94, %f94, %f94, %f94};
	st.local.v4.f32 	[%rd3+288], {%f94, %f94, %f94, %f94};
	st.local.v4.f32 	[%rd3+304], {%f94, %f94, %f94, %f94};
	st.local.v4.f32 	[%rd3+320], {%f94, %f94, %f94, %f94};
	st.local.v4.f32 	[%rd3+336], {%f94, %f94, %f94, %f94};
	st.local.v4.f32 	[%rd3+352], {%f94, %f94, %f94, %f94};
	st.local.v4.f32 	[%rd3+368], {%f94, %f94, %f94, %f94};
	st.local.v4.f32 	[%rd3+384], {%f94, %f94, %f94, %f94};
	st.local.v4.f32 	[%rd3+400], {%f94, %f94, %f94, %f94};
	st.local.v4.f32 	[%rd3+416], {%f94, %f94, %f94, %f94};
	st.local.v4.f32 	[%rd3+432], {%f94, %f94, %f94, %f94};
	st.local.v4.f32 	[%rd3+448], {%f94, %f94, %f94, %f94};
	st.local.v4.f32 	[%rd3+464], {%f94, %f94, %f94, %f94};
	st.local.v4.f32 	[%rd3+480], {%f94, %f94, %f94, %f94};
	st.local.v4.f32 	[%rd3+496], {%f94, %f94, %f94, %f94};
	st.local.v4.f32 	[%rd3+512], {%f94, %f94, %f94, %f94};
	st.local.v4.f32 	[%rd3+528], {%f94, %f94, %f94, %f94};
	st.local.v4.f32 	[%rd3+544], {%f94, %f94, %f94, %f94};
	st.local.v4.f32 	[%rd3+560], {%f94, %f94, %f94, %f94};
	st.local.v4.f32 	[%rd3+576], {%f94, %f94, %f94, %f94};
	st.local.v4.f32 	[%rd3+592], {%f94, %f94, %f94, %f94};
	st.local.v4.f32 	[%rd3+608], {%f94, %f94, %f94, %f94};
	st.local.v4.f32 	[%rd3+624], {%f94, %f94, %f94, %f94};
	st.local.v4.f32 	[%rd3+640], {%f94, %f94, %f94, %f94};
	st.local.v4.f32 	[%rd3+656], {%f94, %f94, %f94, %f94};
	st.local.v4.f32 	[%rd3+672], {%f94, %f94, %f94, %f94};
	st.local.v4.f32 	[%rd3+688], {%f94, %f94, %f94, %f94};
	st.local.v4.f32 	[%rd3+704], {%f94, %f94, %f94, %f94};
	st.local.v4.f32 	[%rd3+720], {%f94, %f94, %f94, %f94};
	st.local.v4.f32 	[%rd3+736], {%f94, %f94, %f94, %f94};
	st.local.v4.f32 	[%rd3+752], {%f94, %f94, %f94, %f94};
	st.local.v4.f32 	[%rd3+768], {%f94, %f94, %f94, %f94};
	st.local.v4.f32 	[%rd3+784], {%f94, %f94, %f94, %f94};
	st.local.v4.f32 	[%rd3+800], {%f94, %f94, %f94, %f94};
	st.local.v4.f32 	[%rd3+816], {%f94, %f94, %f94, %f94};
	st.local.v4.f32 	[%rd3+832], {%f94, %f94, %f94, %f94};
	st.local.v4.f32 	[%rd3+848], {%f94, %f94, %f94, %f94};
	st.local.v4.f32 	[%rd3+864], {%f94, %f94, %f94, %f94};
	st.local.v4.f32 	[%rd3+880], {%f94, %f94, %f94, %f94};
	st.local.v4.f32 	[%rd3+896], {%f94, %f94, %f94, %f94};
	st.local.v4.f32 	[%rd3+912], {%f94, %f94, %f94, %f94};
	st.local.v4.f32 	[%rd3+928], {%f94, %f94, %f94, %f94};
	st.local.v4.f32 	[%rd3+944], {%f94, %f94, %f94, %f94};
	st.local.v4.f32 	[%rd3+960], {%f94, %f94, %f94, %f94};
	st.local.v4.f32 	[%rd3+976], {%f94, %f94, %f94, %f94};
	st.local.v4.f32 	[%rd3+992], {%f94, %f94, %f94, %f94};
	st.local.v4.f32 	[%rd3+1008], {%f94, %f94, %f94, %f94};
	st.local.v4.f32 	[%rd3+1024], {%f94, %f94, %f94, %f94};
	st.local.v4.f32 	[%rd3+1040], {%f94, %f94, %f94, %f94};
	st.local.v4.f32 	[%rd3+1056], {%f94, %f94, %f94, %f94};
	st.local.v4.f32 	[%rd3+1072], {%f94, %f94, %f94, %f94};
	st.local.v4.f32 	[%rd3+1088], {%f94, %f94, %f94, %f94};
	st.local.v4.f32 	[%rd3+1104], {%f94, %f94, %f94, %f94};
	st.local.v4.f32 	[%rd3+1120], {%f94, %f94, %f94, %f94};
	st.local.v4.f32 	[%rd3+1136], {%f94, %f94, %f94, %f94};
	st.local.v4.f32 	[%rd3+1152], {%f94, %f94, %f94, %f94};
	st.local.v4.f32 	[%rd3+1168], {%f94, %f94, %f94, %f94};
	st.local.v4.f32 	[%rd3+1184], {%f94, %f94, %f94, %f94};
	st.local.v4.f32 	[%rd3+1200], {%f94, %f94, %f94, %f94};
	st.local.v4.f32 	[%rd3+1216], {%f94, %f94, %f94, %f94};
	st.local.v4.f32 	[%rd3+1232], {%f94, %f94, %f94, %f94};
	st.local.v4.f32 	[%rd3+1248], {%f94, %f94, %f94, %f94};
	st.local.v4.f32 	[%rd3+1264], {%f94, %f94, %f94, %f94};
	st.local.v4.f32 	[%rd3+1280], {%f94, %f94, %f94, %f94};
	st.local.v4.f32 	[%rd3+1296], {%f94, %f94, %f94, %f94};
	st.local.v4.f32 	[%rd3+1312], {%f94, %f94, %f94, %f94};
	st.local.v4.f32 	[%rd3+1328], {%f94, %f94, %f94, %f94};
	st.local.v4.f32 	[%rd3+1344], {%f94, %f94, %f94, %f94};
	st.local.v4.f32 	[%rd3+1360], {%f94, %f94, %f94, %f94};
	st.local.v4.f32 	[%rd3+1376], {%f94, %f94, %f94, %f94};
	st.local.v4.f32 	[%rd3+1392], {%f94, %f94, %f94, %f94};
	st.local.v4.f32 	[%rd3+1408], {%f94, %f94, %f94, %f94};
	st.local.v4.f32 	[%rd3+1424], {%f94, %f94, %f94, %f94};
	st.local.v4.f32 	[%rd3+1440], {%f94, %f94, %f94, %f94};
	st.local.v4.f32 	[%rd3+1456], {%f94, %f94, %f94, %f94};
	st.local.v4.f32 	[%rd3+1472], {%f94, %f94, %f94, %f94};
	st.local.v4.f32 	[%rd3+1488], {%f94, %f94, %f94, %f94};
	st.local.v4.f32 	[%rd3+1504], {%f94, %f94, %f94, %f94};
	st.local.v4.f32 	[%rd3+1520], {%f94, %f94, %f94, %f94};
	st.local.v4.f32 	[%rd3+1536], {%f94, %f94, %f94, %f94};
	st.local.v4.f32 	[%rd3+1552], {%f94, %f94, %f94, %f94};
	st.local.v4.f32 	[%rd3+1568], {%f94, %f94, %f94, %f94};
	st.local.v4.f32 	[%rd3+1584], {%f94, %f94, %f94, %f94};
	st.local.v4.f32 	[%rd3+1600], {%f94, %f94, %f94, %f94};
	st.local.v4.f32 	[%rd3+1616], {%f94, %f94, %f94, %f94};
	st.local.v4.f32 	[%rd3+1632], {%f94, %f94, %f94, %f94};
	st.local.v4.f32 	[%rd3+1648], {%f94, %f94, %f94, %f94};
	st.local.v4.f32 	[%rd3+1664], {%f94, %f94, %f94, %f94};
	st.local.v4.f32 	[%rd3+1680], {%f94, %f94, %f94, %f94};
	st.local.v4.f32 	[%rd3+1696], {%f94, %f94, %f94, %f94};
	st.local.v4.f32 	[%rd3+1712], {%f94, %f94, %f94, %f94};
	st.local.v4.f32 	[%rd3+1728], {%f94, %f94, %f94, %f94};
	st.local.v4.f32 	[%rd3+1744], {%f94, %f94, %f94, %f94};
	st.local.v4.f32 	[%rd3+1760], {%f94, %f94, %f94, %f94};
	st.local.v4.f32 	[%rd3+1776], {%f94, %f94, %f94, %f94};
	st.local.v4.f32 	[%rd3+1792], {%f94, %f94, %f94, %f94};
	st.local.v4.f32 	[%rd3+1808], {%f94, %f94, %f94, %f94};
	st.local.v4.f32 	[%rd3+1824], {%f94, %f94, %f94, %f94};
	st.local.v4.f32 	[%rd3+1840], {%f94, %f94, %f94, %f94};
	st.local.v4.f32 	[%rd3+1856], {%f94, %f94, %f94, %f94};
	st.local.v4.f32 	[%rd3+1872], {%f94, %f94, %f94, %f94};
	st.local.v4.f32 	[%rd3+1888], {%f94, %f94, %f94, %f94};
	st.local.v4.f32 	[%rd3+1904], {%f94, %f94, %f94, %f94};
	st.local.v4.f32 	[%rd3+1920], {%f94, %f94, %f94, %f94};
	st.local.v4.f32 	[%rd3+1936], {%f94, %f94, %f94, %f94};
	st.local.v4.f32 	[%rd3+1952], {%f94, %f94, %f94, %f94};
	st.local.v4.f32 	[%rd3+1968], {%f94, %f94, %f94, %f94};
	st.local.v4.f32 	[%rd3+1984], {%f94, %f94, %f94, %f94};
	st.local.v4.f32 	[%rd3+2000], {%f94, %f94, %f94, %f94};
	st.local.v4.f32 	[%rd3+2016], {%f94, %f94, %f94, %f94};
	st.local.v4.f32 	[%rd3+2032], {%f94, %f94, %f94, %f94};
	st.local.v4.f32 	[%rd3+2048], {%f94, %f94, %f94, %f94};
	st.local.v4.f32 	[%rd3+2064], {%f94, %f94, %f94, %f94};
	st.local.v4.f32 	[%rd3+2080], {%f94, %f94, %f94, %f94};
	st.local.v4.f32 	[%rd3+2096], {%f94, %f94, %f94, %f94};
	st.local.v4.f32 	[%rd3+2112], {%f94, %f94, %f94, %f94};
	st.local.v4.f32 	[%rd3+2128], {%f94, %f94, %f94, %f94};
	st.local.v4.f32 	[%rd3+2144], {%f94, %f94, %f94, %f94};
	st.local.v4.f32 	[%rd3+2160], {%f94, %f94, %f94, %f94};
	st.local.v4.f32 	[%rd3+2176], {%f94, %f94, %f94, %f94};
	st.local.v4.f32 	[%rd3+2192], {%f94, %f94, %f94, %f94};
	st.local.v4.f32 	[%rd3+2208], {%f94, %f94, %f94, %f94};
	st.local.v4.f32 	[%rd3+2224], {%f94, %f94, %f94, %f94};
	st.local.v4.f32 	[%rd3+2240], {%f94, %f94, %f94, %f94};
	st.local.v4.f32 	[%rd3+2256], {%f94, %f94, %f94, %f94};
	st.local.v4.f32 	[%rd3+2272], {%f94, %f94, %f94, %f94};
	st.local.v4.f32 	[%rd3+2288], {%f94, %f94, %f94, %f94};
	st.local.v4.f32 	[%rd3+2304], {%f94, %f94, %f94, %f94};
	st.local.v4.f32 	[%rd3+2320], {%f94, %f94, %f94, %f94};
	st.local.v4.f32 	[%rd3+2336], {%f94, %f94, %f94, %f94};
	st.local.v4.f32 	[%rd3+2352], {%f94, %f94, %f94, %f94};
	st.local.v4.f32 	[%rd3+2368], {%f94, %f94, %f94, %f94};
	st.local.v4.f32 	[%rd3+2384], {%f94, %f94, %f94, %f94};
	mov.b32 	%r51, 0;
$L__BB2_9:
	ld.local.v4.f32 	{%f95, %f96, %f97, %f98}, [%rd54+-16];
	mul.f32 	%f99, %f95, 0f00000000;
	mul.f32 	%f100, %f96, 0f00000000;
	st.local.v4.f32 	[%rd55+-48], {%f99, %f99, %f95, %f100};
	mul.f32 	%f101, %f97, 0f00000000;
	st.local.v4.f32 	[%rd55+-32], {%f100, %f96, %f101, %f101};
	mul.f32 	%f102, %f98, 0f00000000;
	st.local.v4.f32 	[%rd55+-16], {%f97, %f102, %f102, %f98};
	ld.local.v4.f32 	{%f103, %f104, %f105, %f106}, [%rd54];
	mul.f32 	%f107, %f103, 0f00000000;
	mul.f32 	%f108, %f104, 0f00000000;
	st.local.v4.f32 	[%rd55], {%f107, %f107, %f103, %f108};
	mul.f32 	%f109, %f105, 0f00000000;
	st.local.v4.f32 	[%rd55+16], {%f108, %f104, %f109, %f109};
	mul.f32 	%f110, %f106, 0f00000000;
	st.local.v4.f32 	[%rd55+32], {%f105, %f110, %f110, %f106};
	add.s32 	%r51, %r51, 8;
	add.s64 	%rd55, %rd55, 96;
	add.s64 	%rd54, %rd54, 32;
	setp.ne.s32 	%p5, %r51, 200;
	@%p5 bra 	$L__BB2_9;
	add.s64 	%rd56, %rd1, 16;
	mov.f32 	%f178, 0f00000000;
	mov.b32 	%r52, 0;
$L__BB2_11:
	ld.local.v4.f32 	{%f112, %f113, %f114, %f115}, [%rd57+-16];
	ld.global.f32 	%f116, [%rd56+-16];
	fma.rn.f32 	%f117, %f112, %f116, %f178;
	ld.global.f32 	%f118, [%rd56+-12];
	fma.rn.f32 	%f119, %f113, %f118, %f117;
	ld.global.f32 	%f120, [%rd56+-8];
	fma.rn.f32 	%f121, %f114, %f120, %f119;
	ld.global.f32 	%f122, [%rd56+-4];
	fma.rn.f32 	%f123, %f115, %f122, %f121;
	ld.local.v4.f32 	{%f124, %f125, %f126, %f127}, [%rd57];
	ld.global.f32 	%f128, [%rd56];
	fma.rn.f32 	%f129, %f124, %f128, %f123;
	ld.global.f32 	%f130, [%rd56+4];
	fma.rn.f32 	%f131, %f125, %f130, %f129;
	ld.global.f32 	%f132, [%rd56+8];
	fma.rn.f32 	%f133, %f126, %f132, %f131;
	ld.global.f32 	%f134, [%rd56+12];
	fma.rn.f32 	%f178, %f127, %f134, %f133;
	add.s32 	%r52, %r52, 8;
	add.s64 	%rd57, %rd57, 32;
	add.s64 	%rd56, %rd56, 32;
	setp.ne.s32 	%p6, %r52, 600;
	@%p6 bra 	$L__BB2_11;
	ld.param.u64 	%rd47, [_Z8cuda_actPfPiP17curandStateXORWOWS__param_2];
	cvta.to.global.u64 	%rd46, %rd47;
	setp.gt.f32 	%p7, %f177, %f176;
	selp.f32 	%f135, %f177, %f176, %p7;
	setp.gt.f32 	%p8, %f178, %f135;
	selp.f32 	%f136, %f178, %f135, %p8;
	sub.f32 	%f137, %f176, %f136;
	fma.rn.f32 	%f138, %f137, 0f3BBB989D, 0f3F000000;
	cvt.sat.f32.f32 	%f139, %f138;
	mov.f32 	%f140, 0f4B400001;
	mov.f32 	%f141, 0f437C0000;
	fma.rm.f32 	%f142, %f139, %f141, %f140;
	add.f32 	%f143, %f142, 0fCB40007F;
	neg.f32 	%f144, %f143;
	fma.rn.f32 	%f145, %f137, 0f3FB8AA3B, %f144;
	fma.rn.f32 	%f146, %f137, 0f32A57060, %f145;
	mov.b32 	%r23, %f142;
	shl.b32 	%r24, %r23, 23;
	mov.b32 	%f147, %r24;
	ex2.approx.ftz.f32 	%f148, %f146;
	mul.f32 	%f149, %f148, %f147;
	sub.f32 	%f150, %f177, %f136;
	fma.rn.f32 	%f151, %f150, 0f3BBB989D, 0f3F000000;
	cvt.sat.f32.f32 	%f152, %f151;
	fma.rm.f32 	%f153, %f152, %f141, %f140;
	add.f32 	%f154, %f153, 0fCB40007F;
	neg.f32 	%f155, %f154;
	fma.rn.f32 	%f156, %f150, 0f3FB8AA3B, %f155;
	fma.rn.f32 	%f157, %f150, 0f32A57060, %f156;
	mov.b32 	%r25, %f153;
	shl.b32 	%r26, %r25, 23;
	mov.b32 	%f158, %r26;
	ex2.approx.ftz.f32 	%f159, %f157;
	mul.f32 	%f160, %f159, %f158;
	sub.f32 	%f161, %f178, %f136;
	fma.rn.f32 	%f162, %f161, 0f3BBB989D, 0f3F000000;
	cvt.sat.f32.f32 	%f163, %f162;
	fma.rm.f32 	%f164, %f163, %f141, %f140;
	add.f32 	%f165, %f164, 0fCB40007F;
	neg.f32 	%f166, %f165;
	fma.rn.f32 	%f167, %f161, 0f3FB8AA3B, %f166;
	fma.rn.f32 	%f168, %f161, 0f32A57060, %f167;
	mov.b32 	%r27, %f164;
	shl.b32 	%r28, %r27, 23;
	mov.b32 	%f169, %r28;
	ex2.approx.ftz.f32 	%f170, %f168;
	add.f32 	%f171, %f149, 0f00000000;
	add.f32 	%f172, %f171, %f160;
	fma.rn.f32 	%f173, %f170, %f169, %f172;
	div.rn.f32 	%f7, %f149, %f173;
	div.rn.f32 	%f174, %f160, %f173;
	ld.global.v2.u32 	{%r29, %r30}, [%rd46];
	shr.u32 	%r31, %r30, 2;
	xor.b32  	%r32, %r31, %r30;
	ld.global.v2.u32 	{%r33, %r34}, [%rd46+8];
	ld.global.v2.u32 	{%r35, %r36}, [%rd46+16];
	st.global.v2.u32 	[%rd46+8], {%r34, %r35};
	shl.b32 	%r37, %r36, 4;
	shl.b32 	%r38, %r32, 1;
	xor.b32  	%r39, %r38, %r37;
	xor.b32  	%r40, %r39, %r32;
	xor.b32  	%r41, %r40, %r36;
	st.global.v2.u32 	[%rd46+16], {%r36, %r41};
	add.s32 	%r42, %r29, 362437;
	st.global.v2.u32 	[%rd46], {%r42, %r33};
	add.s32 	%r43, %r41, %r42;
	cvt.rn.f32.u32 	%f175, %r43;
	fma.rn.f32 	%f8, %f175, 0f2F800000, 0f2F000000;
	add.f32 	%f9, %f7, %f174;
	setp.gtu.f32 	%p9, %f8, %f7;
	@%p9 bra 	$L__BB2_14;
	mov.b32 	%r44, 0;
	st.global.u32 	[%rd2], %r44;
	bra.uni 	$L__BB2_18;
$L__BB2_14:
	setp.ltu.f32 	%p10, %f8, %f7;
	setp.gtu.f32 	%p11, %f8, %f9;
	or.pred  	%p12, %p10, %p11;
	@%p12 bra 	$L__BB2_16;
	mov.b32 	%r46, 1;
	st.global.u32 	[%rd2], %r46;
	bra.uni 	$L__BB2_18;
$L__BB2_16:
	setp.ltu.f32 	%p13, %f8, %f9;
	setp.gtu.f32 	%p14, %f8, 0f3F800000;
	or.pred  	%p15, %p13, %p14;
	@%p15 bra 	$L__BB2_18;
	mov.b32 	%r45, 2;
	st.global.u32 	[%rd2], %r45;
$L__BB2_18:
	ret;

}


// ===== COMPILED SASS (sm_100) =====

	.target	sm_100

	.elftype	@"ET_EXEC"


//--------------------- .note.nv.tkinfo           --------------------------
	.section	.note.nv.tkinfo,"",@"SHT_NOTE"
	.sectionflags	@"SHF_NOTE_NV_TKINFO"
	.tkinfo
        /*0018*/ 	.word	0x00000002
        /*0030*/ 	.string	""
        /*0030*/ 	.string	"ptxas"
        /*0030*/ 	.string	"Cuda compilation tools, release 13.0, V13.0.88"
        /*0030*/ 	.string	"Build cuda_13.0.r13.0/compiler.36424714_0"
        /*0030*/ 	.string	"-arch sm_100 -m 64 "



//--------------------- .note.nv.cuinfo           --------------------------
	.section	.note.nv.cuinfo,"",@"SHT_NOTE"
	.sectionflags	@"SHF_NOTE_NV_CUINFO"
        /*0018*/ 	.short	0x0002
        /*001a*/ 	.short	0x0064
        /*001c*/ 	.short	0x0082
	.zero		2


//--------------------- .nv.info                  --------------------------
	.section	.nv.info,"",@"SHT_CUDA_INFO"
	.align	4


	//----- nvinfo : EIATTR_REGCOUNT
	.align		4
        /*0000*/ 	.byte	0x04, 0x2f
        /*0002*/ 	.short	(.L_11 - .L_10)
	.align		4
.L_10:
        /*0004*/ 	.word	index@(_Z15cuda_agent_initP17curandStateXORWOW)
        /*0008*/ 	.word	0x0000000c


	//----- nvinfo : EIATTR_FRAME_SIZE
	.align		4
.L_11:
        /*000c*/ 	.byte	0x04, 0x11
        /*000e*/ 	.short	(.L_13 - .L_12)
	.align		4
.L_12:
        /*0010*/ 	.word	index@(_Z15cuda_agent_initP17curandStateXORWOW)
        /*0014*/ 	.word	0x00000000


	//----- nvinfo : EIATTR_REGCOUNT
	.align		4
.L_13:
        /*0018*/ 	.byte	0x04, 0x2f
        /*001a*/ 	.short	(.L_15 - .L_14)
	.align		4
.L_14:
        /*001c*/ 	.word	index@(_Z11cuda_updatePfPiS0_S_S_S_S0_)
        /*0020*/ 	.word	0x00000038


	//----- nvinfo : EIATTR_FRAME_SIZE
	.align		4
.L_15:
        /*0024*/ 	.byte	0x04, 0x11
        /*0026*/ 	.short	(.L_17 - .L_16)
	.align		4
.L_16:
        /*0028*/ 	.word	index@($__internal_3_$__cuda_sm3x_div_rn_noftz_f32_slowpath)
        /*002c*/ 	.word	0x000076d0


	//----- nvinfo : EIATTR_FRAME_SIZE
	.align		4
.L_17:
        /*0030*/ 	.byte	0x04, 0x11
        /*0032*/ 	.short	(.L_19 - .L_18)
	.align		4
.L_18:
        /*0034*/ 	.word	index@($__internal_2_$__cuda_sm20_div_rn_f64_full)
        /*0038*/ 	.word	0x000076d0


	//----- nvinfo : EIATTR_FRAME_SIZE
	.align		4
.L_19:
        /*003c*/ 	.byte	0x04, 0x11
        /*003e*/ 	.short	(.L_21 - .L_20)
	.align		4
.L_20:
        /*0040*/ 	.word	index@(_Z11cuda_updatePfPiS0_S_S_S_S0_)
        /*0044*/ 	.word	0x000076d0


	//----- nvinfo : EIATTR_REGCOUNT
	.align		4
.L_21:
        /*0048*/ 	.byte	0x04, 0x2f
        /*004a*/ 	.short	(.L_23 - .L_22)
	.align		4
.L_22:
        /*004c*/ 	.word	index@(_Z8cuda_actPfPiP17curandStateXORWOWS_)
        /*0050*/ 	.word	0x0000002b


	//----- nvinfo : EIATTR_FRAME_SIZE
	.align		4
.L_23:
        /*0054*/ 	.byte	0x04, 0x11
        /*0056*/ 	.short	(.L_25 - .L_24)
	.align		4
.L_24:
        /*0058*/ 	.word	index@($__internal_1_$__cuda_sm3x_div_rn_noftz_f32_slowpath)
        /*005c*/ 	.word	0x00000c80


	//----- nvinfo : EIATTR_FRAME_SIZE
	.align		4
.L_25:
        /*0060*/ 	.byte	0x04, 0x11
        /*0062*/ 	.short	(.L_27 - .L_26)
	.align		4
.L_26:
        /*0064*/ 	.word	index@($__internal_0_$__cuda_sm20_div_rn_f64_full)
        /*0068*/ 	.word	0x00000c80


	//----- nvinfo : EIATTR_FRAME_SIZE
	.align		4
.L_27:
        /*006c*/ 	.byte	0x04, 0x11
        /*006e*/ 	.short	(.L_29 - .L_28)
	.align		4
.L_28:
        /*0070*/ 	.word	index@(_Z8cuda_actPfPiP17curandStateXORWOWS_)
        /*0074*/ 	.word	0x00000c80


	//----- nvinfo : EIATTR_MIN_STACK_SIZE
	.align		4
.L_29:
        /*0078*/ 	.byte	0x04, 0x12
        /*007a*/ 	.short	(.L_31 - .L_30)
	.align		4
.L_30:
        /*007c*/ 	.word	index@(_Z8cuda_actPfPiP17curandStateXORWOWS_)
        /*0080*/ 	.word	0x00000c80


	//----- nvinfo : EIATTR_MIN_STACK_SIZE
	.align		4
.L_31:
        /*0084*/ 	.byte	0x04, 0x12
        /*0086*/ 	.short	(.L_33 - .L_32)
	.align		4
.L_32:
        /*0088*/ 	.word	index@(_Z11cuda_updatePfPiS0_S_S_S_S0_)
        /*008c*/ 	.word	0x000076d0


	//----- nvinfo : EIATTR_MIN_STACK_SIZE
	.align		4
.L_33:
        /*0090*/ 	.byte	0x04, 0x12
        /*0092*/ 	.short	(.L_35 - .L_34)
	.align		4
.L_34:
        /*0094*/ 	.word	index@(_Z15cuda_agent_initP17curandStateXORWOW)
        /*0098*/ 	.word	0x00000000
.L_35:


//--------------------- .nv.compat                --------------------------
	.section	.nv.compat,"",@"SHT_CUDA_COMPAT_INFO"
	.align	4
        /*0000*/ 	.byte	0x02, 0x09, 0x00, 0x00, 0x02, 0x02, 0x01, 0x00, 0x02, 0x05, 0x05, 0x00, 0x03, 0x07, 0x01, 0x01
        /*0010*/ 	.byte	0x02, 0x03, 0x00, 0x00, 0x02, 0x06, 0x01, 0x00, 0x04, 0x0b, 0x08, 0x00, 0x01, 0x00, 0x00, 0x00
        /*0020*/ 	.byte	0x00, 0x00, 0x00, 0x00


//--------------------- .nv.info._Z8cuda_actPfPiP17curandStateXORWOWS_ --------------------------
	.section	.nv.info._Z8cuda_actPfPiP17curandStateXORWOWS_,"",@"SHT_CUDA_INFO"
	.sectionflags	@""
	.align	4


	//----- nvinfo : EIATTR_CUDA_API_VERSION
	.align		4
        /*0000*/ 	.byte	0x04, 0x37
        /*0002*/ 	.short	(.L_37 - .L_36)
.L_36:
        /*0004*/ 	.word	0x00000082


	//----- nvinfo : EIATTR_KPARAM_INFO
	.align		4
.L_37:
        /*0008*/ 	.byte	0x04, 0x17
        /*000a*/ 	.short	(.L_39 - .L_38)
.L_38:
        /*000c*/ 	.word	0x00000000
        /*0010*/ 	.short	0x0003
        /*0012*/ 	.short	0x0018
        /*0014*/ 	.byte	0x00, 0xf5, 0x21, 0x00


	//----- nvinfo : EIATTR_KPARAM_INFO
	.align		4
.L_39:
        /*0018*/ 	.byte	0x04, 0x17
        /*001a*/ 	.short	(.L_41 - .L_40)
.L_40:
        /*001c*/ 	.word	0x00000000
        /*0020*/ 	.short	0x0002
        /*0022*/ 	.short	0x0010
        /*0024*/ 	.byte	0x00, 0xf5, 0x21, 0x00


	//----- nvinfo : EIATTR_KPARAM_INFO
	.align		4
.L_41:
        /*0028*/ 	.byte	0x04, 0x17
        /*002a*/ 	.short	(.L_43 - .L_42)
.L_42:
        /*002c*/ 	.word	0x00000000
        /*0030*/ 	.short	0x0001
        /*0032*/ 	.short	0x0008
        /*0034*/ 	.byte	0x00, 0xf5, 0x21, 0x00


	//----- nvinfo : EIATTR_KPARAM_INFO
	.align		4
.L_43:
        /*0038*/ 	.byte	0x04, 0x17
        /*003a*/ 	.short	(.L_45 - .L_44)
.L_44:
        /*003c*/ 	.word	0x00000000
        /*0040*/ 	.short	0x0000
        /*0042*/ 	.short	0x0000
        /*0044*/ 	.byte	0x00, 0xf5, 0x21, 0x00


	//----- nvinfo : EIATTR_SPARSE_MMA_MASK
	.align		4
.L_45:
        /*0048*/ 	.byte	0x03, 0x50
        /*004a*/ 	.short	0x0000


	//----- nvinfo : EIATTR_MAXREG_COUNT
	.align		4
        /*004c*/ 	.byte	0x03, 0x1b
        /*004e*/ 	.short	0x00ff


	//----- nvinfo : EIATTR_MERCURY_ISA_VERSION
	.align		4
        /*0050*/ 	.byte	0x03, 0x5f
        /*0052*/ 	.short	0x0101


	//----- nvinfo : EIATTR_VRC_CTA_INIT_COUNT
	.align		4
        /*0054*/ 	.byte	0x02, 0x4a
	.zero		1
	.zero		1


	//----- nvinfo : EIATTR_EXIT_INSTR_OFFSETS
	.align		4
        /*0058*/ 	.byte	0x04, 0x1c
        /*005a*/ 	.short	(.L_47 - .L_46)


	//   ....[0]....
.L_46:
        /*005c*/ 	.word	0x0000e800


	//   ....[1]....
        /*0060*/ 	.word	0x0000e870


	//   ....[2]....
        /*0064*/ 	.word	0x0000e8a0


	//   ....[3]....
        /*0068*/ 	.word	0x0000e8e0


	//----- nvinfo : EIATTR_CRS_STACK_SIZE
	.align		4
.L_47:
        /*006c*/ 	.byte	0x04, 0x1e
        /*006e*/ 	.short	(.L_49 - .L_48)
.L_48:
        /*0070*/ 	.word	0x00000000


	//----- nvinfo : EIATTR_CBANK_PARAM_SIZE
	.align		4
.L_49:
        /*0074*/ 	.byte	0x03, 0x19
        /*0076*/ 	.short	0x0020


	//----- nvinfo : EIATTR_PARAM_CBANK
	.align		4
        /*0078*/ 	.byte	0x04, 0x0a
        /*007a*/ 	.short	(.L_51 - .L_50)
	.align		4
.L_50:
        /*007c*/ 	.word	index@(.nv.constant0._Z8cuda_actPfPiP17curandStateXORWOWS_)
        /*0080*/ 	.short	0x0380
        /*0082*/ 	.short	0x0020


	//----- nvinfo : EIATTR_SW_WAR
	.align		4
.L_51:
        /*0084*/ 	.byte	0x04, 0x36
        /*0086*/ 	.short	(.L_53 - .L_52)
.L_52:
        /*0088*/ 	.word	0x00000008
.L_53:


//--------------------- .nv.info._Z11cuda_updatePfPiS0_S_S_S_S0_ --------------------------
	.section	.nv.info._Z11cuda_updatePfPiS0_S_S_S_S0_,"",@"SHT_CUDA_INFO"
	.sectionflags	@""
	.align	4


	//----- nvinfo : EIATTR_CUDA_API_VERSION
	.align		4
        /*0000*/ 	.byte	0x04, 0x37
        /*0002*/ 	.short	(.L_55 - .L_54)
.L_54:
        /*0004*/ 	.word	0x00000082


	//----- nvinfo : EIATTR_KPARAM_INFO
	.align		4
.L_55:
        /*0008*/ 	.byte	0x04, 0x17
        /*000a*/ 	.short	(.L_57 - .L_56)
.L_56:
        /*000c*/ 	.word	0x00000000
        /*0010*/ 	.short	0x0006
        /*0012*/ 	.short	0x0030
        /*0014*/ 	.byte	0x00, 0xf5, 0x21, 0x00


	//----- nvinfo : EIATTR_KPARAM_INFO
	.align		4
.L_57:
        /*0018*/ 	.byte	0x04, 0x17
        /*001a*/ 	.short	(.L_59 - .L_58)
.L_58:
        /*001c*/ 	.word	0x00000000
        /*0020*/ 	.short	0x0005
        /*0022*/ 	.short	0x0028
        /*0024*/ 	.byte	0x00, 0xf5, 0x21, 0x00


	//----- nvinfo : EIATTR_KPARAM_INFO
	.align		4
.L_59:
        /*0028*/ 	.byte	0x04, 0x17
        /*002a*/ 	.short	(.L_61 - .L_60)
.L_60:
        /*002c*/ 	.word	0x00000000
        /*0030*/ 	.short	0x0004
        /*0032*/ 	.short	0x0020
        /*0034*/ 	.byte	0x00, 0xf5, 0x21, 0x00


	//----- nvinfo : EIATTR_KPARAM_INFO
	.align		4
.L_61:
        /*0038*/ 	.byte	0x04, 0x17
        /*003a*/ 	.short	(.L_63 - .L_62)
.L_62:
        /*003c*/ 	.word	0x00000000
        /*0040*/ 	.short	0x0003
        /*0042*/ 	.short	0x0018
        /*0044*/ 	.byte	0x00, 0xf5, 0x21, 0x00


	//----- nvinfo : EIATTR_KPARAM_INFO
	.align		4
.L_63:
        /*0048*/ 	.byte	0x04, 0x17
        /*004a*/ 	.short	(.L_65 - .L_64)
.L_64:
        /*004c*/ 	.word	0x00000000
        /*0050*/ 	.short	0x0002
        /*0052*/ 	.short	0x0010
        /*0054*/ 	.byte	0x00, 0xf5, 0x21, 0x00


	//----- nvinfo : EIATTR_KPARAM_INFO
	.align		4
.L_65:
        /*0058*/ 	.byte	0x04, 0x17
        /*005a*/ 	.short	(.L_67 - .L_66)
.L_66:
        /*005c*/ 	.word	0x00000000
        /*0060*/ 	.short	0x0001
        /*0062*/ 	.short	0x0008
        /*0064*/ 	.byte	0x00, 0xf5, 0x21, 0x00


	//----- nvinfo : EIATTR_KPARAM_INFO
	.align		4
.L_67:
        /*0068*/ 	.byte	0x04, 0x17
        /*006a*/ 	.short	(.L_69 - .L_68)
.L_68:
        /*006c*/ 	.word	0x00000000
        /*0070*/ 	.short	0x0000
        /*0072*/ 	.short	0x0000
        /*0074*/ 	.byte	0x00, 0xf5, 0x21, 0x00


	//----- nvinfo : EIATTR_SPARSE_MMA_MASK
	.align		4
.L_69:
        /*0078*/ 	.byte	0x03, 0x50
        /*007a*/ 	.short	0x0000


	//----- nvinfo : EIATTR_MAXREG_COUNT
	.align		4
        /*007c*/ 	.byte	0x03, 0x1b
        /*007e*/ 	.short	0x00ff


	//----- nvinfo : EIATTR_NUM_BARRIERS
	.align		4
        /*0080*/ 	.byte	0x02, 0x4c
        /*0082*/ 	.byte	0x01
	.zero		1


	//----- nvinfo : EIATTR_EXTERNS
	.align		4
        /*0084*/ 	.byte	0x04, 0x0f
        /*0086*/ 	.short	(.L_71 - .L_70)


	//   ....[0]....
	.align		4
.L_70:
        /*0088*/ 	.word	index@(vprintf)


	//----- nvinfo : EIATTR_MERCURY_ISA_VERSION
	.align		4
.L_71:
        /*008c*/ 	.byte	0x03, 0x5f
        /*008e*/ 	.short	0x0101


	//----- nvinfo : EIATTR_VRC_CTA_INIT_COUNT
	.align		4
        /*0090*/ 	.byte	0x02, 0x4a
	.zero		1
	.zero		1


	//----- nvinfo : EIATTR_SYSCALL_OFFSETS
	.align		4
        /*0094*/ 	.byte	0x04, 0x46
        /*0096*/ 	.short	(.L_73 - .L_72)


	//   ....[0]....
.L_72:
        /*0098*/ 	.word	0x00019f00


	//----- nvinfo : EIATTR_EXIT_INSTR_OFFSETS
	.align		4
.L_73:
        /*009c*/ 	.byte	0x04, 0x1c
        /*009e*/ 	.short	(.L_75 - .L_74)


	//   ....[0]....
.L_74:
        /*00a0*/ 	.word	0x000175c0


	//   ....[1]....
        /*00a4*/ 	.word	0x00019f10


	//----- nvinfo : EIATTR_CRS_STACK_SIZE
	.align		4
.L_75:
        /*00a8*/ 	.byte	0x04, 0x1e
        /*00aa*/ 	.short	(.L_77 - .L_76)
.L_76:
        /*00ac*/ 	.word	0x00000000


	//----- nvinfo : EIATTR_CBANK_PARAM_SIZE
	.align		4
.L_77:
        /*00b0*/ 	.byte	0x03, 0x19
        /*00b2*/ 	.short	0x0038


	//----- nvinfo : EIATTR_PARAM_CBANK
	.align		4
        /*00b4*/ 	.byte	0x04, 0x0a
        /*00b6*/ 	.short	(.L_79 - .L_78)
	.align		4
.L_78:
        /*00b8*/ 	.word	index@(.nv.constant0._Z11cuda_updatePfPiS0_S_S_S_S0_)
        /*00bc*/ 	.short	0x0380
        /*00be*/ 	.short	0x0038


	//----- nvinfo : EIATTR_SW_WAR
	.align		4
.L_79:
        /*00c0*/ 	.byte	0x04, 0x36
        /*00c2*/ 	.short	(.L_81 - .L_80)
.L_80:
        /*00c4*/ 	.word	0x00000008
.L_81:


//--------------------- .nv.info._Z15cuda_agent_initP17curandStateXORWOW --------------------------
	.section	.nv.info._Z15cuda_agent_initP17curandStateXORWOW,"",@"SHT_CUDA_INFO"
	.sectionflags	@""
	.align	4


	//----- nvinfo : EIATTR_CUDA_API_VERSION
	.align		4
        /*0000*/ 	.byte	0x04, 0x37
        /*0002*/ 	.short	(.L_83 - .L_82)
.L_82:
        /*0004*/ 	.word	0x00000082


	//----- nvinfo : EIATTR_KPARAM_INFO
	.align		4
.L_83:
        /*0008*/ 	.byte	0x04, 0x17
        /*000a*/ 	.short	(.L_85 - .L_84)
.L_84:
        /*000c*/ 	.word	0x00000000
        /*0010*/ 	.short	0x0000
        /*0012*/ 	.short	0x0000
        /*0014*/ 	.byte	0x00, 0xf5, 0x21, 0x00


	//----- nvinfo : EIATTR_SPARSE_MMA_MASK
	.align		4
.L_85:
        /*0018*/ 	.byte	0x03, 0x50
        /*001a*/ 	.short	0x0000


	//----- nvinfo : EIATTR_MAXREG_COUNT
	.align		4
        /*001c*/ 	.byte	0x03, 0x1b
        /*001e*/ 	.short	0x00ff


	//----- nvinfo : EIATTR_MERCURY_ISA_VERSION
	.align		4
        /*0020*/ 	.byte	0x03, 0x5f
        /*0022*/ 	.short	0x0101


	//----- nvinfo : EIATTR_VRC_CTA_INIT_COUNT
	.align		4
        /*0024*/ 	.byte	0x02, 0x4a
	.zero		1
	.zero		1


	//----- nvinfo : EIATTR_EXIT_INSTR_OFFSETS
	.align		4
        /*0028*/ 	.byte	0x04, 0x1c
        /*002a*/ 	.short	(.L_87 - .L_86)


	//   ....[0]....
.L_86:
        /*002c*/ 	.word	0x000000f0


	//----- nvinfo : EIATTR_CBANK_PARAM_SIZE
	.align		4
.L_87:
        /*0030*/ 	.byte	0x03, 0x19
        /*0032*/ 	.short	0x0008


	//----- nvinfo : EIATTR_PARAM_CBANK
	.align		4
        /*0034*/ 	.byte	0x04, 0x0a
        /*0036*/ 	.short	(.L_89 - .L_88)
	.align		4
.L_88:
        /*0038*/ 	.word	index@(.nv.constant0._Z15cuda_agent_initP17curandStateXORWOW)
        /*003c*/ 	.short	0x0380
        /*003e*/ 	.short	0x0008


	//----- nvinfo : EIATTR_SW_WAR
	.align		4
.L_89:
        /*0040*/ 	.byte	0x04, 0x36
        /*0042*/ 	.short	(.L_91 - .L_90)
.L_90:
        /*0044*/ 	.word	0x00000008
.L_91:


//--------------------- .nv.callgraph             --------------------------
	.section	.nv.callgraph,"",@"SHT_CUDA_CALLGRAPH"
	.align	4
	.sectionentsize	8
	.align		4
        /*0000*/ 	.word	0x00000000
	.align		4
        /*0004*/ 	.word	0xffffffff
	.align		4
        /*0008*/ 	.word	index@(_Z11cuda_updatePfPiS0_S_S_S_S0_)
	.align		4
        /*000c*/ 	.word	index@(vprintf)
	.align		4
        /*0010*/ 	.word	0x00000000
	.align		4
        /*0014*/ 	.word	0xfffffffe
	.align		4
        /*0018*/ 	.word	0x00000000
	.align		4
        /*001c*/ 	.word	0xfffffffd
	.align		4
        /*0020*/ 	.word	0x00000000
	.align		4
        /*0024*/ 	.word	0xfffffffc


//--------------------- .nv.constant4             --------------------------
	.section	.nv.constant4,"a",@progbits
	.align	8
	.align		8
.nv.constant4:
        /*0000*/ 	.dword	precalc_xorwow_matrix
	.align		8
        /*0008*/ 	.dword	precalc_xorwow_offset_matrix
	.align		8
        /*0010*/ 	.dword	mrg32k3aM1
	.align		8
        /*0018*/ 	.dword	mrg32k3aM2
	.align		8
        /*0020*/ 	.dword	mrg32k3aM1SubSeq
	.align		8
        /*0028*/ 	.dword	mrg32k3aM2SubSeq
	.align		8
        /*0030*/ 	.dword	mrg32k3aM1Seq
	.align		8
        /*0038*/ 	.dword	mrg32k3aM2Seq
	.align		8
        /*0040*/ 	.dword	$str
	.align		8
        /*0048*/ 	.dword	vprintf


//--------------------- .nv.constant3             --------------------------
	.section	.nv.constant3,"a",@progbits
	.align	8
.nv.constant3:
	.type		__cr_lgamma_table,@object
	.size		__cr_lgamma_table,(.L_8 - __cr_lgamma_table)
__cr_lgamma_table:
        /*0000*/ 	.byte	0x00, 0x00, 0x00, 0x00, 0x00, 0x00, 0x00, 0x00, 0x00, 0x00, 0x00, 0x00, 0x00, 0x00, 0x00, 0x00
        /*0010*/ 	.byte	0xef, 0x39, 0xfa, 0xfe, 0x42, 0x2e, 0xe6, 0x3f, 0x02, 0x20, 0x2a, 0xfa, 0x0b, 0xab, 0xfc, 0x3f
        /*0020*/ 	.byte	0xf9, 0x2c, 0x92, 0x7c, 0xa7, 0x6c, 0x09, 0x40, 0xc9, 0x79, 0x44, 0x3c, 0x64, 0x26, 0x13, 0x40
        /*0030*/ 	.byte	0xca, 0x01, 0xcf, 0x3a, 0x27, 0x51, 0x1a, 0x40, 0x30, 0xcc, 0x2d, 0xf3, 0xe1, 0x0c, 0x21, 0x40
        /*0040*/ 	.byte	0x0d, 0xb7, 0xfc, 0x82, 0x8e, 0x35, 0x25, 0x40
.L_8:


//--------------------- .text._Z8cuda_actPfPiP17curandStateXORWOWS_ --------------------------
	.section	.text._Z8cuda_actPfPiP17curandStateXORWOWS_,"ax",@progbits
	.align	128
        .global         _Z8cuda_actPfPiP17curandStateXORWOWS_
        .type           _Z8cuda_actPfPiP17curandStateXORWOWS_,@function
        .size           _Z8cuda_actPfPiP17curandStateXORWOWS_,(.L_x_91 - _Z8cuda_actPfPiP17curandStateXORWOWS_)
        .other          _Z8cuda_actPfPiP17curandStateXORWOWS_,@"STO_CUDA_ENTRY STV_DEFAULT"
_Z8cuda_actPfPiP17curandStateXORWOWS_:
.text._Z8cuda_actPfPiP17curandStateXORWOWS_:
[----:B------:R-:W0:Y:S08]  /*0000*/  LDC R1, c[0x0][0x37c] ;  /* 0x0000df00ff017b82 */ /* 0x000e300000000800 */
[----:B------:R-:W1:Y:S01]  /*0010*/  LDC.64 R2, c[0x0][0x380] ;  /* 0x0000e000ff027b82 */ /* 0x000e620000000a00 */
[----:B------:R-:W1:Y:S01]  /*0020*/  LDCU.64 UR6, c[0x0][0x358] ;  /* 0x00006b00ff0677ac */ /* 0x000e620008000a00 */
[----:B0-----:R-:W-:Y:S01]  /*0030*/  IADD3 R1, PT, PT, R1, -0xc80, RZ ;  /* 0xfffff38001017810 */ /* 0x001fe20007ffe0ff */
[----:B-1----:R-:W2:Y:S01]  /*0040*/  LDG.E R0, desc[UR6][R2.64] ;  /* 0x0000000602007981 */ /* 0x002ea2000c1e1900 */
[----:B------:R-:W0:Y:S01]  /*0050*/  MUFU.RCP64H R7, 0.017999991774559020996 ;  /* 0x3f926e9700077908 */ /* 0x000e220000001800 */
[----:B------:R-:W-:Y:S01]  /*0060*/  HFMA2 R10, -RZ, RZ, -0.0003240108489990234375, -462.75 ;  /* 0x8d4fdf3bff0a7431 */ /* 0x000fe200000001ff */
[----:B------:R-:W-:Y:S01]  /*0070*/  MOV R11, 0x3f926e97 ;  /* 0x3f926e97000b7802 */ /* 0x000fe20000000f00 */
[----:B------:R-:W-:Y:S01]  /*0080*/  HFMA2 R6, -RZ, RZ, 0, 5.9604644775390625e-08 ;  /* 0x00000001ff067431 */ /* 0x000fe200000001ff */
[----:B------:R-:W-:Y:S01]  /*0090*/  UMOV UR4, 0x33333333 ;  /* 0x3333333300047882 */ /* 0x000fe20000000000 */
[----:B------:R-:W-:Y:S01]  /*00a0*/  UMOV UR5, 0x3ff33333 ;  /* 0x3ff3333300057882 */ /* 0x000fe20000000000 */
[----:B------:R1:W-:Y:S04]  /*00b0*/  STL.128 [R1+0x960], RZ ;  /* 0x000960ff01007387 */ /* 0x0003e80000100c00 */
[----:B------:R1:W-:Y:S04]  /*00c0*/  STL.128 [R1+0x970], RZ ;  /* 0x000970ff01007387 */ /* 0x0003e80000100c00 */
[----:B------:R1:W-:Y:S01]  /*00d0*/  STL.128 [R1+0x980], RZ ;  /* 0x000980ff01007387 */ /* 0x0003e20000100c00 */
[----:B0-----:R-:W-:-:S03]  /*00e0*/  DFMA R4, R6, -R10, 1 ;  /* 0x3ff000000604742b */ /* 0x001fc6000000080a */
[----:B------:R1:W-:Y:S04]  /*00f0*/  STL.128 [R1+0x990], RZ ;  /* 0x000990ff01007387 */ /* 0x0003e80000100c00 */
[----:B------:R1:W-:Y:S01]  /*0100*/  STL.128 [R1+0x9a0], RZ ;  /* 0x0009a0ff01007387 */ /* 0x0003e20000100c00 */
[----:B------:R-:W-:-:S03]  /*0110*/  DFMA R8, R4, R4, R4 ;  /* 0x000000040408722b */ /* 0x000fc60000000004 */
[----:B------:R1:W-:Y:S04]  /*0120*/  STL.128 [R1+0x9b0], RZ ;  /* 0x0009b0ff01007387 */ /* 0x0003e80000100c00 */
[----:B------:R1:W-:Y:S01]  /*0130*/  STL.128 [R1+0x9c0], RZ ;  /* 0x0009c0ff01007387 */ /* 0x0003e20000100c00 */
[----:B------:R-:W-:-:S03]  /*0140*/  DFMA R8, R6, R8, R6 ;  /* 0x000000080608722b */ /* 0x000fc60000000006 */
[----:B------:R1:W-:Y:S04]  /*0150*/  STL.128 [R1+0x9d0], RZ ;  /* 0x0009d0ff01007387 */ /* 0x0003e80000100c00 */
[----:B------:R1:W-:Y:S01]  /*0160*/  STL.128 [R1+0x9e0], RZ ;  /* 0x0009e0ff01007387 */ /* 0x0003e20000100c00 */
[----:B------:R-:W-:-:S03]  /*0170*/  DFMA R6, R8, -R10, 1 ;  /* 0x3ff000000806742b */ /* 0x000fc6000000080a */
[----:B------:R1:W-:Y:S04]  /*0180*/  STL.128 [R1+0x9f0], RZ ;  /* 0x0009f0ff01007387 */ /* 0x0003e80000100c00 */
[----:B------:R1:W-:Y:S01]  /*0190*/  STL.128 [R1+0xa00], RZ ;  /* 0x000a00ff01007387 */ /* 0x0003e20000100c00 */
[----:B------:R-:W-:-:S03]  /*01a0*/  DFMA R6, R8, R6, R8 ;  /* 0x000000060806722b */ /* 0x000fc60000000008 */
[----:B------:R1:W-:Y:S04]  /*01b0*/  STL.128 [R1+0xa10], RZ ;  /* 0x000a10ff01007387 */ /* 0x0003e80000100c00 */
        /* <DEDUP_REMOVED lines=37> */
[----:B------:R1:W-:Y:S01]  /*0410*/  STL.128 [R1+0xc70], RZ ;  /* 0x000c70ff01007387 */ /* 0x0003e20000100c00 */
[----:B--2---:R-:W0:Y:S02]  /*0420*/  F2F.F64.F32 R4, R0 ;  /* 0x0000000000047310 */ /* 0x004e240000201800 */
[----:B0-----:R-:W-:-:S08]  /*0430*/  DADD R4, R4, UR4 ;  /* 0x0000000404047e29 */ /* 0x001fd00008000000 */
[----:B------:R-:W-:Y:S02]  /*0440*/  DMUL R2, R4, R6 ;  /* 0x0000000604027228 */ /* 0x000fe40000000000 */
[----:B------:R-:W-:-:S06]  /*0450*/  FSETP.GEU.AND P1, PT, |R5|, 6.5827683646048100446e-37, PT ;  /* 0x036000000500780b */ /* 0x000fcc0003f2e200 */
[----:B------:R-:W-:-:S08]  /*0460*/  DFMA R8, R2, -R10, R4 ;  /* 0x8000000a0208722b */ /* 0x000fd00000000004 */
[----:B------:R-:W-:-:S10]  /*0470*/  DFMA R2, R6, R8, R2 ;  /* 0x000000080602722b */ /* 0x000fd40000000002 */
[----:B------:R-:W-:-:S05]  /*0480*/  FFMA R0, RZ, 1.143999934196472168, R3 ;  /* 0x3f926e97ff007823 */ /* 0x000fca0000000003 */
[----:B------:R-:W-:Y:S01]  /*0490*/  FSETP.GT.AND P0, PT, |R0|, 1.469367938527859385e-39, PT ;  /* 0x001000000000780b */ /* 0x000fe20003f04200 */
[----:B------:R-:W-:-:S12]  /*04a0*/  VIADD R0, R1, 0x960 ;  /* 0x0000096001007836 */ /* 0x000fd80000000000 */
[----:B-1----:R-:W-:Y:S05]  /*04b0*/  @P0 BRA P1, `(.L_x_0) ;  /* 0x0000000000200947 */ /* 0x002fea0000800000 */
[----:B------:R-:W-:Y:S02]  /*04c0*/  MOV R8, R4 ;  /* 0x0000000400087202 */ /* 0x000fe40000000f00 */
[----:B------:R-:W-:Y:S02]  /*04d0*/  MOV R9, R5 ;  /* 0x0000000500097202 */ /* 0x000fe40000000f00 */
[----:B------:R-:W-:Y:S02]  /*04e0*/  MOV R4, 0x8d4fdf3b ;  /* 0x8d4fdf3b00047802 */ /* 0x000fe40000000f00 */
[----:B------:R-:W-:Y:S02]  /*04f0*/  MOV R5, 0x3f926e97 ;  /* 0x3f926e9700057802 */ /* 0x000fe40000000f00 */
[----:B------:R-:W-:-:S07]  /*0500*/  MOV R10, 0x520 ;  /* 0x00000520000a7802 */ /* 0x000fce0000000f00 */
[----:B------:R-:W-:Y:S05]  /*0510*/  CALL.REL.NOINC `($__internal_0_$__cuda_sm20_div_rn_f64_full) ;  /* 0x000000e000f47944 */ /* 0x000fea0003c00000 */
[----:B------:R-:W-:Y:S01]  /*0520*/  IMAD.MOV.U32 R2, RZ, RZ, R12 ;  /* 0x000000ffff027224 */ /* 0x000fe200078e000c */
[----:B------:R-:W-:-:S07]  /*0530*/  MOV R3, R13 ;  /* 0x0000000d00037202 */ /* 0x000fce0000000f00 */
.L_x_0:
[----:B------:R-:W0:Y:S02]  /*0540*/  LDC.64 R12, c[0x0][0x380] ;  /* 0x0000e000ff0c7b82 */ /* 0x000e240000000a00 */
[----:B0-----:R-:W2:Y:S01]  /*0550*/  LDG.E R14, desc[UR6][R12.64+0x4] ;  /* 0x000004060c0e7981 */ /* 0x001ea2000c1e1900 */
[----:B------:R-:W0:Y:S01]  /*0560*/  MUFU.RCP64H R7, 0.013999998569488525391 ;  /* 0x3f8cac0800077908 */ /* 0x000e220000001800 */
[----:B------:R-:W-:Y:S01]  /*0570*/  MOV R10, 0x3126e978 ;  /* 0x3126e978000a7802 */ /* 0x000fe20000000f00 */
[----:B------:R-:W-:Y:S01]  /*0580*/  UMOV UR4, 0x66666666 ;  /* 0x6666666600047882 */ /* 0x000fe20000000000 */
[----:B------:R-:W-:Y:S01]  /*0590*/  MOV R11, 0x3f8cac08 ;  /* 0x3f8cac08000b7802 */ /* 0x000fe20000000f00 */
[----:B------:R-:W-:Y:S01]  /*05a0*/  UMOV UR5, 0x3fe66666 ;  /* 0x3fe6666600057882 */ /* 0x000fe20000000000 */
[----:B------:R-:W-:-:S06]  /*05b0*/  MOV R6, 0x1 ;  /* 0x0000000100067802 */ /* 0x000fcc0000000f00 */
[----:B0-----:R-:W-:-:S08]  /*05c0*/  DFMA R4, R6, -R10, 1 ;  /* 0x3ff000000604742b */ /* 0x001fd0000000080a */
[----:B------:R-:W-:-:S08]  /*05d0*/  DFMA R8, R4, R4, R4 ;  /* 0x000000040408722b */ /* 0x000fd00000000004 */
[----:B------:R-:W-:-:S08]  /*05e0*/  DFMA R8, R6, R8, R6 ;  /* 0x000000080608722b */ /* 0x000fd00000000006 */
[----:B------:R-:W-:-:S08]  /*05f0*/  DFMA R6, R8, -R10, 1 ;  /* 0x3ff000000806742b */ /* 0x000fd0000000080a */
[----:B------:R-:W-:Y:S01]  /*0600*/  DFMA R6, R8, R6, R8 ;  /* 0x000000060806722b */ /* 0x000fe20000000008 */
[----:B--2---:R-:W0:Y:S02]  /*0610*/  F2F.F64.F32 R4, R14 ;  /* 0x0000000e00047310 */ /* 0x004e240000201800 */
[----:B0-----:R-:W-:-:S08]  /*0620*/  DADD R4, R4, UR4 ;  /* 0x0000000404047e29 */ /* 0x001fd00008000000 */
[----:B------:R-:W-:Y:S02]  /*0630*/  DMUL R12, R4, R6 ;  /* 0x00000006040c7228 */ /* 0x000fe40000000000 */
[----:B------:R-:W-:-:S06]  /*0640*/  FSETP.GEU.AND P1, PT, |R5|, 6.5827683646048100446e-37, PT ;  /* 0x036000000500780b */ /* 0x000fcc0003f2e200 */
[----:B------:R-:W-:Y:S01]  /*0650*/  DFMA R8, R12, -R10, R4 ;  /* 0x8000000a0c08722b */ /* 0x000fe20000000004 */
[----:B------:R0:W1:Y:S07]  /*0660*/  F2I.F64.TRUNC R11, R2 ;  /* 0x00000002000b7311 */ /* 0x00006e000030d100 */
[----:B------:R-:W-:-:S10]  /*0670*/  DFMA R12, R6, R8, R12 ;  /* 0x00000008060c722b */ /* 0x000fd4000000000c */
[----:B------:R-:W-:-:S05]  /*0680*/  FFMA R6, RZ, 1.0989999771118164062, R13 ;  /* 0x3f8cac08ff067823 */ /* 0x000fca000000000d */
[----:B------:R-:W-:-:S13]  /*0690*/  FSETP.GT.AND P0, PT, |R6|, 1.469367938527859385e-39, PT ;  /* 0x001000000600780b */ /* 0x000fda0003f04200 */
[----:B01----:R-:W-:Y:S05]  /*06a0*/  @P0 BRA P1, `(.L_x_1) ;  /* 0x0000000000180947 */ /* 0x003fea0000800000 */
[----:B------:R-:W-:Y:S01]  /*06b0*/  IMAD.MOV.U32 R8, RZ, RZ, R4 ;  /* 0x000000ffff087224 */ /* 0x000fe200078e0004 */
[----:B------:R-:W-:Y:S02]  /*06c0*/  MOV R9, R5 ;  /* 0x0000000500097202 */ /* 0x000fe40000000f00 */
[----:B------:R-:W-:Y:S02]  /*06d0*/  MOV R4, 0x3126e978 ;  /* 0x3126e97800047802 */ /* 0x000fe40000000f00 */
[----:B------:R-:W-:Y:S02]  /*06e0*/  MOV R5, 0x3f8cac08 ;  /* 0x3f8cac0800057802 */ /* 0x000fe40000000f00 */
[----:B------:R-:W-:-:S07]  /*06f0*/  MOV R10, 0x710 ;  /* 0x00000710000a7802 */ /* 0x000fce0000000f00 */
[----:B------:R-:W-:Y:S05]  /*0700*/  CALL.REL.NOINC `($__internal_0_$__cuda_sm20_div_rn_f64_full) ;  /* 0x000000e000787944 */ /* 0x000fea0003c00000 */
.L_x_1:
[----:B------:R-:W0:Y:S01]  /*0710*/  F2I.F64.TRUNC R12, R12 ;  /* 0x0000000c000c7311 */ /* 0x000e22000030d100 */
[----:B------:R-:W-:Y:S01]  /*0720*/  IMAD R2, R11, 0x4, R0 ;  /* 0x000000040b027824 */ /* 0x000fe200078e0200 */
[----:B------:R-:W-:Y:S01]  /*0730*/  MOV R16, 0x3f800000 ;  /* 0x3f80000000107802 */ /* 0x000fe20000000f00 */
[----:B------:R-:W1:Y:S04]  /*0740*/  LDCU.64 UR8, c[0x0][0x398] ;  /* 0x00007300ff0877ac */ /* 0x000e680008000a00 */
[----:B------:R-:W-:Y:S01]  /*0750*/  STL [R2], R16 ;  /* 0x0000001002007387 */ /* 0x000fe20000100800 */
[----:B0-----:R-:W-:-:S04]  /*0760*/  IADD3 R3, PT, PT, R12, 0x64, RZ ;  /* 0x000000640c037810 */ /* 0x001fc80007ffe0ff */
[----:B------:R-:W-:-:S05]  /*0770*/  LEA R3, R3, R0, 0x2 ;  /* 0x0000000003037211 */ /* 0x000fca00078e10ff */
[----:B------:R0:W-:Y:S04]  /*0780*/  STL [R3], R16 ;  /* 0x0000001003007387 */ /* 0x0001e80000100800 */
[----:B------:R-:W0:Y:S04]  /*0790*/  LDL.128 R24, [R1+0x960] ;  /* 0x0009600001187983 */ /* 0x000e280000100c00 */
[----:B------:R-:W2:Y:S04]  /*07a0*/  LDL.128 R8, [R1+0x970] ;  /* 0x0009700001087983 */ /* 0x000ea80000100c00 */
[----:B------:R-:W3:Y:S04]  /*07b0*/  LDL.128 R20, [R1+0x980] ;  /* 0x0009800001147983 */ /* 0x000ee80000100c00 */
[----:B------:R-:W4:Y:S04]  /*07c0*/  LDL.128 R4, [R1+0x990] ;  /* 0x0009900001047983 */ /* 0x000f280000100c00 */
[----:B------:R-:W5:Y:S04]  /*07d0*/  LDL.128 R12, [R1+0x9a0] ;  /* 0x0009a000010c7983 */ /* 0x000f680000100c00 */
[----:B------:R-:W-:Y:S04]  /*07e0*/  STL.128 [R1+0x10], RZ ;  /* 0x000010ff01007387 */ /* 0x000fe80000100c00 */
[----:B------:R-:W5:Y:S04]  /*07f0*/  LDL.128 R28, [R1+0x9b0] ;  /* 0x0009b000011c7983 */ /* 0x000f680000100c00 */
[----:B------:R-:W-:Y:S04]  /*0800*/  STL.128 [R1+0x20], RZ ;  /* 0x000020ff01007387 */ /* 0x000fe80000100c00 */
[----:B------:R-:W-:Y:S04]  /*0810*/  STL.128 [R1], RZ ;  /* 0x000000ff01007387 */ /* 0x000fe80000100c00 */
[----:B------:R-:W-:Y:S04]  /*0820*/  STL.128 [R1+0x50], RZ ;  /* 0x000050ff01007387 */ /* 0x000fe80000100c00 */
[----:B------:R-:W-:Y:S04]  /*0830*/  STL.128 [R1+0x30], RZ ;  /* 0x000030ff01007387 */ /* 0x000fe80000100c00 */
[----:B------:R-:W-:Y:S01]  /*0840*/  STL.128 [R1+0x70], RZ ;  /* 0x000070ff01007387 */ /* 0x000fe20000100c00 */
[----:B0-----:R-:W-:Y:S01]  /*0850*/  FMUL R16, RZ, R25 ;  /* 0x00000019ff107220 */ /* 0x001fe20000400000 */
[-C--:B------:R-:W-:Y:S01]  /*0860*/  FMUL R19, RZ, R26.reuse ;  /* 0x0000001aff137220 */ /* 0x080fe20000400000 */
[----:B------:R-:W-:Y:S01]  /*0870*/  MOV R18, R26 ;  /* 0x0000001a00127202 */ /* 0x000fe20000000f00 */
[-C--:B------:R-:W-:Y:S01]  /*0880*/  FMUL R33, RZ, R24.reuse ;  /* 0x00000018ff217220 */ /* 0x080fe20000400000 */
[----:B------:R-:W-:-:S02]  /*0890*/  MOV R32, R24 ;  /* 0x0000001800207202 */ /* 0x000fc40000000f00 */
[----:B------:R-:W-:Y:S01]  /*08a0*/  MOV R17, R16 ;  /* 0x0000001000117202 */ /* 0x000fe20000000f00 */
[----:B------:R-:W-:Y:S01]  /*08b0*/  IMAD.MOV.U32 R34, RZ, RZ, R33 ;  /* 0x000000ffff227224 */ /* 0x000fe200078e0021 */
[----:B------:R-:W-:-:S03]  /*08c0*/  MOV R35, R25 ;  /* 0x0000001900237202 */ /* 0x000fc60000000f00 */
[----:B------:R0:W-:Y:S01]  /*08d0*/  STL.128 [R1+0x10], R16 ;  /* 0x0000101001007387 */ /* 0x0001e20000100c00 */
[----:B--2---:R-:W-:-:S03]  /*08e0*/  FMUL R26, RZ, R11 ;  /* 0x0000000bff1a7220 */ /* 0x004fc60000400000 */
[----:B------:R-:W-:Y:S01]  /*08f0*/  STL.128 [R1], R32 ;  /* 0x0000002001007387 */ /* 0x000fe20000100c00 */
[----:B0-----:R-:W-:Y:S01]  /*0900*/  FMUL R18, RZ, R27 ;  /* 0x0000001bff127220 */ /* 0x001fe20000400000 */
[----:B------:R-:W-:Y:S02]  /*0910*/  MOV R16, R19 ;  /* 0x0000001300107202 */ /* 0x000fe40000000f00 */
[----:B------:R-:W-:Y:S01]  /*0920*/  MOV R17, R27 ;  /* 0x0000001b00117202 */ /* 0x000fe20000000f00 */
[----:B------:R-:W-:-:S05]  /*0930*/  IMAD.MOV.U32 R19, RZ, RZ, R18 ;  /* 0x000000ffff137224 */ /* 0x000fca00078e0012 */
[----:B------:R0:W-:Y:S04]  /*0940*/  STL.128 [R1+0x20], R16 ;  /* 0x0000201001007387 */ /* 0x0001e80000100c00 */
[----:B0-----:R-:W2:Y:S01]  /*0950*/  LDL.128 R16, [R1+0x9c0] ;  /* 0x0009c00001107983 */ /* 0x001ea20000100c00 */
[----:B------:R-:W-:Y:S01]  /*0960*/  FMUL R35, RZ, R10 ;  /* 0x0000000aff237220 */ /* 0x000fe20000400000 */
[----:B------:R-:W-:Y:S01]  /*0970*/  MOV R25, R11 ;  /* 0x0000000b00197202 */ /* 0x000fe20000000f00 */
[----:B------:R-:W-:-:S03]  /*0980*/  IMAD.MOV.U32 R27, RZ, RZ, R26 ;  /* 0x000000ffff1b7224 */ /* 0x000fc600078e001a */
[----:B------:R-:W-:-:S05]  /*0990*/  MOV R24, R35 ;  /* 0x0000002300187202 */ /* 0x000fca0000000f00 */
[----:B------:R0:W-:Y:S01]  /*09a0*/  STL.128 [R1+0x50], R24 ;  /* 0x0000501801007387 */ /* 0x0001e20000100c00 */
[----:B------:R-:W-:Y:S01]  /*09b0*/  FMUL R32, RZ, R9 ;  /* 0x00000009ff207220 */ /* 0x000fe20000400000 */
[----:B------:R-:W-:Y:S01]  /*09c0*/  MOV R34, R10 ;  /* 0x0000000a00227202 */ /* 0x000fe20000000f00 */
[-C--:B---3--:R-:W-:Y:S01]  /*09d0*/  FMUL R11, RZ, R22.reuse ;  /* 0x00000016ff0b7220 */ /* 0x088fe20000400000 */
[----:B------:R-:W-:Y:S01]  /*09e0*/  MOV R10, R22 ;  /* 0x00000016000a7202 */ /* 0x000fe20000000f00 */
[-C--:B0-----:R-:W-:Y:S01]  /*09f0*/  FMUL R25, RZ, R8.reuse ;  /* 0x00000008ff197220 */ /* 0x081fe20000400000 */
[----:B------:R-:W-:Y:S01]  /*0a00*/  MOV R24, R8 ;  /* 0x0000000800187202 */ /* 0x000fe20000000f00 */
[----:B------:R-:W-:Y:S01]  /*0a10*/  FMUL R8, RZ, R21 ;  /* 0x00000015ff087220 */ /* 0x000fe20000400000 */
[----:B------:R-:W-:Y:S02]  /*0a20*/  MOV R27, R9 ;  /* 0x00000009001b7202 */ /* 0x000fe40000000f00 */
[----:B------:R-:W-:Y:S01]  /*0a30*/  MOV R26, R25 ;  /* 0x00000019001a7202 */ /* 0x000fe20000000f00 */
[----:B------:R-:W-:-:S04]  /*0a40*/  IMAD.MOV.U32 R9, RZ, RZ, R8 ;  /* 0x000000ffff097224 */ /* 0x000fc800078e0008 */
[----:B------:R0:W-:Y:S04]  /*0a50*/  STL.128 [R1+0x30], R24 ;  /* 0x0000301801007387 */ /* 0x0001e80000100c00 */
[----:B------:R3:W-:Y:S01]  /*0a60*/  STL.128 [R1+0x70], R8 ;  /* 0x0000700801007387 */ /* 0x0007e20000100c00 */
[----:B------:R-:W-:Y:S02]  /*0a70*/  MOV R33, R32 ;  /* 0x0000002000217202 */ /* 0x000fe40000000f00 */
[----:B------:R-:W-:Y:S01]  /*0a80*/  MOV R36, R11 ;  /* 0x0000000b00247202 */ /* 0x000fe20000000f00 */
[----:B------:R-:W-:Y:S04]  /*0a90*/  STL.128 [R1+0x40], RZ ;  /* 0x000040ff01007387 */ /* 0x000fe80000100c00 */
[----:B0-----:R-:W2:Y:S01]  /*0aa0*/  LDL.128 R24, [R1+0x9d0] ;  /* 0x0009d00001187983 */ /* 0x001ea20000100c00 */
[----:B---3--:R-:W-:Y:S01]  /*0ab0*/  FMUL R9, RZ, R20 ;  /* 0x00000014ff097220 */ /* 0x008fe20000400000 */
[----:B------:R-:W-:Y:S01]  /*0ac0*/  MOV R11, R21 ;  /* 0x00000015000b7202 */ /* 0x000fe20000000f00 */
[----:B------:R-:W-:-:S03]  /*0ad0*/  IMAD.MOV.U32 R8, RZ, RZ, R20 ;  /* 0x000000ffff087224 */ /* 0x000fc600078e0014 */
[----:B------:R-:W-:Y:S01]  /*0ae0*/  MOV R10, R9 ;  /* 0x00000009000a7202 */ /* 0x000fe20000000f00 */
[----:B------:R0:W-:Y:S01]  /*0af0*/  STL.128 [R1+0x40], R32 ;  /* 0x0000402001007387 */ /* 0x0001e20000100c00 */
[----:B----4-:R-:W-:-:S03]  /*0b00*/  FMUL R22, RZ, R7 ;  /* 0x00000007ff167220 */ /* 0x010fc60000400000 */
[----:B------:R-:W-:Y:S01]  /*0b10*/  STL.128 [R1+0x60], RZ ;  /* 0x000060ff01007387 */ /* 0x000fe20000100c00 */
[----:B------:R-:W-:-:S03]  /*0b20*/  FMUL R38, RZ, R23 ;  /* 0x00000017ff267220 */ /* 0x000fc60000400000 */
[----:B------:R3:W-:Y:S01]  /*0b30*/  STL.128 [R1+0x60], R8 ;  /* 0x0000600801007387 */ /* 0x0007e20000100c00 */
[----:B------:R-:W-:Y:S02]  /*0b40*/  MOV R37, R23 ;  /* 0x0000001700257202 */ /* 0x000fe40000000f00 */
[----:B------:R-:W-:Y:S01]  /*0b50*/  MOV R21, R7 ;  /* 0x0000000700157202 */ /* 0x000fe20000000f00 */
[----:B0-----:R-:W-:Y:S01]  /*0b60*/  FMUL R35, RZ, R6 ;  /* 0x00000006ff237220 */ /* 0x001fe20000400000 */
[----:B------:R-:W-:-:S03]  /*0b70*/  MOV R23, R22 ;  /* 0x0000001600177202 */ /* 0x000fc60000000f00 */
[----:B------:R-:W-:Y:S01]  /*0b80*/  IMAD.MOV.U32 R20, RZ, RZ, R35 ;  /* 0x000000ffff147224 */ /* 0x000fe200078e0023 */
[----:B---3--:R-:W3:Y:S04]  /*0b90*/  LDL.128 R8, [R1+0x9e0] ;  /* 0x0009e00001087983 */ /* 0x008ee80000100c00 */
[----:B------:R-:W-:Y:S04]  /*0ba0*/  STL.128 [R1+0xb0], RZ ;  /* 0x0000b0ff01007387 */ /* 0x000fe80000100c00 */
[----:B------:R0:W-:Y:S04]  /*0bb0*/  STL.128 [R1+0xb0], R20 ;  /* 0x0000b01401007387 */ /* 0x0001e80000100c00 */
[----:B------:R-:W-:Y:S01]  /*0bc0*/  STL.128 [R1+0x90], RZ ;  /* 0x000090ff01007387 */ /* 0x000fe20000100c00 */
[----:B0-----:R-:W-:Y:S01]  /*0bd0*/  FMUL R21, RZ, R4 ;  /* 0x00000004ff157220 */ /* 0x001fe20000400000 */
[----:B------:R-:W-:-:S02]  /*0be0*/  MOV R23, R5 ;  /* 0x0000000500177202 */ /* 0x000fc40000000f00 */
[----:B------:R-:W-:Y:S02]  /*0bf0*/  MOV R20, R4 ;  /* 0x0000000400147202 */ /* 0x000fe40000000f00 */
[----:B------:R-:W-:Y:S01]  /*0c00*/  MOV R22, R21 ;  /* 0x0000001500167202 */ /* 0x000fe20000000f00 */
[----:B-----5:R-:W-:-:S04]  /*0c10*/  FMUL R4, RZ, R13 ;  /* 0x0000000dff047220 */ /* 0x020fc80000400000 */
[----:B------:R0:W-:Y:S01]  /*0c20*/  STL.128 [R1+0x90], R20 ;  /* 0x0000901401007387 */ /* 0x0001e20000100c00 */
[----:B------:R-:W-:Y:S01]  /*0c30*/  FMUL R32, RZ, R5 ;  /* 0x00000005ff207220 */ /* 0x000fe20000400000 */
[----:B------:R-:W-:Y:S01]  /*0c40*/  MOV R34, R6 ;  /* 0x0000000600227202 */ /* 0x000fe20000000f00 */
[----:B------:R-:W-:Y:S01]  /*0c50*/  FMUL R7, RZ, R14 ;  /* 0x0000000eff077220 */ /* 0x000fe20000400000 */
[----:B------:R-:W-:Y:S01]  /*0c60*/  IMAD.MOV.U32 R6, RZ, RZ, R14 ;  /* 0x000000ffff067224 */ /* 0x000fe200078e000e */
[----:B------:R-:W-:Y:S01]  /*0c70*/  MOV R5, R4 ;  /* 0x0000000400057202 */ /* 0x000fe20000000f00 */
[----:B------:R-:W-:Y:S01]  /*0c80*/  STL.128 [R1+0xd0], RZ ;  /* 0x0000d0ff01007387 */ /* 0x000fe20000100c00 */
[----:B------:R-:W-:-:S03]  /*0c90*/  MOV R39, R38 ;  /* 0x0000002600277202 */ /* 0x000fc60000000f00 */
[----:B0-----:R-:W4:Y:S04]  /*0ca0*/  LDL.128 R20, [R1+0x9f0] ;  /* 0x0009f00001147983 */ /* 0x001f280000100c00 */
[----:B------:R0:W-:Y:S01]  /*0cb0*/  STL.128 [R1+0xd0], R4 ;  /* 0x0000d00401007387 */ /* 0x0001e20000100c00 */
[----:B------:R-:W-:-:S03]  /*0cc0*/  MOV R33, R32 ;  /* 0x0000002000217202 */ /* 0x000fc60000000f00 */
[----:B------:R-:W-:Y:S04]  /*0cd0*/  STL.128 [R1+0x80], RZ ;  /* 0x000080ff01007387 */ /* 0x000fe80000100c00 */
[----:B------:R5:W-:Y:S01]  /*0ce0*/  STL.128 [R1+0x80], R36 ;  /* 0x0000802401007387 */ /* 0x000be20000100c00 */
[-C--:B0-----:R-:W-:Y:S01]  /*0cf0*/  FMUL R5, RZ, R12.reuse ;  /* 0x0000000cff057220 */ /* 0x081fe20000400000 */
[----:B------:R-:W-:-:S04]  /*0d00*/  MOV R4, R12 ;  /* 0x0000000c00047202 */ /* 0x000fc80000000f00 */
[----:B------:R-:W-:Y:S02]  /*0d10*/  MOV R6, R5 ;  /* 0x0000000500067202 */ /* 0x000fe40000000f00 */
[----:B-----5:R-:W-:Y:S01]  /*0d20*/  MOV R36, R7 ;  /* 0x0000000700247202 */ /* 0x020fe20000000f00 */
[----:B------:R-:W-:Y:S01]  /*0d30*/  IMAD.MOV.U32 R7, RZ, RZ, R13 ;  /* 0x000000ffff077224 */ /* 0x000fe200078e000d */
[----:B------:R-:W-:Y:S01]  /*0d40*/  STL.128 [R1+0xa0], RZ ;  /* 0x0000a0ff01007387 */ /* 0x000fe20000100c00 */
[-C--:B------:R-:W-:Y:S01]  /*0d50*/  FMUL R38, RZ, R15.reuse ;  /* 0x0000000fff267220 */ /* 0x080fe20000400000 */
[----:B------:R-:W-:Y:S02]  /*0d60*/  MOV R37, R15 ;  /* 0x0000000f00257202 */ /* 0x000fe40000000f00 */
[----:B------:R-:W-:Y:S04]  /*0d70*/  STL.128 [R1+0xc0], RZ ;  /* 0x0000c0ff01007387 */ /* 0x000fe80000100c00 */
[----:B------:R0:W-:Y:S04]  /*0d80*/  STL.128 [R1+0xa0], R32 ;  /* 0x0000a02001007387 */ /* 0x0001e80000100c00 */
[----:B------:R5:W-:Y:S04]  /*0d90*/  STL.128 [R1+0xc0], R4 ;  /* 0x0000c00401007387 */ /* 0x000be80000100c00 */
[----:B------:R-:W4:Y:S01]  /*0da0*/  LDL.128 R12, [R1+0xa00] ;  /* 0x000a0000010c7983 */ /* 0x000f220000100c00 */
[----:B0-----:R-:W-:Y:S01]  /*0db0*/  FMUL R32, RZ, R29 ;  /* 0x0000001dff207220 */ /* 0x001fe20000400000 */
[-C--:B------:R-:W-:Y:S01]  /*0dc0*/  FMUL R35, RZ, R30.reuse ;  /* 0x0000001eff237220 */ /* 0x080fe20000400000 */
[----:B-----5:R-:W-:Y:S01]  /*0dd0*/  FMUL R6, RZ, R31 ;  /* 0x0000001fff067220 */ /* 0x020fe20000400000 */
[----:B------:R-:W-:Y:S01]  /*0de0*/  MOV R34, R30 ;  /* 0x0000001e00227202 */ /* 0x000fe20000000f00 */
[----:B------:R-:W-:Y:S01]  /*0df0*/  IMAD.MOV.U32 R5, RZ, RZ, R31 ;  /* 0x000000ffff057224 */ /* 0x000fe200078e001f */
[----:B------:R-:W-:-:S02]  /*0e00*/  MOV R33, R32 ;  /* 0x0000002000217202 */ /* 0x000fc40000000f00 */
[----:B------:R-:W-:Y:S02]  /*0e10*/  MOV R4, R35 ;  /* 0x0000002300047202 */ /* 0x000fe40000000f00 */
[----:B------:R-:W-:Y:S01]  /*0e20*/  MOV R7, R6 ;  /* 0x0000000600077202 */ /* 0x000fe20000000f00 */
[----:B------:R-:W-:Y:S04]  /*0e30*/  STL.128 [R1+0x100], RZ ;  /* 0x000100ff01007387 */ /* 0x000fe80000100c00 */
[----:B------:R-:W-:Y:S04]  /*0e40*/  STL.128 [R1+0x110], RZ ;  /* 0x000110ff01007387 */ /* 0x000fe80000100c00 */
[----:B------:R-:W-:Y:S04]  /*0e50*/  STL.128 [R1+0x100], R32 ;  /* 0x0001002001007387 */ /* 0x000fe80000100c00 */
[----:B------:R0:W-:Y:S04]  /*0e60*/  STL.128 [R1+0x110], R4 ;  /* 0x0001100401007387 */ /* 0x0001e80000100c00 */
[----:B------:R-:W-:Y:S01]  /*0e70*/  STL.128 [R1+0xf0], RZ ;  /* 0x0000f0ff01007387 */ /* 0x000fe20000100c00 */
[----:B0-----:R-:W-:Y:S01]  /*0e80*/  FMUL R5, RZ, R28 ;  /* 0x0000001cff057220 */ /* 0x001fe20000400000 */
[----:B------:R-:W-:-:S02]  /*0e90*/  MOV R7, R29 ;  /* 0x0000001d00077202 */ /* 0x000fc40000000f00 */
[----:B------:R-:W-:Y:S01]  /*0ea0*/  MOV R4, R28 ;  /* 0x0000001c00047202 */ /* 0x000fe20000000f00 */
[----:B------:R-:W-:Y:S01]  /*0eb0*/  IMAD.MOV.U32 R6, RZ, RZ, R5 ;  /* 0x000000ffff067224 */ /* 0x000fe200078e0005 */
[----:B------:R-:W-:Y:S04]  /*0ec0*/  STL.128 [R1+0x140], RZ ;  /* 0x000140ff01007387 */ /* 0x000fe80000100c00 */
[----:B------:R0:W-:Y:S04]  /*0ed0*/  STL.128 [R1+0xf0], R4 ;  /* 0x0000f00401007387 */ /* 0x0001e80000100c00 */
[----:B------:R-:W-:Y:S04]  /*0ee0*/  STL.128 [R1+0x120], RZ ;  /* 0x000120ff01007387 */ /* 0x000fe80000100c00 */
[----:B0-----:R-:W5:Y:S01]  /*0ef0*/  LDL.128 R4, [R1+0xa10] ;  /* 0x000a100001047983 */ /* 0x001f620000100c00 */
[----:B--2---:R-:W-:Y:S01]  /*0f00*/  FMUL R35, RZ, R18 ;  /* 0x00000012ff237220 */ /* 0x004fe20000400000 */
[-C--:B------:R-:W-:Y:S01]  /*0f10*/  FMUL R30, RZ, R19.reuse ;  /* 0x00000013ff1e7220 */ /* 0x080fe20000400000 */
[----:B------:R-:W-:-:S03]  /*0f20*/  MOV R29, R19 ;  /* 0x00000013001d7202 */ /* 0x000fc60000000f00 */
[----:B------:R-:W-:Y:S01]  /*0f30*/  MOV R28, R35 ;  /* 0x00000023001c7202 */ /* 0x000fe20000000f00 */
[----:B------:R-:W-:-:S05]  /*0f40*/  IMAD.MOV.U32 R31, RZ, RZ, R30 ;  /* 0x000000ffff1f7224 */ /* 0x000fca00078e001e */
[----:B------:R0:W-:Y:S02]  /*0f50*/  STL.128 [R1+0x140], R28 ;  /* 0x0001401c01007387 */ /* 0x0001e40000100c00 */
[-C--:B0-----:R-:W-:Y:S01]  /*0f60*/  FMUL R29, RZ, R16.reuse ;  /* 0x00000010ff1d7220 */ /* 0x081fe20000400000 */
[----:B------:R-:W-:Y:S02]  /*0f70*/  MOV R31, R17 ;  /* 0x00000011001f7202 */ /* 0x000fe40000000f00 */
[----:B------:R-:W-:Y:S02]  /*0f80*/  MOV R28, R16 ;  /* 0x00000010001c7202 */ /* 0x000fe40000000f00 */
[----:B------:R-:W-:-:S05]  /*0f90*/  MOV R30, R29 ;  /* 0x0000001d001e7202 */ /* 0x000fca0000000f00 */
[----:B------:R0:W-:Y:S04]  /*0fa0*/  STL.128 [R1+0x120], R28 ;  /* 0x0001201c01007387 */ /* 0x0001e80000100c00 */
[----:B0-----:R-:W2:Y:S01]  /*0fb0*/  LDL.128 R28, [R1+0xa20] ;  /* 0x000a2000011c7983 */ /* 0x001ea20000100c00 */
[----:B------:R-:W-:Y:S01]  /*0fc0*/  FMUL R16, RZ, R25 ;  /* 0x00000019ff107220 */ /* 0x000fe20000400000 */
[----:B------:R-:W-:Y:S01]  /*0fd0*/  FMUL R32, RZ, R17 ;  /* 0x00000011ff207220 */ /* 0x000fe20000400000 */
[----:B------:R-:W-:Y:S01]  /*0fe0*/  MOV R34, R18 ;  /* 0x0000001200227202 */ /* 0x000fe20000000f00 */
[-C--:B------:R-:W-:Y:S01]  /*0ff0*/  FMUL R19, RZ, R26.reuse ;  /* 0x0000001aff137220 */ /* 0x080fe20000400000 */
[----:B------:R-:W-:Y:S01]  /*1000*/  MOV R18, R26 ;  /* 0x0000001a00127202 */ /* 0x000fe20000000f00 */
[----:B------:R-:W-:Y:S01]  /*1010*/  IMAD.MOV.U32 R17, RZ, RZ, R16 ;  /* 0x000000ffff117224 */ /* 0x000fe200078e0010 */
[----:B------:R-:W-:Y:S01]  /*1020*/  MOV R33, R32 ;  /* 0x0000002000217202 */ /* 0x000fe20000000f00 */
[----:B------:R-:W-:Y:S01]  /*1030*/  STL.128 [R1+0x160], RZ ;  /* 0x000160ff01007387 */ /* 0x000fe20000100c00 */
[----:B------:R-:W-:-:S03]  /*1040*/  MOV R39, R38 ;  /* 0x0000002600277202 */ /* 0x000fc60000000f00 */
[----:B------:R0:W-:Y:S04]  /*1050*/  STL.128 [R1+0x160], R16 ;  /* 0x0001601001007387 */ /* 0x0001e80000100c00 */
[----:B------:R-:W-:Y:S04]  /*1060*/  STL.128 [R1+0x130], RZ ;  /* 0x000130ff01007387 */ /* 0x000fe80000100c00 */
[----:B------:R1:W-:Y:S04]  /*1070*/  STL.128 [R1+0x130], R32 ;  /* 0x0001302001007387 */ /* 0x0003e80000100c00 */
[----:B------:R-:W-:Y:S01]  /*1080*/  STL.128 [R1+0xe0], RZ ;  /* 0x0000e0ff01007387 */ /* 0x000fe20000100c00 */
[----:B0-----:R-:W-:-:S03]  /*1090*/  FMUL R17, RZ, R24 ;  /* 0x00000018ff117220 */ /* 0x001fc60000400000 */
[----:B------:R0:W-:Y:S01]  /*10a0*/  STL.128 [R1+0xe0], R36 ;  /* 0x0000e02401007387 */ /* 0x0001e20000100c00 */
[----:B------:R-:W-:Y:S02]  /*10b0*/  IMAD.MOV.U32 R16, RZ, RZ, R24 ;  /* 0x000000ffff107224 */ /* 0x000fe400078e0018 */
[----:B---3--:R-:W-:Y:S01]  /*10c0*/  FMUL R26, RZ, R11 ;  /* 0x0000000bff1a7220 */ /* 0x008fe20000400000 */
[----:B-1----:R-:W-:Y:S01]  /*10d0*/  FMUL R35, RZ, R10 ;  /* 0x0000000aff237220 */ /* 0x002fe20000400000 */
[----:B------:R-:W-:-:S03]  /*10e0*/  MOV R18, R17 ;  /* 0x0000001100127202 */ /* 0x000fc60000000f00 */
[----:B------:R-:W-:Y:S01]  /*10f0*/  IMAD.MOV.U32 R24, RZ, RZ, R35 ;  /* 0x000000ffff187224 */ /* 0x000fe200078e0023 */
[----:B0-----:R-:W-:Y:S01]  /*1100*/  MOV R36, R19 ;  /* 0x0000001300247202 */ /* 0x001fe20000000f00 */
[-C--:B------:R-:W-:Y:S01]  /*1110*/  FMUL R38, RZ, R27.reuse ;  /* 0x0000001bff267220 */ /* 0x080fe20000400000 */
[----:B------:R-:W-:Y:S02]  /*1120*/  MOV R37, R27 ;  /* 0x0000001b00257202 */ /* 0x000fe40000000f00 */
[----:B------:R-:W-:Y:S02]  /*1130*/  MOV R19, R25 ;  /* 0x0000001900137202 */ /* 0x000fe40000000f00 */
[----:B------:R-:W-:Y:S02]  /*1140*/  MOV R25, R11 ;  /* 0x0000000b00197202 */ /* 0x000fe40000000f00 */
[----:B------:R-:W-:Y:S01]  /*1150*/  MOV R27, R26 ;  /* 0x0000001a001b7202 */ /* 0x000fe20000000f00 */
[----:B------:R-:W-:Y:S04]  /*1160*/  STL.128 [R1+0x150], RZ ;  /* 0x000150ff01007387 */ /* 0x000fe80000100c00 */
[----:B------:R0:W-:Y:S04]  /*1170*/  STL.128 [R1+0x150], R16 ;  /* 0x0001501001007387 */ /* 0x0001e80000100c00 */
[----:B------:R-:W-:Y:S04]  /*1180*/  STL.128 [R1+0x1a0], RZ ;  /* 0x0001a0ff01007387 */ /* 0x000fe80000100c00 */
[----:B------:R1:W-:Y:S04]  /*1190*/  STL.128 [R1+0x1a0], R24 ;  /* 0x0001a01801007387 */ /* 0x0003e80000100c00 */
[----:B0-----:R-:W3:Y:S01]  /*11a0*/  LDL.128 R16, [R1+0xa30] ;  /* 0x000a300001107983 */ /* 0x001ee20000100c00 */
[----:B-1----:R-:W-:Y:S01]  /*11b0*/  FMUL R25, RZ, R8 ;  /* 0x00000008ff197220 */ /* 0x002fe20000400000 */
[----:B------:R-:W-:-:S02]  /*11c0*/  MOV R27, R9 ;  /* 0x00000009001b7202 */ /* 0x000fc40000000f00 */
[----:B------:R-:W-:Y:S02]  /*11d0*/  MOV R24, R8 ;  /* 0x0000000800187202 */ /* 0x000fe40000000f00 */
[----:B------:R-:W-:Y:S01]  /*11e0*/  MOV R26, R25 ;  /* 0x00000019001a7202 */ /* 0x000fe20000000f00 */
[----:B----4-:R-:W-:Y:S01]  /*11f0*/  FMUL R8, RZ, R21 ;  /* 0x00000015ff087220 */ /* 0x010fe20000400000 */
[----:B------:R-:W-:Y:S01]  /*1200*/  STL.128 [R1+0x180], RZ ;  /* 0x000180ff01007387 */ /* 0x000fe20000100c00 */
[----:B------:R-:W-:-:S03]  /*1210*/  FMUL R32, RZ, R9 ;  /* 0x00000009ff207220 */ /* 0x000fc60000400000 */
[----:B------:R0:W-:Y:S01]  /*1220*/  STL.128 [R1+0x180], R24 ;  /* 0x0001801801007387 */ /* 0x0001e20000100c00 */
        /* <DEDUP_REMOVED lines=14> */
[----:B-1----:R-:W-:Y:S01]  /*1310*/  MOV R36, R11 ;  /* 0x0000000b00247202 */ /* 0x002fe20000000f00 */
[----:B------:R-:W-:Y:S01]  /*1320*/  IMAD.MOV.U32 R11, RZ, RZ, R21 ;  /* 0x000000ffff0b7224 */ /* 0x000fe200078e0015 */
[----:B------:R-:W-:Y:S01]  /*1330*/  STL.128 [R1+0x190], RZ ;  /* 0x000190ff01007387 */ /* 0x000fe20000100c00 */
[----:B------:R-:W-:-:S03]  /*1340*/  FMUL R38, RZ, R23 ;  /* 0x00000017ff267220 */ /* 0x000fc60000400000 */
[----:B------:R-:W-:Y:S01]  /*1350*/  STL.128 [R1+0x1b0], RZ ;  /* 0x0001b0ff01007387 */ /* 0x000fe20000100c00 */
[----:B------:R-:W-:-:S03]  /*1360*/  MOV R37, R23 ;  /* 0x0000001700257202 */ /* 0x000fc60000000f00 */
[----:B------:R0:W-:Y:S04]  /*1370*/  STL.128 [R1+0x190], R32 ;  /* 0x0001902001007387 */ /* 0x0001e80000100c00 */
[----:B------:R1:W-:Y:S04]  /*1380*/  STL.128 [R1+0x1b0], R8 ;  /* 0x0001b00801007387 */ /* 0x0003e80000100c00 */
[----:B------:R-:W4:Y:S01]  /*1390*/  LDL.128 R20, [R1+0xa50] ;  /* 0x000a500001147983 */ /* 0x000f220000100c00 */
[----:B0-----:R-:W-:Y:S01]  /*13a0*/  FMUL R35, RZ, R14 ;  /* 0x0000000eff237220 */ /* 0x001fe20000400000 */
[----:B-1----:R-:W-:Y:S01]  /*13b0*/  FMUL R10, RZ, R15 ;  /* 0x0000000fff0a7220 */ /* 0x002fe20000400000 */
[----:B------:R-:W-:-:S03]  /*13c0*/  IMAD.MOV.U32 R9, RZ, RZ, R15 ;  /* 0x000000ffff097224 */ /* 0x000fc600078e000f */
[----:B------:R-:W-:Y:S02]  /*13d0*/  MOV R8, R35 ;  /* 0x0000002300087202 */ /* 0x000fe40000000f00 */
[----:B------:R-:W-:Y:S01]  /*13e0*/  MOV R11, R10 ;  /* 0x0000000a000b7202 */ /* 0x000fe20000000f00 */
[-C--:B------:R-:W-:Y:S01]  /*13f0*/  FMUL R32, RZ, R13.reuse ;  /* 0x0000000dff207220 */ /* 0x080fe20000400000 */
[----:B------:R-:W-:Y:S04]  /*1400*/  STL.128 [R1+0x200], RZ ;  /* 0x000200ff01007387 */ /* 0x000fe80000100c00 */
[----:B------:R0:W-:Y:S01]  /*1410*/  STL.128 [R1+0x200], R8 ;  /* 0x0002000801007387 */ /* 0x0001e20000100c00 */
[----:B------:R-:W-:Y:S02]  /*1420*/  MOV R34, R14 ;  /* 0x0000000e00227202 */ /* 0x000fe40000000f00 */
[----:B------:R-:W-:Y:S01]  /*1430*/  MOV R33, R32 ;  /* 0x0000002000217202 */ /* 0x000fe20000000f00 */
[----:B------:R-:W-:Y:S04]  /*1440*/  STL.128 [R1+0x1f0], RZ ;  /* 0x0001f0ff01007387 */ /* 0x000fe80000100c00 */
[----:B------:R5:W-:Y:S01]  /*1450*/  STL.128 [R1+0x1f0], R32 ;  /* 0x0001f02001007387 */ /* 0x000be20000100c00 */
[----:B0-----:R-:W-:Y:S01]  /*1460*/  FMUL R9, RZ, R12 ;  /* 0x0000000cff097220 */ /* 0x001fe20000400000 */
[----:B------:R-:W-:-:S02]  /*1470*/  MOV R11, R13 ;  /* 0x0000000d000b7202 */ /* 0x000fc40000000f00 */
[----:B------:R-:W-:Y:S01]  /*1480*/  MOV R8, R12 ;  /* 0x0000000c00087202 */ /* 0x000fe20000000f00 */
[----:B------:R-:W-:Y:S01]  /*1490*/  IMAD.MOV.U32 R10, RZ, RZ, R9 ;  /* 0x000000ffff0a7224 */ /* 0x000fe200078e0009 */
[----:B------:R-:W-:Y:S04]  /*14a0*/  STL.128 [R1+0x1e0], RZ ;  /* 0x0001e0ff01007387 */ /* 0x000fe80000100c00 */
[----:B------:R0:W-:Y:S01]  /*14b0*/  STL.128 [R1+0x1e0], R8 ;  /* 0x0001e00801007387 */ /* 0x0001e20000100c00 */
[----:B-----5:R-:W-:-:S03]  /*14c0*/  FMUL R35, RZ, R6 ;  /* 0x00000006ff237220 */ /* 0x020fc60000400000 */
[----:B------:R-:W5:Y:S04]  /*14d0*/  LDL.128 R12, [R1+0xa60] ;  /* 0x000a6000010c7983 */ /* 0x000f680000100c00 */
[----:B------:R-:W-:Y:S01]  /*14e0*/  STL.128 [R1+0x230], RZ ;  /* 0x000230ff01007387 */ /* 0x000fe20000100c00 */
[-C--:B0-----:R-:W-:Y:S01]  /*14f0*/  FMUL R10, RZ, R7.reuse ;  /* 0x00000007ff0a7220 */ /* 0x081fe20000400000 */
[----:B------:R-:W-:Y:S02]  /*1500*/  MOV R9, R7 ;  /* 0x0000000700097202 */ /* 0x000fe40000000f00 */
[----:B------:R-:W-:Y:S01]  /*1510*/  MOV R8, R35 ;  /* 0x0000002300087202 */ /* 0x000fe20000000f00 */
[----:B------:R-:W-:-:S05]  /*1520*/  IMAD.MOV.U32 R11, RZ, RZ, R10 ;  /* 0x000000ffff0b7224 */ /* 0x000fca00078e000a */
[----:B------:R0:W-:Y:S01]  /*1530*/  STL.128 [R1+0x230], R8 ;  /* 0x0002300801007387 */ /* 0x0001e20000100c00 */
[-C--:B------:R-:W-:Y:S01]  /*1540*/  FMUL R32, RZ, R5.reuse ;  /* 0x00000005ff207220 */ /* 0x080fe20000400000 */
[----:B------:R-:W-:Y:S02]  /*1550*/  MOV R34, R6 ;  /* 0x0000000600227202 */ /* 0x000fe40000000f00 */
[----:B------:R-:W-:Y:S01]  /*1560*/  MOV R39, R38 ;  /* 0x0000002600277202 */ /* 0x000fe20000000f00 */
[----:B------:R-:W-:Y:S01]  /*1570*/  STL.128 [R1+0x210], RZ ;  /* 0x000210ff01007387 */ /* 0x000fe20000100c00 */
[-C--:B0-----:R-:W-:Y:S01]  /*1580*/  FMUL R9, RZ, R4.reuse ;  /* 0x00000004ff097220 */ /* 0x081fe20000400000 */
[----:B------:R-:W-:Y:S02]  /*1590*/  MOV R8, R4 ;  /* 0x0000000400087202 */ /* 0x000fe40000000f00 */
[----:B------:R-:W-:Y:S02]  /*15a0*/  MOV R11, R5 ;  /* 0x00000005000b7202 */ /* 0x000fe40000000f00 */
[----:B------:R-:W-:Y:S01]  /*15b0*/  MOV R10, R9 ;  /* 0x00000009000a7202 */ /* 0x000fe20000000f00 */
[----:B------:R-:W-:Y:S04]  /*15c0*/  STL.128 [R1+0x250], RZ ;  /* 0x000250ff01007387 */ /* 0x000fe80000100c00 */
[----:B------:R0:W-:Y:S04]  /*15d0*/  STL.128 [R1+0x210], R8 ;  /* 0x0002100801007387 */ /* 0x0001e80000100c00 */
[----:B------:R-:W-:Y:S04]  /*15e0*/  STL.128 [R1+0x1d0], RZ ;  /* 0x0001d0ff01007387 */ /* 0x000fe80000100c00 */
[----:B------:R1:W-:Y:S04]  /*15f0*/  STL.128 [R1+0x1d0], R36 ;  /* 0x0001d02401007387 */ /* 0x0003e80000100c00 */
[----:B0-----:R-:W5:Y:S04]  /*1600*/  LDL.128 R8, [R1+0xa70] ;  /* 0x000a700001087983 */ /* 0x001f680000100c00 */
[----:B------:R-:W-:Y:S01]  /*1610*/  STL.128 [R1+0x240], RZ ;  /* 0x000240ff01007387 */ /* 0x000fe20000100c00 */
[----:B--2---:R-:W-:Y:S01]  /*1620*/  FMUL R4, RZ, R29 ;  /* 0x0000001dff047220 */ /* 0x004fe20000400000 */
[-C--:B------:R-:W-:Y:S01]  /*1630*/  FMUL R7, RZ, R30.reuse ;  /* 0x0000001eff077220 */ /* 0x080fe20000400000 */
[----:B------:R-:W-:-:S02]  /*1640*/  MOV R6, R30 ;  /* 0x0000001e00067202 */ /* 0x000fc40000000f00 */
[----:B------:R-:W-:-:S05]  /*1650*/  IMAD.MOV.U32 R5, RZ, RZ, R4 ;  /* 0x000000ffff057224 */ /* 0x000fca00078e0004 */
[----:B------:R0:W-:Y:S01]  /*1660*/  STL.128 [R1+0x250], R4 ;  /* 0x0002500401007387 */ /* 0x0001e20000100c00 */
[----:B-1----:R-:W-:Y:S01]  /*1670*/  MOV R36, R7 ;  /* 0x0000000700247202 */ /* 0x002fe20000000f00 */
[----:B0-----:R-:W-:Y:S01]  /*1680*/  FMUL R5, RZ, R28 ;  /* 0x0000001cff057220 */ /* 0x001fe20000400000 */
[----:B------:R-:W-:Y:S01]  /*1690*/  MOV R7, R29 ;  /* 0x0000001d00077202 */ /* 0x000fe20000000f00 */
[----:B------:R-:W-:-:S03]  /*16a0*/  IMAD.MOV.U32 R4, RZ, RZ, R28 ;  /* 0x000000ffff047224 */ /* 0x000fc600078e001c */
[----:B------:R-:W-:-:S05]  /*16b0*/  MOV R6, R5 ;  /* 0x0000000500067202 */ /* 0x000fca0000000f00 */
[----:B------:R0:W-:Y:S04]  /*16c0*/  STL.128 [R1+0x240], R4 ;  /* 0x0002400401007387 */ /* 0x0001e80000100c00 */
[----:B0-----:R-:W2:Y:S01]  /*16d0*/  LDL.128 R4, [R1+0xa80] ;  /* 0x000a800001047983 */ /* 0x001ea20000100c00 */
[----:B------:R-:W-:-:S03]  /*16e0*/  MOV R33, R32 ;  /* 0x0000002000217202 */ /* 0x000fc60000000f00 */
[----:B------:R-:W-:Y:S04]  /*16f0*/  STL.128 [R1+0x220], RZ ;  /* 0x000220ff01007387 */ /* 0x000fe80000100c00 */
[----:B------:R0:W-:Y:S01]  /*1700*/  STL.128 [R1+0x220], R32 ;  /* 0x0002202001007387 */ /* 0x0001e20000100c00 */
[-C--:B------:R-:W-:Y:S01]  /*1710*/  FMUL R38, RZ, R31.reuse ;  /* 0x0000001fff267220 */ /* 0x080fe20000400000 */
[----:B------:R-:W-:Y:S02]  /*1720*/  MOV R37, R31 ;  /* 0x0000001f00257202 */ /* 0x000fe40000000f00 */
[----:B------:R-:W-:Y:S01]  /*1730*/  STL.128 [R1+0x290], RZ ;  /* 0x000290ff01007387 */ /* 0x000fe20000100c00 */
[-C--:B---3--:R-:W-:Y:S01]  /*1740*/  FMUL R30, RZ, R19.reuse ;  /* 0x00000013ff1e7220 */ /* 0x088fe20000400000 */
[----:B0-----:R-:W-:Y:S01]  /*1750*/  FMUL R35, RZ, R18 ;  /* 0x00000012ff237220 */ /* 0x001fe20000400000 */
[----:B------:R-:W-:-:S03]  /*1760*/  MOV R29, R19 ;  /* 0x00000013001d7202 */ /* 0x000fc60000000f00 */
[----:B------:R-:W-:Y:S01]  /*1770*/  IMAD.MOV.U32 R28, RZ, RZ, R35 ;  /* 0x000000ffff1c7224 */ /* 0x000fe200078e0023 */
[----:B------:R-:W-:-:S05]  /*1780*/  MOV R31, R30 ;  /* 0x0000001e001f7202 */ /* 0x000fca0000000f00 */
[----:B------:R0:W-:Y:S01]  /*1790*/  STL.128 [R1+0x290], R28 ;  /* 0x0002901c01007387 */ /* 0x0001e20000100c00 */
[-C--:B------:R-:W-:Y:S01]  /*17a0*/  FMUL R32, RZ, R17.reuse ;  /* 0x00000011ff207220 */ /* 0x080fe20000400000 */
[----:B------:R-:W-:Y:S02]  /*17b0*/  MOV R34, R18 ;  /* 0x0000001200227202 */ /* 0x000fe40000000f00 */
[----:B------:R-:W-:Y:S01]  /*17c0*/  STL.128 [R1+0x270], RZ ;  /* 0x000270ff01007387 */ /* 0x000fe20000100c00 */
[----:B------:R-:W-:Y:S01]  /*17d0*/  MOV R39, R38 ;  /* 0x0000002600277202 */ /* 0x000fe20000000f00 */
[-C--:B0-----:R-:W-:Y:S01]  /*17e0*/  FMUL R29, RZ, R16.reuse ;  /* 0x00000010ff1d7220 */ /* 0x081fe20000400000 */
[----:B------:R-:W-:Y:S02]  /*17f0*/  MOV R28, R16 ;  /* 0x00000010001c7202 */ /* 0x000fe40000000f00 */
[----:B------:R-:W-:Y:S01]  /*1800*/  MOV R31, R17 ;  /* 0x00000011001f7202 */ /* 0x000fe20000000f00 */
[----:B----4-:R-:W-:Y:S01]  /*1810*/  FMUL R16, RZ, R25 ;  /* 0x00000019ff107220 */ /* 0x010fe20000400000 */
[----:B------:R-:W-:Y:S01]  /*1820*/  MOV R30, R29 ;  /* 0x0000001d001e7202 */ /* 0x000fe20000000f00 */
[----:B------:R-:W-:Y:S01]  /*1830*/  FMUL R19, RZ, R26 ;  /* 0x0000001aff137220 */ /* 0x000fe20000400000 */
[----:B------:R-:W-:-:S02]  /*1840*/  IMAD.MOV.U32 R18, RZ, RZ, R26 ;  /* 0x000000ffff127224 */ /* 0x000fc400078e001a */
[----:B------:R-:W-:Y:S01]  /*1850*/  MOV R17, R16 ;  /* 0x0000001000117202 */ /* 0x000fe20000000f00 */
[----:B------:R0:W-:Y:S04]  /*1860*/  STL.128 [R1+0x270], R28 ;  /* 0x0002701c01007387 */ /* 0x0001e80000100c00 */
[----:B------:R-:W-:Y:S04]  /*1870*/  STL.128 [R1+0x2b0], RZ ;  /* 0x0002b0ff01007387 */ /* 0x000fe80000100c00 */
[----:B------:R1:W-:Y:S01]  /*1880*/  STL.128 [R1+0x2b0], R16 ;  /* 0x0002b01001007387 */ /* 0x0003e20000100c00 */
[----:B------:R-:W-:-:S03]  /*1890*/  MOV R33, R32 ;  /* 0x0000002000217202 */ /* 0x000fc60000000f00 */
[----:B------:R-:W-:Y:S04]  /*18a0*/  STL.128 [R1+0x260], RZ ;  /* 0x000260ff01007387 */ /* 0x000fe80000100c00 */
[----:B0-----:R-:W3:Y:S04]  /*18b0*/  LDL.128 R28, [R1+0xa90] ;  /* 0x000a9000011c7983 */ /* 0x001ee80000100c00 */
[----:B------:R0:W-:Y:S01]  /*18c0*/  STL.128 [R1+0x260], R36 ;  /* 0x0002602401007387 */ /* 0x0001e20000100c00 */
[-C--:B-1----:R-:W-:Y:S01]  /*18d0*/  FMUL R17, RZ, R24.reuse ;  /* 0x00000018ff117220 */ /* 0x082fe20000400000 */
[----:B------:R-:W-:-:S04]  /*18e0*/  MOV R16, R24 ;  /* 0x0000001800107202 */ /* 0x000fc80000000f00 */
[----:B------:R-:W-:Y:S01]  /*18f0*/  MOV R18, R17 ;  /* 0x0000001100127202 */ /* 0x000fe20000000f00 */
[----:B------:R-:W-:Y:S01]  /*1900*/  STL.128 [R1+0x280], RZ ;  /* 0x000280ff01007387 */ /* 0x000fe20000100c00 */
[----:B0-----:R-:W-:Y:S01]  /*1910*/  MOV R36, R19 ;  /* 0x0000001300247202 */ /* 0x001fe20000000f00 */
[----:B------:R-:W-:Y:S02]  /*1920*/  IMAD.MOV.U32 R19, RZ, RZ, R25 ;  /* 0x000000ffff137224 */ /* 0x000fe400078e0019 */
[----:B------:R-:W-:Y:S04]  /*1930*/  STL.128 [R1+0x2a0], RZ ;  /* 0x0002a0ff01007387 */ /* 0x000fe80000100c00 */
[----:B------:R0:W-:Y:S04]  /*1940*/  STL.128 [R1+0x280], R32 ;  /* 0x0002802001007387 */ /* 0x0001e80000100c00 */
[----:B------:R1:W-:Y:S01]  /*1950*/  STL.128 [R1+0x2a0], R16 ;  /* 0x0002a01001007387 */ /* 0x0003e20000100c00 */
[-C--:B------:R-:W-:Y:S01]  /*1960*/  FMUL R38, RZ, R27.reuse ;  /* 0x0000001bff267220 */ /* 0x080fe20000400000 */
[----:B------:R-:W-:-:S02]  /*1970*/  MOV R37, R27 ;  /* 0x0000001b00257202 */ /* 0x000fc40000000f00 */
[----:B------:R-:W-:Y:S04]  /*1980*/  STL.128 [R1+0x2f0], RZ ;  /* 0x0002f0ff01007387 */ /* 0x000fe80000100c00 */
[----:B------:R-:W4:Y:S01]  /*1990*/  LDL.128 R24, [R1+0xaa0] ;  /* 0x000aa00001187983 */ /* 0x000f220000100c00 */
[----:B0-----:R-:W-:Y:S01]  /*19a0*/  FMUL R35, RZ, R22 ;  /* 0x00000016ff237220 */ /* 0x001fe20000400000 */
[----:B-1----:R-:W-:Y:S01]  /*19b0*/  FMUL R18, RZ, R23 ;  /* 0x00000017ff127220 */ /* 0x002fe20000400000 */
[----:B------:R-:W-:-:S03]  /*19c0*/  IMAD.MOV.U32 R17, RZ, RZ, R23 ;  /* 0x000000ffff117224 */ /* 0x000fc600078e0017 */
[----:B------:R-:W-:Y:S02]  /*19d0*/  MOV R16, R35 ;  /* 0x0000002300107202 */ /* 0x000fe40000000f00 */
[----:B------:R-:W-:Y:S01]  /*19e0*/  MOV R19, R18 ;  /* 0x0000001200137202 */ /* 0x000fe20000000f00 */
[----:B------:R-:W-:-:S04]  /*19f0*/  FMUL R32, RZ, R21 ;  /* 0x00000015ff207220 */ /* 0x000fc80000400000 */
        /* <DEDUP_REMOVED lines=9> */
[----:B------:R-:W-:Y:S01]  /*1a90*/  STL.128 [R1+0x2d0], RZ ;  /* 0x0002d0ff01007387 */ /* 0x000fe20000100c00 */
[----:B-----5:R-:W-:-:S03]  /*1aa0*/  FMUL R35, RZ, R14 ;  /* 0x0000000eff237220 */ /* 0x020fc60000400000 */
[----:B------:R0:W-:Y:S04]  /*1ab0*/  STL.128 [R1+0x2d0], R16 ;  /* 0x0002d01001007387 */ /* 0x0001e80000100c00 */
[----:B------:R-:W-:Y:S04]  /*1ac0*/  STL.128 [R1+0x320], RZ ;  /* 0x000320ff01007387 */ /* 0x000fe80000100c00 */
[----:B------:R-:W5:Y:S01]  /*1ad0*/  LDL.128 R20, [R1+0xab0] ;  /* 0x000ab00001147983 */ /* 0x000f620000100c00 */
[-C--:B0-----:R-:W-:Y:S01]  /*1ae0*/  FMUL R18, RZ, R15.reuse ;  /* 0x0000000fff127220 */ /* 0x081fe20000400000 */
[----:B------:R-:W-:-:S02]  /*1af0*/  MOV R17, R15 ;  /* 0x0000000f00117202 */ /* 0x000fc40000000f00 */
[----:B------:R-:W-:Y:S01]  /*1b00*/  MOV R16, R35 ;  /* 0x0000002300107202 */ /* 0x000fe20000000f00 */
[----:B------:R-:W-:-:S05]  /*1b10*/  IMAD.MOV.U32 R19, RZ, RZ, R18 ;  /* 0x000000ffff137224 */ /* 0x000fca00078e0012 */
[----:B------:R0:W-:Y:S01]  /*1b20*/  STL.128 [R1+0x320], R16 ;  /* 0x0003201001007387 */ /* 0x0001e20000100c00 */
[----:B------:R-:W-:-:S03]  /*1b30*/  FMUL R32, RZ, R13 ;  /* 0x0000000dff207220 */ /* 0x000fc60000400000 */
[----:B------:R-:W-:Y:S01]  /*1b40*/  STL.128 [R1+0x300], RZ ;  /* 0x000300ff01007387 */ /* 0x000fe20000100c00 */
[-C--:B0-----:R-:W-:Y:S01]  /*1b50*/  FMUL R17, RZ, R12.reuse ;  /* 0x0000000cff117220 */ /* 0x081fe20000400000 */
[----:B------:R-:W-:Y:S02]  /*1b60*/  MOV R19, R13 ;  /* 0x0000000d00137202 */ /* 0x000fe40000000f00 */
[----:B------:R-:W-:Y:S02]  /*1b70*/  MOV R16, R12 ;  /* 0x0000000c00107202 */ /* 0x000fe40000000f00 */
[----:B------:R-:W-:Y:S02]  /*1b80*/  MOV R18, R17 ;  /* 0x0000001100127202 */ /* 0x000fe40000000f00 */
[----:B------:R-:W-:-:S03]  /*1b90*/  MOV R34, R14 ;  /* 0x0000000e00227202 */ /* 0x000fc60000000f00 */
[----:B------:R0:W-:Y:S01]  /*1ba0*/  STL.128 [R1+0x300], R16 ;  /* 0x0003001001007387 */ /* 0x0001e20000100c00 */
[----:B------:R-:W-:Y:S01]  /*1bb0*/  FMUL R12, RZ, R9 ;  /* 0x00000009ff0c7220 */ /* 0x000fe20000400000 */
[-C--:B------:R-:W-:Y:S01]  /*1bc0*/  FMUL R15, RZ, R10.reuse ;  /* 0x0000000aff0f7220 */ /* 0x080fe20000400000 */
[----:B------:R-:W-:Y:S02]  /*1bd0*/  MOV R14, R10 ;  /* 0x0000000a000e7202 */ /* 0x000fe40000000f00 */
[----:B------:R-:W-:Y:S01]  /*1be0*/  IMAD.MOV.U32 R13, RZ, RZ, R12 ;  /* 0x000000ffff0d7224 */ /* 0x000fe200078e000c */
[----:B0-----:R-:W5:Y:S01]  /*1bf0*/  LDL.128 R16, [R1+0xac0] ;  /* 0x000ac00001107983 */ /* 0x001f620000100c00 */
[----:B------:R-:W-:-:S03]  /*1c00*/  MOV R33, R32 ;  /* 0x0000002000217202 */ /* 0x000fc60000000f00 */
[----:B------:R-:W-:Y:S04]  /*1c10*/  STL.128 [R1+0x340], RZ ;  /* 0x000340ff01007387 */ /* 0x000fe80000100c00 */
[----:B------:R0:W-:Y:S04]  /*1c20*/  STL.128 [R1+0x340], R12 ;  /* 0x0003400c01007387 */ /* 0x0001e80000100c00 */
[----:B------:R-:W-:Y:S04]  /*1c30*/  STL.128 [R1+0x310], RZ ;  /* 0x000310ff01007387 */ /* 0x000fe80000100c00 */
[----:B------:R1:W-:Y:S01]  /*1c40*/  STL.128 [R1+0x310], R32 ;  /* 0x0003102001007387 */ /* 0x0003e20000100c00 */
[----:B0-----:R-:W-:Y:S01]  /*1c50*/  FMUL R13, RZ, R8 ;  /* 0x00000008ff0d7220 */ /* 0x001fe20000400000 */
[----:B------:R-:W-:-:S04]  /*1c60*/  IMAD.MOV.U32 R12, RZ, RZ, R8 ;  /* 0x000000ffff0c7224 */ /* 0x000fc800078e0008 */
[----:B------:R-:W-:Y:S02]  /*1c70*/  MOV R14, R13 ;  /* 0x0000000d000e7202 */ /* 0x000fe40000000f00 */
[----:B-1----:R-:W-:Y:S01]  /*1c80*/  MOV R32, R15 ;  /* 0x0000000f00207202 */ /* 0x002fe20000000f00 */
[-C--:B------:R-:W-:Y:S01]  /*1c90*/  FMUL R34, RZ, R11.reuse ;  /* 0x0000000bff227220 */ /* 0x080fe20000400000 */
[----:B------:R-:W-:Y:S02]  /*1ca0*/  MOV R33, R11 ;  /* 0x0000000b00217202 */ /* 0x000fe40000000f00 */
[----:B------:R-:W-:Y:S01]  /*1cb0*/  MOV R15, R9 ;  /* 0x00000009000f7202 */ /* 0x000fe20000000f00 */
[----:B------:R-:W-:Y:S04]  /*1cc0*/  STL.128 [R1+0x330], RZ ;  /* 0x000330ff01007387 */ /* 0x000fe80000100c00 */
[----:B------:R0:W-:Y:S04]  /*1cd0*/  STL.128 [R1+0x330], R12 ;  /* 0x0003300c01007387 */ /* 0x0001e80000100c00 */
[----:B------:R-:W-:Y:S01]  /*1ce0*/  STL.128 [R1+0x370], RZ ;  /* 0x000370ff01007387 */ /* 0x000fe20000100c00 */
[----:B--2---:R-:W-:Y:S01]  /*1cf0*/  FMUL R8, RZ, R5 ;  /* 0x00000005ff087220 */ /* 0x004fe20000400000 */
[-C--:B------:R-:W-:Y:S01]  /*1d00*/  FMUL R11, RZ, R6.reuse ;  /* 0x00000006ff0b7220 */ /* 0x080fe20000400000 */
[----:B------:R-:W-:-:S03]  /*1d10*/  MOV R10, R6 ;  /* 0x00000006000a7202 */ /* 0x000fc60000000f00 */
[----:B------:R-:W-:Y:S01]  /*1d20*/  MOV R9, R8 ;  /* 0x0000000800097202 */ /* 0x000fe20000000f00 */
[----:B0-----:R-:W-:-:S04]  /*1d30*/  IMAD.MOV.U32 R12, RZ, RZ, R11 ;  /* 0x000000ffff0c7224 */ /* 0x001fc800078e000b */
[----:B------:R0:W-:Y:S04]  /*1d40*/  STL.128 [R1+0x370], R8 ;  /* 0x0003700801007387 */ /* 0x0001e80000100c00 */
[----:B0-----:R-:W2:Y:S01]  /*1d50*/  LDL.128 R8, [R1+0xad0] ;  /* 0x000ad00001087983 */ /* 0x001ea20000100c00 */
[-C--:B------:R-:W-:Y:S01]  /*1d60*/  FMUL R14, RZ, R7.reuse ;  /* 0x00000007ff0e7220 */ /* 0x080fe20000400000 */
[----:B------:R-:W-:-:S04]  /*1d70*/  MOV R13, R7 ;  /* 0x00000007000d7202 */ /* 0x000fc80000000f00 */
[----:B------:R-:W-:Y:S01]  /*1d80*/  MOV R15, R14 ;  /* 0x0000000e000f7202 */ /* 0x000fe20000000f00 */
[----:B------:R-:W-:Y:S04]  /*1d90*/  STL.128 [R1+0x380], RZ ;  /* 0x000380ff01007387 */ /* 0x000fe80000100c00 */
[----:B------:R0:W-:Y:S04]  /*1da0*/  STL.128 [R1+0x380], R12 ;  /* 0x0003800c01007387 */ /* 0x0001e80000100c00 */
[----:B------:R-:W-:Y:S01]  /*1db0*/  STL.128 [R1+0x360], RZ ;  /* 0x000360ff01007387 */ /* 0x000fe20000100c00 */
[----:B0-----:R-:W-:Y:S01]  /*1dc0*/  FMUL R13, RZ, R4 ;  /* 0x00000004ff0d7220 */ /* 0x001fe20000400000 */
[----:B------:R-:W-:-:S02]  /*1dd0*/  MOV R15, R5 ;  /* 0x00000005000f7202 */ /* 0x000fc40000000f00 */
[----:B------:R-:W-:Y:S02]  /*1de0*/  MOV R12, R4 ;  /* 0x00000004000c7202 */ /* 0x000fe40000000f00 */
[----:B------:R-:W-:-:S05]  /*1df0*/  MOV R14, R13 ;  /* 0x0000000d000e7202 */ /* 0x000fca0000000f00 */
[----:B------:R0:W-:Y:S01]  /*1e00*/  STL.128 [R1+0x360], R12 ;  /* 0x0003600c01007387 */ /* 0x0001e20000100c00 */
[----:B------:R-:W-:-:S03]  /*1e10*/  MOV R39, R38 ;  /* 0x0000002600277202 */ /* 0x000fc60000000f00 */
[----:B------:R-:W-:Y:S04]  /*1e20*/  STL.128 [R1+0x3a0], RZ ;  /* 0x0003a0ff01007387 */ /* 0x000fe80000100c00 */
[----:B0-----:R-:W2:Y:S01]  /*1e30*/  LDL.128 R12, [R1+0xae0] ;  /* 0x000ae000010c7983 */ /* 0x001ea20000100c00 */
[----:B---3--:R-:W-:Y:S01]  /*1e40*/  FMUL R4, RZ, R29 ;  /* 0x0000001dff047220 */ /* 0x008fe20000400000 */
[----:B------:R-:W-:Y:S01]  /*1e50*/  FMUL R7, RZ, R30 ;  /* 0x0000001eff077220 */ /* 0x000fe20000400000 */
[----:B------:R-:W-:-:S03]  /*1e60*/  IMAD.MOV.U32 R6, RZ, RZ, R30 ;  /* 0x000000ffff067224 */ /* 0x000fc600078e001e */
[----:B------:R-:W-:Y:S01]  /*1e70*/  MOV R5, R4 ;  /* 0x0000000400057202 */ /* 0x000fe20000000f00 */
[----:B------:R-:W-:Y:S04]  /*1e80*/  STL.128 [R1+0x2c0], RZ ;  /* 0x0002c0ff01007387 */ /* 0x000fe80000100c00 */
[----:B------:R0:W-:Y:S01]  /*1e90*/  STL.128 [R1+0x3a0], R4 ;  /* 0x0003a00401007387 */ /* 0x0001e20000100c00 */
[----:B------:R-:W-:-:S03]  /*1ea0*/  MOV R35, R34 ;  /* 0x0000002200237202 */ /* 0x000fc60000000f00 */
[----:B------:R1:W-:Y:S01]  /*1eb0*/  STL.128 [R1+0x2c0], R36 ;  /* 0x0002c02401007387 */ /* 0x0003e20000100c00 */
[-C--:B0-----:R-:W-:Y:S01]  /*1ec0*/  FMUL R5, RZ, R28.reuse ;  /* 0x0000001cff057220 */ /* 0x081fe20000400000 */
[----:B------:R-:W-:Y:S02]  /*1ed0*/  MOV R4, R28 ;  /* 0x0000001c00047202 */ /* 0x000fe40000000f00 */
[----:B-1----:R-:W-:Y:S01]  /*1ee0*/  MOV R36, R7 ;  /* 0x0000000700247202 */ /* 0x002fe20000000f00 */
[----:B------:R-:W-:Y:S01]  /*1ef0*/  IMAD.MOV.U32 R7, RZ, RZ, R29 ;  /* 0x000000ffff077224 */ /* 0x000fe200078e001d */
[----:B------:R-:W-:Y:S01]  /*1f00*/  MOV R6, R5 ;  /* 0x0000000500067202 */ /* 0x000fe20000000f00 */
[----:B------:R-:W-:Y:S04]  /*1f10*/  STL.128 [R1+0x350], RZ ;  /* 0x000350ff01007387 */ /* 0x000fe80000100c00 */
[----:B------:R-:W-:Y:S04]  /*1f20*/  STL.128 [R1+0x390], RZ ;  /* 0x000390ff01007387 */ /* 0x000fe80000100c00 */
[----:B------:R4:W-:Y:S04]  /*1f30*/  STL.128 [R1+0x350], R32 ;  /* 0x0003502001007387 */ /* 0x0009e80000100c00 */
[----:B------:R0:W-:Y:S01]  /*1f40*/  STL.128 [R1+0x390], R4 ;  /* 0x0003900401007387 */ /* 0x0001e20000100c00 */
[-C--:B------:R-:W-:Y:S01]  /*1f50*/  FMUL R38, RZ, R31.reuse ;  /* 0x0000001fff267220 */ /* 0x080fe20000400000 */
[----:B------:R-:W-:-:S02]  /*1f60*/  MOV R37, R31 ;  /* 0x0000001f00257202 */ /* 0x000fc40000000f00 */
[----:B------:R-:W-:Y:S04]  /*1f70*/  STL.128 [R1+0x3e0], RZ ;  /* 0x0003e0ff01007387 */ /* 0x000fe80000100c00 */
[----:B------:R-:W3:Y:S01]  /*1f80*/  LDL.128 R28, [R1+0xaf0] ;  /* 0x000af000011c7983 */ /* 0x000ee20000100c00 */
[----:B----4-:R-:W-:Y:S01]  /*1f90*/  FMUL R35, RZ, R26 ;  /* 0x0000001aff237220 */ /* 0x010fe20000400000 */
[----:B0-----:R-:W-:Y:S01]  /*1fa0*/  FMUL R6, RZ, R27 ;  /* 0x0000001bff067220 */ /* 0x001fe20000400000 */
        /* <DEDUP_REMOVED lines=17> */
[----:B------:R-:W4:Y:S01]  /*20c0*/  LDL.128 R24, [R1+0xb00] ;  /* 0x000b000001187983 */ /* 0x000f220000100c00 */
[-C--:B0-----:R-:W-:Y:S01]  /*20d0*/  FMUL R6, RZ, R23.reuse ;  /* 0x00000017ff067220 */ /* 0x081fe20000400000 */
[----:B------:R-:W-:-:S02]  /*20e0*/  MOV R5, R23 ;  /* 0x0000001700057202 */ /* 0x000fc40000000f00 */
[----:B------:R-:W-:Y:S01]  /*20f0*/  MOV R4, R35 ;  /* 0x0000002300047202 */ /* 0x000fe20000000f00 */
[----:B------:R-:W-:-:S05]  /*2100*/  IMAD.MOV.U32 R7, RZ, RZ, R6 ;  /* 0x000000ffff077224 */ /* 0x000fca00078e0006 */
[----:B------:R0:W-:Y:S01]  /*2110*/  STL.128 [R1+0x410], R4 ;  /* 0x0004100401007387 */ /* 0x0001e20000100c00 */
[-C--:B------:R-:W-:Y:S01]  /*2120*/  FMUL R32, RZ, R21.reuse ;  /* 0x00000015ff207220 */ /* 0x080fe20000400000 */
[----:B------:R-:W-:Y:S02]  /*2130*/  MOV R34, R22 ;  /* 0x0000001600227202 */ /* 0x000fe40000000f00 */
[----:B------:R-:W-:Y:S02]  /*2140*/  STL.128 [R1+0x3f0], RZ ;  /* 0x0003f0ff01007387 */ /* 0x000fe40000100c00 */
[----:B------:R-:W-:Y:S01]  /*2150*/  MOV R33, R32 ;  /* 0x0000002000217202 */ /* 0x000fe20000000f00 */
[-C--:B0-----:R-:W-:Y:S01]  /*2160*/  FMUL R5, RZ, R20.reuse ;  /* 0x00000014ff057220 */ /* 0x081fe20000400000 */
[----:B------:R-:W-:Y:S02]  /*2170*/  MOV R4, R20 ;  /* 0x0000001400047202 */ /* 0x000fe40000000f00 */
[----:B------:R-:W-:-:S02]  /*2180*/  MOV R7, R21 ;  /* 0x0000001500077202 */ /* 0x000fc40000000f00 */
[----:B------:R-:W-:Y:S01]  /*2190*/  MOV R6, R5 ;  /* 0x0000000500067202 */ /* 0x000fe20000000f00 */
[----:B------:R-:W-:Y:S01]  /*21a0*/  FMUL R20, RZ, R17 ;  /* 0x00000011ff147220 */ /* 0x000fe20000400000 */
[-C--:B------:R-:W-:Y:S01]  /*21b0*/  FMUL R23, RZ, R18.reuse ;  /* 0x00000012ff177220 */ /* 0x080fe20000400000 */
[----:B------:R-:W-:Y:S02]  /*21c0*/  MOV R22, R18 ;  /* 0x0000001200167202 */ /* 0x000fe40000000f00 */
[----:B------:R-:W-:Y:S01]  /*21d0*/  IMAD.MOV.U32 R21, RZ, RZ, R20 ;  /* 0x000000ffff157224 */ /* 0x000fe200078e0014 */
[----:B------:R-:W-:Y:S04]  /*21e0*/  STL.128 [R1+0x430], RZ ;  /* 0x000430ff01007387 */ /* 0x000fe80000100c00 */
[----:B------:R0:W-:Y:S04]  /*21f0*/  STL.128 [R1+0x3f0], R4 ;  /* 0x0003f00401007387 */ /* 0x0001e80000100c00 */
[----:B------:R1:W-:Y:S04]  /*2200*/  STL.128 [R1+0x430], R20 ;  /* 0x0004301401007387 */ /* 0x0003e80000100c00 */
[----:B------:R-:W-:Y:S04]  /*2210*/  STL.128 [R1+0x400], RZ ;  /* 0x000400ff01007387 */ /* 0x000fe80000100c00 */
[----:B------:R5:W-:Y:S04]  /*2220*/  STL.128 [R1+0x400], R32 ;  /* 0x0004002001007387 */ /* 0x000be80000100c00 */
[----:B0-----:R-:W4:Y:S01]  /*2230*/  LDL.128 R4, [R1+0xb10] ;  /* 0x000b100001047983 */ /* 0x001f220000100c00 */
[----:B-1----:R-:W-:Y:S01]  /*2240*/  FMUL R21, RZ, R16 ;  /* 0x00000010ff157220 */ /* 0x002fe20000400000 */
[----:B------:R-:W-:-:S04]  /*2250*/  IMAD.MOV.U32 R20, RZ, RZ, R16 ;  /* 0x000000ffff147224 */ /* 0x000fc800078e0010 */
[----:B------:R-:W-:Y:S02]  /*2260*/  MOV R22, R21 ;  /* 0x0000001500167202 */ /* 0x000fe40000000f00 */
[----:B-----5:R-:W-:Y:S02]  /*2270*/  MOV R32, R23 ;  /* 0x0000001700207202 */ /* 0x020fe40000000f00 */
[----:B------:R-:W-:Y:S01]  /*2280*/  MOV R23, R17 ;  /* 0x0000001100177202 */ /* 0x000fe20000000f00 */
[----:B------:R-:W-:Y:S01]  /*2290*/  STL.128 [R1+0x420], RZ ;  /* 0x000420ff01007387 */ /* 0x000fe20000100c00 */
[-C--:B------:R-:W-:Y:S01]  /*22a0*/  FMUL R34, RZ, R19.reuse ;  /* 0x00000013ff227220 */ /* 0x080fe20000400000 */
[----:B------:R-:W-:Y:S02]  /*22b0*/  MOV R33, R19 ;  /* 0x0000001300217202 */ /* 0x000fe40000000f00 */
[----:B------:R0:W-:Y:S04]  /*22c0*/  STL.128 [R1+0x420], R20 ;  /* 0x0004201401007387 */ /* 0x0001e80000100c00 */
[----:B------:R-:W-:Y:S04]  /*22d0*/  STL.128 [R1+0x460], RZ ;  /* 0x000460ff01007387 */ /* 0x000fe80000100c00 */
[----:B------:R-:W-:Y:S04]  /*22e0*/  STL.128 [R1+0x470], RZ ;  /* 0x000470ff01007387 */ /* 0x000fe80000100c00 */
[----:B------:R-:W-:Y:S01]  /*22f0*/  STL.128 [R1+0x450], RZ ;  /* 0x000450ff01007387 */ /* 0x000fe20000100c00 */
[----:B--2---:R-:W-:Y:S01]  /*2300*/  FMUL R16, RZ, R9 ;  /* 0x00000009ff107220 */ /* 0x004fe20000400000 */
[----:B0-----:R-:W-:Y:S01]  /*2310*/  FMUL R22, RZ, R11 ;  /* 0x0000000bff167220 */ /* 0x001fe20000400000 */
[-C--:B------:R-:W-:Y:S01]  /*2320*/  FMUL R19, RZ, R10.reuse ;  /* 0x0000000aff137220 */ /* 0x080fe20000400000 */
[----:B------:R-:W-:-:S02]  /*2330*/  MOV R18, R10 ;  /* 0x0000000a00127202 */ /* 0x000fc40000000f00 */
[----:B------:R-:W-:Y:S01]  /*2340*/  MOV R17, R16 ;  /* 0x0000001000117202 */ /* 0x000fe20000000f00 */
[----:B------:R-:W-:Y:S01]  /*2350*/  IMAD.MOV.U32 R20, RZ, RZ, R19 ;  /* 0x000000ffff147224 */ /* 0x000fe200078e0013 */
[----:B------:R-:W-:Y:S02]  /*2360*/  MOV R21, R11 ;  /* 0x0000000b00157202 */ /* 0x000fe40000000f00 */
[----:B------:R-:W-:Y:S01]  /*2370*/  MOV R23, R22 ;  /* 0x0000001600177202 */ /* 0x000fe20000000f00 */
[----:B------:R0:W-:Y:S04]  /*2380*/  STL.128 [R1+0x460], R16 ;  /* 0x0004601001007387 */ /* 0x0001e80000100c00 */
[----:B------:R1:W-:Y:S04]  /*2390*/  STL.128 [R1+0x470], R20 ;  /* 0x0004701401007387 */ /* 0x0003e80000100c00 */
[----:B0-----:R-:W2:Y:S01]  /*23a0*/  LDL.128 R16, [R1+0xb20] ;  /* 0x000b200001107983 */ /* 0x001ea20000100c00 */
[----:B-1----:R-:W-:Y:S01]  /*23b0*/  FMUL R21, RZ, R8 ;  /* 0x00000008ff157220 */ /* 0x002fe20000400000 */
[----:B------:R-:W-:-:S02]  /*23c0*/  MOV R23, R9 ;  /* 0x0000000900177202 */ /* 0x000fc40000000f00 */
[----:B------:R-:W-:Y:S02]  /*23d0*/  MOV R20, R8 ;  /* 0x0000000800147202 */ /* 0x000fe40000000f00 */
[----:B------:R-:W-:-:S05]  /*23e0*/  MOV R22, R21 ;  /* 0x0000001500167202 */ /* 0x000fca0000000f00 */
[----:B------:R0:W-:Y:S04]  /*23f0*/  STL.128 [R1+0x450], R20 ;  /* 0x0004501401007387 */ /* 0x0001e80000100c00 */
[----:B0-----:R-:W5:Y:S01]  /*2400*/  LDL.128 R20, [R1+0xb30] ;  /* 0x000b300001147983 */ /* 0x001f620000100c00 */
[----:B------:R-:W-:Y:S01]  /*2410*/  FMUL R8, RZ, R13 ;  /* 0x0000000dff087220 */ /* 0x000fe20000400000 */
[----:B------:R-:W-:Y:S01]  /*2420*/  FMUL R11, RZ, R14 ;  /* 0x0000000eff0b7220 */ /* 0x000fe20000400000 */
[----:B------:R-:W-:-:S03]  /*2430*/  IMAD.MOV.U32 R10, RZ, RZ, R14 ;  /* 0x000000ffff0a7224 */ /* 0x000fc600078e000e */
[----:B------:R-:W-:Y:S01]  /*2440*/  MOV R9, R8 ;  /* 0x0000000800097202 */ /* 0x000fe20000000f00 */
[----:B------:R-:W-:Y:S01]  /*2450*/  STL.128 [R1+0x490], RZ ;  /* 0x000490ff01007387 */ /* 0x000fe20000100c00 */
[----:B------:R-:W-:-:S03]  /*2460*/  MOV R39, R38 ;  /* 0x0000002600277202 */ /* 0x000fc60000000f00 */
[----:B------:R0:W-:Y:S04]  /*2470*/  STL.128 [R1+0x490], R8 ;  /* 0x0004900801007387 */ /* 0x0001e80000100c00 */
[----:B------:R-:W-:Y:S04]  /*2480*/  STL.128 [R1+0x3b0], RZ ;  /* 0x0003b0ff01007387 */ /* 0x000fe80000100c00 */
[----:B------:R1:W-:Y:S01]  /*2490*/  STL.128 [R1+0x3b0], R36 ;  /* 0x0003b02401007387 */ /* 0x0003e20000100c00 */
[-C--:B0-----:R-:W-:Y:S01]  /*24a0*/  FMUL R9, RZ, R12.reuse ;  /* 0x0000000cff097220 */ /* 0x081fe20000400000 */
[----:B------:R-:W-:-:S04]  /*24b0*/  MOV R8, R12 ;  /* 0x0000000c00087202 */ /* 0x000fc80000000f00 */
[----:B------:R-:W-:Y:S02]  /*24c0*/  MOV R10, R9 ;  /* 0x00000009000a7202 */ /* 0x000fe40000000f00 */
[----:B-1----:R-:W-:Y:S01]  /*24d0*/  MOV R36, R11 ;  /* 0x0000000b00247202 */ /* 0x002fe20000000f00 */
[----:B------:R-:W-:Y:S01]  /*24e0*/  IMAD.MOV.U32 R11, RZ, RZ, R13 ;  /* 0x000000ffff0b7224 */ /* 0x000fe200078e000d */
[----:B------:R-:W-:Y:S04]  /*24f0*/  STL.128 [R1+0x480], RZ ;  /* 0x000480ff01007387 */ /* 0x000fe80000100c00 */
[----:B------:R0:W-:Y:S01]  /*2500*/  STL.128 [R1+0x480], R8 ;  /* 0x0004800801007387 */ /* 0x0001e20000100c00 */
[----:B------:R-:W-:-:S03]  /*2510*/  MOV R35, R34 ;  /* 0x0000002200237202 */ /* 0x000fc60000000f00 */
[----:B------:R-:W-:Y:S04]  /*2520*/  STL.128 [R1+0x440], RZ ;  /* 0x000440ff01007387 */ /* 0x000fe80000100c00 */
[----:B0-----:R-:W5:Y:S01]  /*2530*/  LDL.128 R8, [R1+0xb40] ;  /* 0x000b400001087983 */ /* 0x001f620000100c00 */
[----:B---3--:R-:W-:-:S03]  /*2540*/  FMUL R14, RZ, R31 ;  /* 0x0000001fff0e7220 */ /* 0x008fc60000400000 */
[----:B------:R0:W-:Y:S01]  /*2550*/  STL.128 [R1+0x440], R32 ;  /* 0x0004402001007387 */ /* 0x0001e20000100c00 */
[-C--:B------:R-:W-:Y:S01]  /*2560*/  FMUL R38, RZ, R15.reuse ;  /* 0x0000000fff267220 */ /* 0x080fe20000400000 */
[----:B------:R-:W-:Y:S01]  /*2570*/  MOV R37, R15 ;  /* 0x0000000f00257202 */ /* 0x000fe20000000f00 */
[----:B------:R-:W-:Y:S01]  /*2580*/  IMAD.MOV.U32 R13, RZ, RZ, R31 ;  /* 0x000000ffff0d7224 */ /* 0x000fe200078e001f */
[----:B------:R-:W-:Y:S01]  /*2590*/  MOV R15, R14 ;  /* 0x0000000e000f7202 */ /* 0x000fe20000000f00 */
[----:B------:R-:W-:Y:S01]  /*25a0*/  STL.128 [R1+0x4d0], RZ ;  /* 0x0004d0ff01007387 */ /* 0x000fe20000100c00 */
[----:B0-----:R-:W-:-:S05]  /*25b0*/  FMUL R35, RZ, R30 ;  /* 0x0000001eff237220 */ /* 0x001fca0000400000 */
[----:B------:R-:W-:-:S05]  /*25c0*/  MOV R12, R35 ;  /* 0x00000023000c7202 */ /* 0x000fca0000000f00 */
[----:B------:R0:W-:Y:S01]  /*25d0*/  STL.128 [R1+0x4d0], R12 ;  /* 0x0004d00c01007387 */ /* 0x0001e20000100c00 */
[----:B------:R-:W-:-:S03]  /*25e0*/  FMUL R32, RZ, R29 ;  /* 0x0000001dff207220 */ /* 0x000fc60000400000 */
[----:B------:R-:W-:Y:S01]  /*25f0*/  STL.128 [R1+0x4b0], RZ ;  /* 0x0004b0ff01007387 */ /* 0x000fe20000100c00 */
[-C--:B0-----:R-:W-:Y:S01]  /*2600*/  FMUL R13, RZ, R28.reuse ;  /* 0x0000001cff0d7220 */ /* 0x081fe20000400000 */
[----:B------:R-:W-:Y:S02]  /*2610*/  MOV R15, R29 ;  /* 0x0000001d000f7202 */ /* 0x000fe40000000f00 */
[----:B------:R-:W-:Y:S01]  /*2620*/  MOV R12, R28 ;  /* 0x0000001c000c7202 */ /* 0x000fe20000000f00 */
[----:B------:R-:W-:Y:S02]  /*2630*/  IMAD.MOV.U32 R14, RZ, RZ, R13 ;  /* 0x000000ffff0e7224 */ /* 0x000fe400078e000d */
[----:B----4-:R-:W-:-:S03]  /*2640*/  FMUL R31, RZ, R26 ;  /* 0x0000001aff1f7220 */ /* 0x010fc60000400000 */
[----:B------:R0:W-:Y:S01]  /*2650*/  STL.128 [R1+0x4b0], R12 ;  /* 0x0004b00c01007387 */ /* 0x0001e20000100c00 */
[----:B------:R-:W-:Y:S02]  /*2660*/  MOV R34, R30 ;  /* 0x0000001e00227202 */ /* 0x000fe40000000f00 */
[----:B------:R-:W-:Y:S01]  /*2670*/  MOV R33, R32 ;  /* 0x0000002000217202 */ /* 0x000fe20000000f00 */
[----:B------:R-:W-:Y:S01]  /*2680*/  STL.128 [R1+0x500], RZ ;  /* 0x000500ff01007387 */ /* 0x000fe20000100c00 */
[-C--:B0-----:R-:W-:Y:S01]  /*2690*/  FMUL R14, RZ, R27.reuse ;  /* 0x0000001bff0e7220 */ /* 0x081fe20000400000 */
[----:B------:R-:W-:Y:S02]  /*26a0*/  MOV R13, R27 ;  /* 0x0000001b000d7202 */ /* 0x000fe40000000f00 */
[----:B------:R-:W-:Y:S01]  /*26b0*/  MOV R12, R31 ;  /* 0x0000001f000c7202 */ /* 0x000fe20000000f00 */
[----:B------:R-:W-:Y:S01]  /*26c0*/  IMAD.MOV.U32 R15, RZ, RZ, R14 ;  /* 0x000000ffff0f7224 */ /* 0x000fe200078e000e */
[----:B------:R-:W-:Y:S04]  /*26d0*/  STL.128 [R1+0x4c0], RZ ;  /* 0x0004c0ff01007387 */ /* 0x000fe80000100c00 */
[----:B------:R0:W-:Y:S01]  /*26e0*/  STL.128 [R1+0x500], R12 ;  /* 0x0005000c01007387 */ /* 0x0001e20000100c00 */
[----:B------:R-:W-:-:S03]  /*26f0*/  FMUL R28, RZ, R25 ;  /* 0x00000019ff1c7220 */ /* 0x000fc60000400000 */
[----:B------:R1:W-:Y:S01]  /*2700*/  STL.128 [R1+0x4c0], R32 ;  /* 0x0004c02001007387 */ /* 0x0003e20000100c00 */
[----:B------:R-:W-:Y:S02]  /*2710*/  MOV R30, R26 ;  /* 0x0000001a001e7202 */ /* 0x000fe40000000f00 */
[----:B------:R-:W-:Y:S01]  /*2720*/  MOV R29, R28 ;  /* 0x0000001c001d7202 */ /* 0x000fe20000000f00 */
[-C--:B0-----:R-:W-:Y:S01]  /*2730*/  FMUL R13, RZ, R24.reuse ;  /* 0x00000018ff0d7220 */ /* 0x081fe20000400000 */
[----:B------:R-:W-:Y:S01]  /*2740*/  MOV R12, R24 ;  /* 0x00000018000c7202 */ /* 0x000fe20000000f00 */
[----:B-1----:R-:W3:Y:S01]  /*2750*/  LDL.128 R32, [R1+0xb50] ;  /* 0x000b500001207983 */ /* 0x002ee20000100c00 */
[----:B------:R-:W-:Y:S02]  /*2760*/  MOV R15, R25 ;  /* 0x00000019000f7202 */ /* 0x000fe40000000f00 */
[----:B------:R-:W-:Y:S01]  /*2770*/  MOV R14, R13 ;  /* 0x0000000d000e7202 */ /* 0x000fe20000000f00 */
[----:B------:R-:W-:Y:S01]  /*2780*/  STL.128 [R1+0x520], RZ ;  /* 0x000520ff01007387 */ /* 0x000fe20000100c00 */
[----:B------:R-:W-:Y:S01]  /*2790*/  FMUL R24, RZ, R5 ;  /* 0x00000005ff187220 */ /* 0x000fe20000400000 */
[-C--:B------:R-:W-:Y:S01]  /*27a0*/  FMUL R27, RZ, R6.reuse ;  /* 0x00000006ff1b7220 */ /* 0x080fe20000400000 */
[----:B------:R-:W-:-:S02]  /*27b0*/  MOV R26, R6 ;  /* 0x00000006001a7202 */ /* 0x000fc40000000f00 */
[----:B------:R-:W-:Y:S01]  /*27c0*/  IMAD.MOV.U32 R25, RZ, RZ, R24 ;  /* 0x000000ffff197224 */ /* 0x000fe200078e0018 */
[----:B------:R-:W-:Y:S04]  /*27d0*/  STL.128 [R1+0x4e0], RZ ;  /* 0x0004e0ff01007387 */ /* 0x000fe80000100c00 */
[----:B------:R0:W-:Y:S04]  /*27e0*/  STL.128 [R1+0x520], R24 ;  /* 0x0005201801007387 */ /* 0x0001e80000100c00 */
[----:B------:R1:W-:Y:S04]  /*27f0*/  STL.128 [R1+0x4e0], R12 ;  /* 0x0004e00c01007387 */ /* 0x0003e80000100c00 */
[----:B------:R-:W-:Y:S04]  /*2800*/  STL.128 [R1+0x4f0], RZ ;  /* 0x0004f0ff01007387 */ /* 0x000fe80000100c00 */
[----:B------:R4:W-:Y:S01]  /*2810*/  STL.128 [R1+0x4f0], R28 ;  /* 0x0004f01c01007387 */ /* 0x0009e20000100c00 */
[----:B0-----:R-:W-:Y:S01]  /*2820*/  FMUL R25, RZ, R4 ;  /* 0x00000004ff197220 */ /* 0x001fe20000400000 */
[----:B------:R-:W-:-:S02]  /*2830*/  IMAD.MOV.U32 R24, RZ, RZ, R4 ;  /* 0x000000ffff187224 */ /* 0x000fc400078e0004 */
[----:B-1----:R-:W3:Y:S02]  /*2840*/  LDL.128 R12, [R1+0xb60] ;  /* 0x000b6000010c7983 */ /* 0x002ee40000100c00 */
[----:B------:R-:W-:Y:S02]  /*2850*/  MOV R26, R25 ;  /* 0x00000019001a7202 */ /* 0x000fe40000000f00 */
[----:B----4-:R-:W-:Y:S02]  /*2860*/  MOV R28, R27 ;  /* 0x0000001b001c7202 */ /* 0x010fe40000000f00 */
[----:B------:R-:W-:Y:S01]  /*2870*/  MOV R27, R5 ;  /* 0x00000005001b7202 */ /* 0x000fe20000000f00 */
[----:B------:R-:W-:Y:S01]  /*2880*/  STL.128 [R1+0x510], RZ ;  /* 0x000510ff01007387 */ /* 0x000fe20000100c00 */
[-C--:B------:R-:W-:Y:S01]  /*2890*/  FMUL R30, RZ, R7.reuse ;  /* 0x00000007ff1e7220 */ /* 0x080fe20000400000 */
[----:B------:R-:W-:Y:S02]  /*28a0*/  MOV R29, R7 ;  /* 0x00000007001d7202 */ /* 0x000fe40000000f00 */
[----:B------:R0:W-:Y:S04]  /*28b0*/  STL.128 [R1+0x510], R24 ;  /* 0x0005101801007387 */ /* 0x0001e80000100c00 */
[----:B------:R-:W-:Y:S04]  /*28c0*/  STL.128 [R1+0x550], RZ ;  /* 0x000550ff01007387 */ /* 0x000fe80000100c00 */
[----:B------:R-:W-:Y:S01]  /*28d0*/  STL.128 [R1+0x560], RZ ;  /* 0x000560ff01007387 */ /* 0x000fe20000100c00 */
[----:B------:R-:W-:-:S03]  /*28e0*/  MOV R39, R38 ;  /* 0x0000002600277202 */ /* 0x000fc60000000f00 */
[----:B------:R-:W-:Y:S04]  /*28f0*/  STL.128 [R1+0x4a0], RZ ;  /* 0x0004a0ff01007387 */ /* 0x000fe80000100c00 */
[----:B------:R-:W-:Y:S04]  /*2900*/  STL.128 [R1+0x4a0], R36 ;  /* 0x0004a02401007387 */ /* 0x000fe80000100c00 */
        /* <DEDUP_REMOVED lines=10> */
[----:B------:R1:W-:Y:S01]  /*29b0*/  STL.128 [R1+0x560], R24 ;  /* 0x0005601801007387 */ /* 0x0003e20000100c00 */
[-C--:B0-----:R-:W-:Y:S01]  /*29c0*/  FMUL R5, RZ, R16.reuse ;  /* 0x00000010ff057220 */ /* 0x081fe20000400000 */
[----:B------:R-:W-:-:S02]  /*29d0*/  MOV R4, R16 ;  /* 0x0000001000047202 */ /* 0x000fc40000000f00 */
[----:B-1----:R-:W2:Y:S01]  /*29e0*/  LDL.128 R24, [R1+0xb70] ;  /* 0x000b700001187983 */ /* 0x002ea20000100c00 */
[----:B-----5:R-:W-:Y:S01]  /*29f0*/  FMUL R16, RZ, R21 ;  /* 0x00000015ff107220 */ /* 0x020fe20000400000 */
[----:B------:R-:W-:Y:S01]  /*2a00*/  MOV R7, R17 ;  /* 0x0000001100077202 */ /* 0x000fe20000000f00 */
[----:B------:R-:W-:Y:S01]  /*2a10*/  FMUL R19, RZ, R22 ;  /* 0x00000016ff137220 */ /* 0x000fe20000400000 */
[----:B------:R-:W-:Y:S02]  /*2a20*/  IMAD.MOV.U32 R18, RZ, RZ, R22 ;  /* 0x000000ffff127224 */ /* 0x000fe400078e0016 */
[----:B------:R-:W-:Y:S02]  /*2a30*/  MOV R17, R16 ;  /* 0x0000001000117202 */ /* 0x000fe40000000f00 */
[----:B------:R-:W-:-:S03]  /*2a40*/  MOV R36, R19 ;  /* 0x0000001300247202 */ /* 0x000fc60000000f00 */
[----:B------:R0:W-:Y:S04]  /*2a50*/  STL.128 [R1+0x580], R16 ;  /* 0x0005801001007387 */ /* 0x0001e80000100c00 */
[----:B0-----:R-:W4:Y:S01]  /*2a60*/  LDL.128 R16, [R1+0xb80] ;  /* 0x000b800001107983 */ /* 0x001f220000100c00 */
[----:B------:R-:W-:-:S03]  /*2a70*/  MOV R6, R5 ;  /* 0x0000000500067202 */ /* 0x000fc60000000f00 */
[----:B------:R-:W-:Y:S04]  /*2a80*/  STL.128 [R1+0x540], RZ ;  /* 0x000540ff01007387 */ /* 0x000fe80000100c00 */
[----:B------:R0:W-:Y:S01]  /*2a90*/  STL.128 [R1+0x540], R4 ;  /* 0x0005400401007387 */ /* 0x0001e20000100c00 */
[----:B------:R-:W-:-:S03]  /*2aa0*/  MOV R31, R30 ;  /* 0x0000001e001f7202 */ /* 0x000fc60000000f00 */
[----:B------:R-:W-:Y:S01]  /*2ab0*/  STL.128 [R1+0x530], RZ ;  /* 0x000530ff01007387 */ /* 0x000fe20000100c00 */
[-C--:B0-----:R-:W-:Y:S01]  /*2ac0*/  FMUL R5, RZ, R20.reuse ;  /* 0x00000014ff057220 */ /* 0x081fe20000400000 */
[----:B------:R-:W-:Y:S01]  /*2ad0*/  IMAD.MOV.U32 R7, RZ, RZ, R21 ;  /* 0x000000ffff077224 */ /* 0x000fe200078e0015 */
[----:B------:R-:W-:-:S03]  /*2ae0*/  MOV R4, R20 ;  /* 0x0000001400047202 */ /* 0x000fc60000000f00 */
[----:B------:R-:W-:Y:S01]  /*2af0*/  MOV R6, R5 ;  /* 0x0000000500067202 */ /* 0x000fe20000000f00 */
[----:B------:R-:W-:Y:S04]  /*2b00*/  STL.128 [R1+0x570], RZ ;  /* 0x000570ff01007387 */ /* 0x000fe80000100c00 */
[----:B------:R0:W-:Y:S04]  /*2b10*/  STL.128 [R1+0x530], R28 ;  /* 0x0005301c01007387 */ /* 0x0001e80000100c00 */
[----:B------:R1:W-:Y:S01]  /*2b20*/  STL.128 [R1+0x570], R4 ;  /* 0x0005700401007387 */ /* 0x0003e20000100c00 */
[-C--:B------:R-:W-:Y:S01]  /*2b30*/  FMUL R38, RZ, R23.reuse ;  /* 0x00000017ff267220 */ /* 0x080fe20000400000 */
[----:B------:R-:W-:-:S02]  /*2b40*/  MOV R37, R23 ;  /* 0x0000001700257202 */ /* 0x000fc40000000f00 */
[----:B------:R-:W-:Y:S04]  /*2b50*/  STL.128 [R1+0x5c0], RZ ;  /* 0x0005c0ff01007387 */ /* 0x000fe80000100c00 */
[----:B------:R-:W5:Y:S01]  /*2b60*/  LDL.128 R20, [R1+0xb90] ;  /* 0x000b900001147983 */ /* 0x000f620000100c00 */
[----:B0-----:R-:W-:Y:S01]  /*2b70*/  FMUL R31, RZ, R10 ;  /* 0x0000000aff1f7220 */ /* 0x001fe20000400000 */
[----:B-1----:R-:W-:Y:S01]  /*2b80*/  FMUL R6, RZ, R11 ;  /* 0x0000000bff067220 */ /* 0x002fe20000400000 */
[----:B------:R-:W-:-:S03]  /*2b90*/  IMAD.MOV.U32 R5, RZ, RZ, R11 ;  /* 0x000000ffff057224 */ /* 0x000fc600078e000b */
[----:B------:R-:W-:Y:S02]  /*2ba0*/  MOV R4, R31 ;  /* 0x0000001f00047202 */ /* 0x000fe40000000f00 */
[----:B------:R-:W-:-:S05]  /*2bb0*/  MOV R7, R6 ;  /* 0x0000000600077202 */ /* 0x000fca0000000f00 */
[----:B------:R0:W-:Y:S04]  /*2bc0*/  STL.128 [R1+0x5c0], R4 ;  /* 0x0005c00401007387 */ /* 0x0001e80000100c00 */
[----:B------:R-:W-:Y:S01]  /*2bd0*/  STL.128 [R1+0x5a0], RZ ;  /* 0x0005a0ff01007387 */ /* 0x000fe20000100c00 */
[-C--:B0-----:R-:W-:Y:S01]  /*2be0*/  FMUL R5, RZ, R8.reuse ;  /* 0x00000008ff057220 */ /* 0x081fe20000400000 */
[----:B------:R-:W-:Y:S02]  /*2bf0*/  MOV R7, R9 ;  /* 0x0000000900077202 */ /* 0x000fe40000000f00 */
[----:B------:R-:W-:Y:S01]  /*2c00*/  MOV R4, R8 ;  /* 0x0000000800047202 */ /* 0x000fe20000000f00 */
[----:B------:R-:W-:-:S05]  /*2c10*/  IMAD.MOV.U32 R6, RZ, RZ, R5 ;  /* 0x000000ffff067224 */ /* 0x000fca00078e0005 */
[----:B------:R0:W-:Y:S01]  /*2c20*/  STL.128 [R1+0x5a0], R4 ;  /* 0x0005a00401007387 */ /* 0x0001e20000100c00 */
[----:B------:R-:W-:-:S03]  /*2c30*/  FMUL R28, RZ, R9 ;  /* 0x00000009ff1c7220 */ /* 0x000fc60000400000 */
[----:B0-----:R-:W5:Y:S01]  /*2c40*/  LDL.128 R4, [R1+0xba0] ;  /* 0x000ba00001047983 */ /* 0x001f620000100c00 */
[----:B------:R-:W-:Y:S02]  /*2c50*/  MOV R30, R10 ;  /* 0x0000000a001e7202 */ /* 0x000fe40000000f00 */
[----:B------:R-:W-:Y:S01]  /*2c60*/  MOV R29, R28 ;  /* 0x0000001c001d7202 */ /* 0x000fe20000000f00 */
[----:B------:R-:W-:Y:S04]  /*2c70*/  STL.128 [R1+0x5b0], RZ ;  /* 0x0005b0ff01007387 */ /* 0x000fe80000100c00 */
[----:B------:R3:W-:Y:S04]  /*2c80*/  STL.128 [R1+0x5b0], R28 ;  /* 0x0005b01c01007387 */ /* 0x0007e80000100c00 */
[----:B------:R-:W-:Y:S04]  /*2c90*/  STL.128 [R1+0x5e0], RZ ;  /* 0x0005e0ff01007387 */ /* 0x000fe80000100c00 */
[----:B------:R-:W-:Y:S01]  /*2ca0*/  STL.128 [R1+0x5f0], RZ ;  /* 0x0005f0ff01007387 */ /* 0x000fe20000100c00 */
[----:B---3--:R-:W-:Y:S01]  /*2cb0*/  FMUL R28, RZ, R33 ;  /* 0x00000021ff1c7220 */ /* 0x008fe20000400000 */
[-C--:B------:R-:W-:Y:S01]  /*2cc0*/  FMUL R31, RZ, R34.reuse ;  /* 0x00000022ff1f7220 */ /* 0x080fe20000400000 */
[----:B------:R-:W-:Y:S01]  /*2cd0*/  FMUL R10, RZ, R35 ;  /* 0x00000023ff0a7220 */ /* 0x000fe20000400000 */
[----:B------:R-:W-:-:S02]  /*2ce0*/  MOV R30, R34 ;  /* 0x00000022001e7202 */ /* 0x000fc40000000f00 */
[----:B------:R-:W-:Y:S01]  /*2cf0*/  MOV R29, R28 ;  /* 0x0000001c001d7202 */ /* 0x000fe20000000f00 */
[----:B------:R-:W-:Y:S01]  /*2d00*/  IMAD.MOV.U32 R11, RZ, RZ, R10 ;  /* 0x000000ffff0b7224 */ /* 0x000fe200078e000a */
[----:B------:R-:W-:Y:S02]  /*2d10*/  MOV R9, R35 ;  /* 0x0000002300097202 */ /* 0x000fe40000000f00 */
[----:B------:R-:W-:Y:S01]  /*2d20*/  MOV R8, R31 ;  /* 0x0000001f00087202 */ /* 0x000fe20000000f00 */
[----:B------:R-:W-:Y:S04]  /*2d30*/  STL.128 [R1+0x5e0], R28 ;  /* 0x0005e01c01007387 */ /* 0x000fe80000100c00 */
[----:B------:R0:W-:Y:S04]  /*2d40*/  STL.128 [R1+0x5f0], R8 ;  /* 0x0005f00801007387 */ /* 0x0001e80000100c00 */
[----:B------:R-:W-:Y:S01]  /*2d50*/  STL.128 [R1+0x610], RZ ;  /* 0x000610ff01007387 */ /* 0x000fe20000100c00 */
[----:B0-----:R-:W-:Y:S01]  /*2d60*/  FMUL R9, RZ, R32 ;  /* 0x00000020ff097220 */ /* 0x001fe20000400000 */
[----:B------:R-:W-:-:S02]  /*2d70*/  MOV R11, R33 ;  /* 0x00000021000b7202 */ /* 0x000fc40000000f00 */
[----:B------:R-:W-:Y:S02]  /*2d80*/  MOV R8, R32 ;  /* 0x0000002000087202 */ /* 0x000fe40000000f00 */
[----:B------:R-:W-:Y:S01]  /*2d90*/  MOV R10, R9 ;  /* 0x00000009000a7202 */ /* 0x000fe20000000f00 */
[----:B------:R-:W-:Y:S01]  /*2da0*/  FMUL R28, RZ, R13 ;  /* 0x0000000dff1c7220 */ /* 0x000fe20000400000 */
[-C--:B------:R-:W-:Y:S01]  /*2db0*/  FMUL R31, RZ, R14.reuse ;  /* 0x0000000eff1f7220 */ /* 0x080fe20000400000 */
[----:B------:R-:W-:Y:S02]  /*2dc0*/  MOV R30, R14 ;  /* 0x0000000e001e7202 */ /* 0x000fe40000000f00 */
[----:B------:R-:W-:Y:S01]  /*2dd0*/  IMAD.MOV.U32 R29, RZ, RZ, R28 ;  /* 0x000000ffff1d7224 */ /* 0x000fe200078e001c */
[----:B------:R-:W-:Y:S04]  /*2de0*/  STL.128 [R1+0x5d0], RZ ;  /* 0x0005d0ff01007387 */ /* 0x000fe80000100c00 */
[----:B------:R0:W-:Y:S04]  /*2df0*/  STL.128 [R1+0x610], R28 ;  /* 0x0006101c01007387 */ /* 0x0001e80000100c00 */
[----:B------:R1:W-:Y:S01]  /*2e00*/  STL.128 [R1+0x5d0], R8 ;  /* 0x0005d00801007387 */ /* 0x0003e20000100c00 */
[----:B------:R-:W-:Y:S01]  /*2e10*/  MOV R32, R31 ;  /* 0x0000001f00207202 */ /* 0x000fe20000000f00 */
[----:B------:R-:W-:Y:S01]  /*2e20*/  FMUL R34, RZ, R15 ;  /* 0x0000000fff227220 */ /* 0x000fe20000400000 */
[----:B0-----:R-:W-:Y:S01]  /*2e30*/  FMUL R29, RZ, R12 ;  /* 0x0000000cff1d7220 */ /* 0x001fe20000400000 */
[----:B-1----:R-:W3:Y:S01]  /*2e40*/  LDL.128 R8, [R1+0xbb0] ;  /* 0x000bb00001087983 */ /* 0x002ee20000100c00 */
[----:B------:R-:W-:Y:S01]  /*2e50*/  MOV R31, R13 ;  /* 0x0000000d001f7202 */ /* 0x000fe20000000f00 */
[----:B------:R-:W-:-:S02]  /*2e60*/  IMAD.MOV.U32 R28, RZ, RZ, R12 ;  /* 0x000000ffff1c7224 */ /* 0x000fc400078e000c */
[----:B------:R-:W-:Y:S01]  /*2e70*/  MOV R30, R29 ;  /* 0x0000001d001e7202 */ /* 0x000fe20000000f00 */
[----:B------:R-:W-:Y:S04]  /*2e80*/  STL.128 [R1+0x600], RZ ;  /* 0x000600ff01007387 */ /* 0x000fe80000100c00 */
[----:B------:R0:W-:Y:S01]  /*2e90*/  STL.128 [R1+0x600], R28 ;  /* 0x0006001c01007387 */ /* 0x0001e20000100c00 */
[----:B------:R-:W-:Y:S02]  /*2ea0*/  MOV R33, R15 ;  /* 0x0000000f00217202 */ /* 0x000fe40000000f00 */
[----:B------:R-:W-:Y:S01]  /*2eb0*/  MOV R35, R34 ;  /* 0x0000002200237202 */ /* 0x000fe20000000f00 */
[----:B------:R-:W-:Y:S04]  /*2ec0*/  STL.128 [R1+0x620], RZ ;  /* 0x000620ff01007387 */ /* 0x000fe80000100c00 */
[----:B------:R1:W-:Y:S04]  /*2ed0*/  STL.128 [R1+0x620], R32 ;  /* 0x0006202001007387 */ /* 0x0003e80000100c00 */
[----:B------:R-:W-:Y:S04]  /*2ee0*/  STL.128 [R1+0x640], RZ ;  /* 0x000640ff01007387 */ /* 0x000fe80000100c00 */
[----:B------:R-:W-:Y:S04]  /*2ef0*/  STL.128 [R1+0x630], RZ ;  /* 0x000630ff01007387 */ /* 0x000fe80000100c00 */
[----:B------:R-:W-:Y:S01]  /*2f00*/  STL.128 [R1+0x680], RZ ;  /* 0x000680ff01007387 */ /* 0x000fe20000100c00 */
[----:B--2---:R-:W-:Y:S01]  /*2f10*/  FMUL R12, RZ, R25 ;  /* 0x00000019ff0c7220 */ /* 0x004fe20000400000 */
[----:B0-----:R-:W-:Y:S01]  /*2f20*/  FMUL R29, RZ, R24 ;  /* 0x00000018ff1d7220 */ /* 0x001fe20000400000 */
[-C--:B------:R-:W-:Y:S01]  /*2f30*/  FMUL R15, RZ, R26.reuse ;  /* 0x0000001aff0f7220 */ /* 0x080fe20000400000 */
[----:B------:R-:W-:Y:S01]  /*2f40*/  MOV R14, R26 ;  /* 0x0000001a000e7202 */ /* 0x000fe20000000f00 */
[----:B------:R-:W-:Y:S01]  /*2f50*/  IMAD.MOV.U32 R31, RZ, RZ, R25 ;  /* 0x000000ffff1f7224 */ /* 0x000fe200078e0019 */
[----:B------:R-:W-:-:S02]  /*2f60*/  MOV R13, R12 ;  /* 0x0000000c000d7202 */ /* 0x000fc40000000f00 */
[----:B------:R-:W-:Y:S02]  /*2f70*/  MOV R28, R24 ;  /* 0x00000018001c7202 */ /* 0x000fe40000000f00 */
[----:B------:R-:W-:Y:S01]  /*2f80*/  MOV R30, R29 ;  /* 0x0000001d001e7202 */ /* 0x000fe20000000f00 */
[----:B------:R0:W-:Y:S01]  /*2f90*/  STL.128 [R1+0x640], R12 ;  /* 0x0006400c01007387 */ /* 0x0001e20000100c00 */
[----:B-1----:R-:W-:Y:S01]  /*2fa0*/  MOV R32, R15 ;  /* 0x0000000f00207202 */ /* 0x002fe20000000f00 */
[-C--:B------:R-:W-:Y:S01]  /*2fb0*/  FMUL R34, RZ, R27.reuse ;  /* 0x0000001bff227220 */ /* 0x080fe20000400000 */
[----:B------:R-:W-:Y:S01]  /*2fc0*/  MOV R33, R27 ;  /* 0x0000001b00217202 */ /* 0x000fe20000000f00 */
[----:B------:R1:W-:Y:S04]  /*2fd0*/  STL.128 [R1+0x630], R28 ;  /* 0x0006301c01007387 */ /* 0x0003e80000100c00 */
[----:B0-----:R-:W2:Y:S01]  /*2fe0*/  LDL.128 R12, [R1+0xbc0] ;  /* 0x000bc000010c7983 */ /* 0x001ea20000100c00 */
[----:B----4-:R-:W-:Y:S01]  /*2ff0*/  FMUL R27, RZ, R18 ;  /* 0x00000012ff1b7220 */ /* 0x010fe20000400000 */
[-C--:B-1----:R-:W-:Y:S01]  /*3000*/  FMUL R30, RZ, R19.reuse ;  /* 0x00000013ff1e7220 */ /* 0x082fe20000400000 */
[----:B------:R-:W-:-:S03]  /*3010*/  MOV R29, R19 ;  /* 0x00000013001d7202 */ /* 0x000fc60000000f00 */
[----:B------:R-:W-:Y:S02]  /*3020*/  MOV R28, R27 ;  /* 0x0000001b001c7202 */ /* 0x000fe40000000f00 */
[----:B------:R-:W-:-:S05]  /*3030*/  MOV R31, R30 ;  /* 0x0000001e001f7202 */ /* 0x000fca0000000f00 */
[----:B------:R0:W-:Y:S04]  /*3040*/  STL.128 [R1+0x680], R28 ;  /* 0x0006801c01007387 */ /* 0x0001e80000100c00 */
[----:B0-----:R-:W4:Y:S01]  /*3050*/  LDL.128 R28, [R1+0xbd0] ;  /* 0x000bd000011c7983 */ /* 0x001f220000100c00 */
[----:B------:R-:W-:Y:S01]  /*3060*/  FMUL R24, RZ, R17 ;  /* 0x00000011ff187220 */ /* 0x000fe20000400000 */
[----:B------:R-:W-:-:S04]  /*3070*/  IMAD.MOV.U32 R26, RZ, RZ, R18 ;  /* 0x000000ffff1a7224 */ /* 0x000fc800078e0012 */
[----:B------:R-:W-:Y:S01]  /*3080*/  MOV R25, R24 ;  /* 0x0000001800197202 */ /* 0x000fe20000000f00 */
[----:B------:R-:W-:Y:S04]  /*3090*/  STL.128 [R1+0x670], RZ ;  /* 0x000670ff01007387 */ /* 0x000fe80000100c00 */
[----:B------:R0:W-:Y:S01]  /*30a0*/  STL.128 [R1+0x670], R24 ;  /* 0x0006701801007387 */ /* 0x0001e20000100c00 */
[----:B------:R-:W-:Y:S01]  /*30b0*/  MOV R35, R34 ;  /* 0x0000002200237202 */ /* 0x000fe20000000f00 */
[-C--:B-----5:R-:W-:Y:S01]  /*30c0*/  FMUL R19, RZ, R22.reuse ;  /* 0x00000016ff137220 */ /* 0x0a0fe20000400000 */
[----:B------:R-:W-:Y:S01]  /*30d0*/  MOV R18, R22 ;  /* 0x0000001600127202 */ /* 0x000fe20000000f00 */
[-C--:B0-----:R-:W-:Y:S01]  /*30e0*/  FMUL R25, RZ, R16.reuse ;  /* 0x00000010ff197220 */ /* 0x081fe20000400000 */
[----:B------:R-:W-:Y:S01]  /*30f0*/  MOV R24, R16 ;  /* 0x0000001000187202 */ /* 0x000fe20000000f00 */
[----:B------:R-:W-:Y:S01]  /*3100*/  FMUL R16, RZ, R21 ;  /* 0x00000015ff107220 */ /* 0x000fe20000400000 */
[----:B------:R-:W-:-:S02]  /*3110*/  IMAD.MOV.U32 R27, RZ, RZ, R17 ;  /* 0x000000ffff1b7224 */ /* 0x000fc400078e0011 */
[----:B------:R-:W-:Y:S02]  /*3120*/  MOV R26, R25 ;  /* 0x00000019001a7202 */ /* 0x000fe40000000f00 */
[----:B------:R-:W-:Y:S01]  /*3130*/  MOV R17, R16 ;  /* 0x0000001000117202 */ /* 0x000fe20000000f00 */
[----:B------:R-:W-:Y:S04]  /*3140*/  STL.128 [R1+0x650], RZ ;  /* 0x000650ff01007387 */ /* 0x000fe80000100c00 */
[----:B------:R-:W-:Y:S04]  /*3150*/  STL.128 [R1+0x660], RZ ;  /* 0x000660ff01007387 */ /* 0x000fe80000100c00 */
[----:B------:R0:W-:Y:S04]  /*3160*/  STL.128 [R1+0x650], R32 ;  /* 0x0006502001007387 */ /* 0x0001e80000100c00 */
[----:B------:R1:W-:Y:S04]  /*3170*/  STL.128 [R1+0x660], R24 ;  /* 0x0006601801007387 */ /* 0x0003e80000100c00 */
[----:B------:R-:W-:Y:S04]  /*3180*/  STL.128 [R1+0x6a0], RZ ;  /* 0x0006a0ff01007387 */ /* 0x000fe80000100c00 */
[----:B------:R5:W-:Y:S01]  /*3190*/  STL.128 [R1+0x6a0], R16 ;  /* 0x0006a01001007387 */ /* 0x000be20000100c00 */
[----:B0-----:R-:W-:Y:S01]  /*31a0*/  MOV R32, R19 ;  /* 0x0000001300207202 */ /* 0x001fe20000000f00 */
[-C--:B-1----:R-:W-:Y:S01]  /*31b0*/  FMUL R25, RZ, R20.reuse ;  /* 0x00000014ff197220 */ /* 0x082fe20000400000 */
[----:B------:R-:W-:Y:S01]  /*31c0*/  MOV R24, R20 ;  /* 0x0000001400187202 */ /* 0x000fe20000000f00 */
[----:B------:R-:W-:Y:S01]  /*31d0*/  FMUL R34, RZ, R23 ;  /* 0x00000017ff227220 */ /* 0x000fe20000400000 */
[----:B------:R-:W-:Y:S01]  /*31e0*/  IMAD.MOV.U32 R33, RZ, RZ, R23 ;  /* 0x000000ffff217224 */ /* 0x000fe200078e0017 */
[----:B------:R-:W-:Y:S01]  /*31f0*/  MOV R27, R21 ;  /* 0x00000015001b7202 */ /* 0x000fe20000000f00 */
[----:B-----5:R-:W5:Y:S01]  /*3200*/  LDL.128 R16, [R1+0xbe0] ;  /* 0x000be00001107983 */ /* 0x020f620000100c00 */
[----:B------:R-:W-:-:S02]  /*3210*/  IMAD.MOV.U32 R26, RZ, RZ, R25 ;  /* 0x000000ffff1a7224 */ /* 0x000fc400078e0019 */
[----:B------:R-:W-:Y:S01]  /*3220*/  FMUL R20, RZ, R5 ;  /* 0x00000005ff147220 */ /* 0x000fe20000400000 */
[-C--:B------:R-:W-:Y:S01]  /*3230*/  FMUL R23, RZ, R6.reuse ;  /* 0x00000006ff177220 */ /* 0x080fe20000400000 */
[----:B------:R-:W-:-:S03]  /*3240*/  MOV R22, R6 ;  /* 0x0000000600167202 */ /* 0x000fc60000000f00 */
[----:B------:R-:W-:Y:S01]  /*3250*/  MOV R21, R20 ;  /* 0x0000001400157202 */ /* 0x000fe20000000f00 */
[----:B------:R-:W-:Y:S04]  /*3260*/  STL.128 [R1+0x690], RZ ;  /* 0x000690ff01007387 */ /* 0x000fe80000100c00 */
[----:B------:R0:W-:Y:S04]  /*3270*/  STL.128 [R1+0x690], R24 ;  /* 0x0006901801007387 */ /* 0x0001e80000100c00 */
[----:B------:R-:W-:Y:S04]  /*3280*/  STL.128 [R1+0x6d0], RZ ;  /* 0x0006d0ff01007387 */ /* 0x000fe80000100c00 */
[----:B------:R1:W-:Y:S01]  /*3290*/  STL.128 [R1+0x6d0], R20 ;  /* 0x0006d01401007387 */ /* 0x0003e20000100c00 */
[----:B0-----:R-:W-:-:S03]  /*32a0*/  MOV R24, R23 ;  /* 0x0000001700187202 */ /* 0x001fc60000000f00 */
[----:B-1----:R-:W5:Y:S01]  /*32b0*/  LDL.128 R20, [R1+0xbf0] ;  /* 0x000bf00001147983 */ /* 0x002f620000100c00 */
[-C--:B------:R-:W-:Y:S01]  /*32c0*/  FMUL R26, RZ, R7.reuse ;  /* 0x00000007ff1a7220 */ /* 0x080fe20000400000 */
[----:B------:R-:W-:-:S03]  /*32d0*/  MOV R25, R7 ;  /* 0x0000000700197202 */ /* 0x000fc60000000f00 */
[----:B------:R-:W-:Y:S01]  /*32e0*/  IMAD.MOV.U32 R27, RZ, RZ, R26 ;  /* 0x000000ffff1b7224 */ /* 0x000fe200078e001a */
[----:B------:R-:W-:Y:S04]  /*32f0*/  STL.128 [R1+0x6e0], RZ ;  /* 0x0006e0ff01007387 */ /* 0x000fe80000100c00 */
[----:B------:R0:W-:Y:S01]  /*3300*/  STL.128 [R1+0x6e0], R24 ;  /* 0x0006e01801007387 */ /* 0x0001e20000100c00 */
[----:B------:R-:W-:-:S03]  /*3310*/  MOV R35, R34 ;  /* 0x0000002200237202 */ /* 0x000fc60000000f00 */
        /* <DEDUP_REMOVED lines=9> */
[----:B0-----:R-:W5:Y:S01]  /*33b0*/  LDL.128 R24, [R1+0xc00] ;  /* 0x000c000001187983 */ /* 0x001f620000100c00 */
[----:B---3--:R-:W-:Y:S01]  /*33c0*/  FMUL R4, RZ, R9 ;  /* 0x00000009ff047220 */ /* 0x008fe20000400000 */
[-C--:B------:R-:W-:Y:S01]  /*33d0*/  FMUL R7, RZ, R10.reuse ;  /* 0x0000000aff077220 */ /* 0x080fe20000400000 */
[----:B------:R-:W-:-:S02]  /*33e0*/  MOV R6, R10 ;  /* 0x0000000a00067202 */ /* 0x000fc40000000f00 */
[----:B------:R-:W-:-:S05]  /*33f0*/  IMAD.MOV.U32 R5, RZ, RZ, R4 ;  /* 0x000000ffff057224 */ /* 0x000fca00078e0004 */
[----:B------:R0:W-:Y:S01]  /*3400*/  STL.128 [R1+0x700], R4 ;  /* 0x0007000401007387 */ /* 0x0001e20000100c00 */
[----:B-1----:R-:W-:Y:S01]  /*3410*/  MOV R32, R7 ;  /* 0x0000000700207202 */ /* 0x002fe20000000f00 */
[-C--:B------:R-:W-:Y:S02]  /*3420*/  FMUL R34, RZ, R11.reuse ;  /* 0x0000000bff227220 */ /* 0x080fe40000400000 */
[----:B------:R-:W-:Y:S01]  /*3430*/  STL.128 [R1+0x6f0], RZ ;  /* 0x0006f0ff01007387 */ /* 0x000fe20000100c00 */
[----:B------:R-:W-:Y:S01]  /*3440*/  MOV R33, R11 ;  /* 0x0000000b00217202 */ /* 0x000fe20000000f00 */
[----:B0-----:R-:W-:Y:S01]  /*3450*/  FMUL R5, RZ, R8 ;  /* 0x00000008ff057220 */ /* 0x001fe20000400000 */
[----:B------:R-:W-:Y:S01]  /*3460*/  MOV R7, R9 ;  /* 0x0000000900077202 */ /* 0x000fe20000000f00 */
[----:B------:R-:W-:-:S03]  /*3470*/  IMAD.MOV.U32 R4, RZ, RZ, R8 ;  /* 0x000000ffff047224 */ /* 0x000fc600078e0008 */
[----:B------:R-:W-:-:S05]  /*3480*/  MOV R6, R5 ;  /* 0x0000000500067202 */ /* 0x000fca0000000f00 */
[----:B------:R0:W-:Y:S04]  /*3490*/  STL.128 [R1+0x6f0], R4 ;  /* 0x0006f00401007387 */ /* 0x0001e80000100c00 */
[----:B------:R-:W-:Y:S04]  /*34a0*/  STL.128 [R1+0x730], RZ ;  /* 0x000730ff01007387 */ /* 0x000fe80000100c00 */
        /* <DEDUP_REMOVED lines=13> */
[----:B0-----:R-:W-:Y:S01]  /*3580*/  FMUL R9, RZ, R12 ;  /* 0x0000000cff097220 */ /* 0x001fe20000400000 */
[----:B----4-:R-:W-:Y:S01]  /*3590*/  FMUL R4, RZ, R29 ;  /* 0x0000001dff047220 */ /* 0x010fe20000400000 */
[----:B------:R-:W-:Y:S01]  /*35a0*/  MOV R11, R13 ;  /* 0x0000000d000b7202 */ /* 0x000fe20000000f00 */
[----:B------:R-:W-:Y:S01]  /*35b0*/  FMUL R7, RZ, R30 ;  /* 0x0000001eff077220 */ /* 0x000fe20000400000 */
[----:B------:R-:W-:Y:S01]  /*35c0*/  MOV R8, R12 ;  /* 0x0000000c00087202 */ /* 0x000fe20000000f00 */
[----:B------:R-:W-:Y:S01]  /*35d0*/  IMAD.MOV.U32 R6, RZ, RZ, R30 ;  /* 0x000000ffff067224 */ /* 0x000fe200078e001e */
[----:B------:R-:W-:Y:S01]  /*35e0*/  MOV R10, R9 ;  /* 0x00000009000a7202 */ /* 0x000fe20000000f00 */
[----:B------:R-:W2:Y:S01]  /*35f0*/  LDL.128 R12, [R1+0xc10] ;  /* 0x000c1000010c7983 */ /* 0x000ea20000100c00 */
[----:B------:R-:W-:-:S03]  /*3600*/  MOV R5, R4 ;  /* 0x0000000400057202 */ /* 0x000fc60000000f00 */
[----:B------:R0:W-:Y:S04]  /*3610*/  STL.128 [R1+0x720], R8 ;  /* 0x0007200801007387 */ /* 0x0001e80000100c00 */
[----:B------:R1:W-:Y:S01]  /*3620*/  STL.128 [R1+0x760], R4 ;  /* 0x0007600401007387 */ /* 0x0003e20000100c00 */
[----:B0-----:R-:W-:Y:S01]  /*3630*/  MOV R8, R7 ;  /* 0x0000000700087202 */ /* 0x001fe20000000f00 */
[-C--:B------:R-:W-:Y:S01]  /*3640*/  FMUL R10, RZ, R31.reuse ;  /* 0x0000001fff0a7220 */ /* 0x080fe20000400000 */
[----:B------:R-:W-:Y:S01]  /*3650*/  MOV R9, R31 ;  /* 0x0000001f00097202 */ /* 0x000fe20000000f00 */
[-C--:B-1----:R-:W-:Y:S01]  /*3660*/  FMUL R5, RZ, R28.reuse ;  /* 0x0000001cff057220 */ /* 0x082fe20000400000 */
[----:B------:R-:W-:Y:S01]  /*3670*/  IMAD.MOV.U32 R7, RZ, RZ, R29 ;  /* 0x000000ffff077224 */ /* 0x000fe200078e001d */
[----:B------:R-:W-:-:S02]  /*3680*/  MOV R4, R28 ;  /* 0x0000001c00047202 */ /* 0x000fc40000000f00 */
[----:B------:R-:W3:Y:S01]  /*3690*/  LDL.128 R28, [R1+0xc20] ;  /* 0x000c2000011c7983 */ /* 0x000ee20000100c00 */
[----:B------:R-:W-:-:S03]  /*36a0*/  MOV R11, R10 ;  /* 0x0000000a000b7202 */ /* 0x000fc60000000f00 */
[----:B------:R-:W-:Y:S04]  /*36b0*/  STL.128 [R1+0x770], RZ ;  /* 0x000770ff01007387 */ /* 0x000fe80000100c00 */
[----:B------:R5:W-:Y:S01]  /*36c0*/  STL.128 [R1+0x770], R8 ;  /* 0x0007700801007387 */ /* 0x000be20000100c00 */
[----:B------:R-:W-:Y:S01]  /*36d0*/  MOV R6, R5 ;  /* 0x0000000500067202 */ /* 0x000fe20000000f00 */
[----:B------:R-:W0:Y:S02]  /*36e0*/  LDC.64 R2, c[0x0][0x398] ;  /* 0x0000e600ff027b82 */ /* 0x000e240000000a00 */
[----:B------:R-:W-:Y:S04]  /*36f0*/  STL.128 [R1+0x790], RZ ;  /* 0x000790ff01007387 */ /* 0x000fe80000100c00 */
[----:B------:R-:W-:Y:S01]  /*3700*/  STL.128 [R1+0x750], RZ ;  /* 0x000750ff01007387 */ /* 0x000fe20000100c00 */
[----:B------:R-:W-:-:S03]  /*3710*/  MOV R35, R34 ;  /* 0x0000002200237202 */ /* 0x000fc60000000f00 */
[----:B------:R1:W-:Y:S04]  /*3720*/  STL.128 [R1+0x750], R4 ;  /* 0x0007500401007387 */ /* 0x0003e80000100c00 */
[----:B------:R-:W-:Y:S04]  /*3730*/  STL.128 [R1+0x7c0], RZ ;  /* 0x0007c0ff01007387 */ /* 0x000fe80000100c00 */
[----:B------:R-:W-:Y:S01]  /*3740*/  STL.128 [R1+0x710], RZ ;  /* 0x000710ff01007387 */ /* 0x000fe20000100c00 */
[----:B-----5:R-:W-:Y:S01]  /*3750*/  FMUL R8, RZ, R17 ;  /* 0x00000011ff087220 */ /* 0x020fe20000400000 */
[-C--:B------:R-:W-:Y:S01]  /*3760*/  FMUL R11, RZ, R18.reuse ;  /* 0x00000012ff0b7220 */ /* 0x080fe20000400000 */
[----:B------:R-:W-:Y:S01]  /*3770*/  MOV R10, R18 ;  /* 0x00000012000a7202 */ /* 0x000fe20000000f00 */
[----:B------:R-:W-:Y:S02]  /*3780*/  STL.128 [R1+0x7a0], RZ ;  /* 0x0007a0ff01007387 */ /* 0x000fe40000100c00 */
[----:B------:R-:W-:-:S02]  /*3790*/  MOV R9, R8 ;  /* 0x0000000800097202 */ /* 0x000fc40000000f00 */
[----:B------:R-:W-:Y:S04]  /*37a0*/  STL.128 [R1+0x7d0], RZ ;  /* 0x0007d0ff01007387 */ /* 0x000fe80000100c00 */
[----:B------:R4:W-:Y:S01]  /*37b0*/  STL.128 [R1+0x790], R8 ;  /* 0x0007900801007387 */ /* 0x0009e20000100c00 */
[----:B-1----:R-:W-:Y:S01]  /*37c0*/  MOV R4, R11 ;  /* 0x0000000b00047202 */ /* 0x002fe20000000f00 */
[----:B------:R-:W-:Y:S02]  /*37d0*/  FMUL R6, RZ, R19 ;  /* 0x00000013ff067220 */ /* 0x000fe40000400000 */
[----:B------:R1:W-:Y:S01]  /*37e0*/  STL.128 [R1+0x710], R32 ;  /* 0x0007102001007387 */ /* 0x0003e20000100c00 */
[----:B------:R-:W-:Y:S02]  /*37f0*/  IMAD.MOV.U32 R5, RZ, RZ, R19 ;  /* 0x000000ffff057224 */ /* 0x000fe400078e0013 */
[----:B------:R-:W-:Y:S01]  /*3800*/  MOV R7, R6 ;  /* 0x0000000600077202 */ /* 0x000fe20000000f00 */
[----:B------:R-:W-:Y:S04]  /*3810*/  STL.128 [R1+0x7b0], RZ ;  /* 0x0007b0ff01007387 */ /* 0x000fe80000100c00 */
[----:B------:R-:W-:Y:S04]  /*3820*/  STL.128 [R1+0x780], RZ ;  /* 0x000780ff01007387 */ /* 0x000fe80000100c00 */
[----:B0-----:R-:W5:Y:S01]  /*3830*/  LDG.E R0, desc[UR6][R2.64+0xc] ;  /* 0x00000c0602007981 */ /* 0x001f62000c1e1900 */
[----:B----4-:R-:W-:Y:S01]  /*3840*/  FMUL R8, RZ, R21 ;  /* 0x00000015ff087220 */ /* 0x010fe20000400000 */
[-C--:B------:R-:W-:Y:S01]  /*3850*/  FMUL R11, RZ, R22.reuse ;  /* 0x00000016ff0b7220 */ /* 0x080fe20000400000 */
[----:B------:R-:W-:-:S03]  /*3860*/  MOV R10, R22 ;  /* 0x00000016000a7202 */ /* 0x000fc60000000f00 */
[----:B------:R-:W-:Y:S01]  /*3870*/  MOV R9, R8 ;  /* 0x0000000800097202 */ /* 0x000fe20000000f00 */
[----:B-1----:R-:W-:-:S04]  /*3880*/  FMUL R34, RZ, R23 ;  /* 0x00000017ff227220 */ /* 0x002fc80000400000 */
[----:B------:R0:W-:Y:S01]  /*3890*/  STL.128 [R1+0x7c0], R8 ;  /* 0x0007c00801007387 */ /* 0x0001e20000100c00 */
[----:B------:R-:W-:Y:S01]  /*38a0*/  MOV R32, R11 ;  /* 0x0000000b00207202 */ /* 0x000fe20000000f00 */
[----:B------:R-:W-:Y:S01]  /*38b0*/  IMAD.MOV.U32 R35, RZ, RZ, R34 ;  /* 0x000000ffff237224 */ /* 0x000fe200078e0022 */
[----:B------:R-:W-:Y:S01]  /*38c0*/  MOV R33, R23 ;  /* 0x0000001700217202 */ /* 0x000fe20000000f00 */
[----:B------:R1:W-:Y:S01]  /*38d0*/  STL.128 [R1+0x7a0], R4 ;  /* 0x0007a00401007387 */ /* 0x0003e20000100c00 */
[-C--:B0-----:R-:W-:Y:S01]  /*38e0*/  FMUL R9, RZ, R20.reuse ;  /* 0x00000014ff097220 */ /* 0x081fe20000400000 */
[----:B------:R-:W-:Y:S02]  /*38f0*/  MOV R11, R21 ;  /* 0x00000015000b7202 */ /* 0x000fe40000000f00 */
[----:B------:R-:W-:Y:S02]  /*3900*/  MOV R8, R20 ;  /* 0x0000001400087202 */ /* 0x000fe40000000f00 */
[----:B------:R-:W-:Y:S01]  /*3910*/  MOV R10, R9 ;  /* 0x00000009000a7202 */ /* 0x000fe20000000f00 */
[----:B-1----:R-:W-:Y:S01]  /*3920*/  FMUL R5, RZ, R16 ;  /* 0x00000010ff057220 */ /* 0x002fe20000400000 */
[----:B------:R0:W-:Y:S01]  /*3930*/  STL.128 [R1+0x7d0], R32 ;  /* 0x0007d02001007387 */ /* 0x0001e20000100c00 */
[----:B------:R-:W-:-:S03]  /*3940*/  MOV R7, R17 ;  /* 0x0000001100077202 */ /* 0x000fc60000000f00 */
[----:B------:R1:W-:Y:S01]  /*3950*/  STL.128 [R1+0x7b0], R8 ;  /* 0x0007b00801007387 */ /* 0x0003e20000100c00 */
[----:B------:R-:W-:Y:S01]  /*3960*/  MOV R4, R16 ;  /* 0x0000001000047202 */ /* 0x000fe20000000f00 */
[----:B------:R-:W-:Y:S02]  /*3970*/  IMAD.MOV.U32 R6, RZ, RZ, R5 ;  /* 0x000000ffff067224 */ /* 0x000fe400078e0005 */
[----:B0-----:R-:W4:Y:S04]  /*3980*/  LDG.E R33, desc[UR6][R2.64] ;  /* 0x0000000602217981 */ /* 0x001f28000c1e1900 */
[----:B-1----:R-:W4:Y:S04]  /*3990*/  LDL.128 R8, [R1] ;  /* 0x0000000001087983 */ /* 0x002f280000100c00 */
[----:B------:R-:W5:Y:S04]  /*39a0*/  LDG.E R32, desc[UR6][R2.64+0x4] ;  /* 0x0000040602207981 */ /* 0x000f68000c1e1900 */
[----:B------:R0:W-:Y:S04]  /*39b0*/  STL.128 [R1+0x780], R4 ;  /* 0x0007800401007387 */ /* 0x0001e80000100c00 */
[----:B------:R-:W5:Y:S01]  /*39c0*/  LDG.E R34, desc[UR6][R2.64+0x8] ;  /* 0x0000080602227981 */ /* 0x000f62000c1e1900 */
[-C--:B------:R-:W-:Y:S01]  /*39d0*/  FMUL R19, RZ, R26.reuse ;  /* 0x0000001aff137220 */ /* 0x080fe20000400000 */
[----:B------:R-:W-:-:S02]  /*39e0*/  MOV R18, R26 ;  /* 0x0000001a00127202 */ /* 0x000fc40000000f00 */
[----:B------:R-:W-:Y:S04]  /*39f0*/  STL.128 [R1+0x7f0], RZ ;  /* 0x0007f0ff01007387 */ /* 0x000fe80000100c00 */
[----:B------:R-:W-:Y:S04]  /*3a00*/  STL.128 [R1+0x800], RZ ;  /* 0x000800ff01007387 */ /* 0x000fe80000100c00 */
[----:B0-----:R-:W5:Y:S01]  /*3a10*/  LDL.128 R4, [R1+0xc30] ;  /* 0x000c300001047983 */ /* 0x001f620000100c00 */
[----:B------:R-:W-:-:S03]  /*3a20*/  FMUL R16, RZ, R25 ;  /* 0x00000019ff107220 */ /* 0x000fc60000400000 */
[----:B------:R-:W-:Y:S01]  /*3a30*/  STL.128 [R1+0x7e0], RZ ;  /* 0x0007e0ff01007387 */ /* 0x000fe20000100c00 */
[----:B------:R-:W-:-:S03]  /*3a40*/  IMAD.MOV.U32 R17, RZ, RZ, R16 ;  /* 0x000000ffff117224 */ /* 0x000fc600078e0010 */
[----:B------:R-:W-:Y:S04]  /*3a50*/  STL.128 [R1+0x830], RZ ;  /* 0x000830ff01007387 */ /* 0x000fe80000100c00 */
[----:B------:R0:W-:Y:S04]  /*3a60*/  STL.128 [R1+0x7f0], R16 ;  /* 0x0007f01001007387 */ /* 0x0001e80000100c00 */
[----:B------:R-:W-:Y:S04]  /*3a70*/  STL.128 [R1+0x850], RZ ;  /* 0x000850ff01007387 */ /* 0x000fe80000100c00 */
[----:B------:R-:W-:Y:S04]  /*3a80*/  STL.128 [R1+0x810], RZ ;  /* 0x000810ff01007387 */ /* 0x000fe80000100c00 */
[----:B------:R-:W-:Y:S01]  /*3a90*/  STL.128 [R1+0x840], RZ ;  /* 0x000840ff01007387 */ /* 0x000fe20000100c00 */
[----:B0-----:R-:W-:Y:S01]  /*3aa0*/  FMUL R18, RZ, R27 ;  /* 0x0000001bff127220 */ /* 0x001fe20000400000 */
[----:B------:R-:W-:-:S02]  /*3ab0*/  MOV R16, R19 ;  /* 0x0000001300107202 */ /* 0x000fc40000000f00 */
[----:B------:R-:W-:Y:S01]  /*3ac0*/  STL.128 [R1+0x860], RZ ;  /* 0x000860ff01007387 */ /* 0x000fe20000100c00 */
[----:B------:R-:W-:Y:S02]  /*3ad0*/  MOV R17, R27 ;  /* 0x0000001b00117202 */ /* 0x000fe40000000f00 */
[----:B------:R-:W-:Y:S01]  /*3ae0*/  MOV R19, R18 ;  /* 0x0000001200137202 */ /* 0x000fe20000000f00 */
[----:B------:R-:W-:Y:S04]  /*3af0*/  STL.128 [R1+0x820], RZ ;  /* 0x000820ff01007387 */ /* 0x000fe80000100c00 */
[----:B------:R0:W-:Y:S01]  /*3b00*/  STL.128 [R1+0x800], R16 ;  /* 0x0008001001007387 */ /* 0x0001e20000100c00 */
[----:B------:R-:W-:-:S03]  /*3b10*/  MOV R39, R38 ;  /* 0x0000002600277202 */ /* 0x000fc60000000f00 */
[----:B------:R-:W-:Y:S04]  /*3b20*/  STL.128 [R1+0x590], RZ ;  /* 0x000590ff01007387 */ /* 0x000fe80000100c00 */
[----:B------:R-:W-:Y:S04]  /*3b30*/  STL.128 [R1+0x880], RZ ;  /* 0x000880ff01007387 */ /* 0x000fe80000100c00 */
[----:B------:R-:W-:Y:S01]  /*3b40*/  STL.128 [R1+0x870], RZ ;  /* 0x000870ff01007387 */ /* 0x000fe20000100c00 */
[----:B0-----:R-:W-:Y:S01]  /*3b50*/  FMUL R17, RZ, R24 ;  /* 0x00000018ff117220 */ /* 0x001fe20000400000 */
[----:B------:R-:W-:Y:S01]  /*3b60*/  MOV R19, R25 ;  /* 0x0000001900137202 */ /* 0x000fe20000000f00 */
[----:B------:R-:W-:Y:S01]  /*3b70*/  IMAD.MOV.U32 R16, RZ, RZ, R24 ;  /* 0x000000ffff107224 */ /* 0x000fe200078e0018 */
[----:B------:R-:W5:Y:S02]  /*3b80*/  LDG.E R35, desc[UR6][R2.64+0x30] ;  /* 0x0000300602237981 */ /* 0x000f64000c1e1900 */
[----:B------:R-:W-:-:S05]  /*3b90*/  MOV R18, R17 ;  /* 0x0000001100127202 */ /* 0x000fca0000000f00 */
[----:B------:R0:W-:Y:S01]  /*3ba0*/  STL.128 [R1+0x7e0], R16 ;  /* 0x0007e01001007387 */ /* 0x0001e20000100c00 */
[----:B--2---:R-:W-:Y:S01]  /*3bb0*/  FMUL R22, RZ, R15 ;  /* 0x0000000fff167220 */ /* 0x004fe20000400000 */
[-C--:B0-----:R-:W-:Y:S01]  /*3bc0*/  FMUL R17, RZ, R12.reuse ;  /* 0x0000000cff117220 */ /* 0x081fe20000400000 */
[----:B------:R-:W-:Y:S01]  /*3bd0*/  MOV R16, R12 ;  /* 0x0000000c00107202 */ /* 0x000fe20000000f00 */
[-C--:B------:R-:W-:Y:S01]  /*3be0*/  FMUL R27, RZ, R14.reuse ;  /* 0x0000000eff1b7220 */ /* 0x080fe20000400000 */
[----:B------:R-:W-:Y:S01]  /*3bf0*/  FMUL R24, RZ, R13 ;  /* 0x0000000dff187220 */ /* 0x000fe20000400000 */
[----:B------:R-:W-:Y:S02]  /*3c00*/  MOV R26, R14 ;  /* 0x0000000e001a7202 */ /* 0x000fe40000000f00 */
[----:B------:R-:W-:Y:S01]  /*3c10*/  MOV R21, R15 ;  /* 0x0000000f00157202 */ /* 0x000fe20000000f00 */
[----:B------:R-:W-:Y:S01]  /*3c20*/  IMAD.MOV.U32 R20, RZ, RZ, R27 ;  /* 0x000000ffff147224 */ /* 0x000fe200078e001b */
[----:B------:R-:W-:-:S02]  /*3c30*/  MOV R23, R22 ;  /* 0x0000001600177202 */ /* 0x000fc40000000f00 */
[----:B------:R-:W-:Y:S02]  /*3c40*/  MOV R19, R13 ;  /* 0x0000000d00137202 */ /* 0x000fe40000000f00 */
[----:B------:R-:W-:Y:S01]  /*3c50*/  MOV R18, R17 ;  /* 0x0000001100127202 */ /* 0x000fe20000000f00 */
[----:B------:R0:W-:Y:S01]  /*3c60*/  STL.128 [R1+0x830], R20 ;  /* 0x0008301401007387 */ /* 0x0001e20000100c00 */
[----:B---3--:R-:W-:Y:S01]  /*3c70*/  FMUL R12, RZ, R29 ;  /* 0x0000001dff0c7220 */ /* 0x008fe20000400000 */
[----:B------:R-:W-:Y:S01]  /*3c80*/  FMUL R15, RZ, R30 ;  /* 0x0000001eff0f7220 */ /* 0x000fe20000400000 */
[----:B------:R-:W-:Y:S02]  /*3c90*/  IMAD.MOV.U32 R14, RZ, RZ, R30 ;  /* 0x000000ffff0e7224 */ /* 0x000fe400078e001e */
[----:B------:R-:W2:Y:S01]  /*3ca0*/  LDG.E R30, desc[UR6][R2.64+0x10] ;  /* 0x00001006021e7981 */ /* 0x000ea2000c1e1900 */
[----:B------:R-:W-:Y:S02]  /*3cb0*/  MOV R13, R12 ;  /* 0x0000000c000d7202 */ /* 0x000fe40000000f00 */
[----:B0-----:R-:W-:-:S03]  /*3cc0*/  MOV R20, R15 ;  /* 0x0000000f00147202 */ /* 0x001fc60000000f00 */
[----:B------:R0:W-:Y:S04]  /*3cd0*/  STL.128 [R1+0x850], R12 ;  /* 0x0008500c01007387 */ /* 0x0001e80000100c00 */
[----:B------:R1:W-:Y:S04]  /*3ce0*/  STL.128 [R1+0x810], R16 ;  /* 0x0008101001007387 */ /* 0x0003e80000100c00 */
[----:B0-----:R-:W2:Y:S01]  /*3cf0*/  LDL.128 R12, [R1+0x10] ;  /* 0x00001000010c7983 */ /* 0x001ea20000100c00 */
[----:B-1----:R-:W-:-:S03]  /*3d00*/  IMAD.MOV.U32 R19, RZ, RZ, R29 ;  /* 0x000000ffff137224 */ /* 0x002fc600078e001d */
[----:B------:R-:W3:Y:S01]  /*3d10*/  LDG.E R29, desc[UR6][R2.64+0x14] ;  /* 0x00001406021d7981 */ /* 0x000ee2000c1e1900 */
[-C--:B------:R-:W-:Y:S01]  /*3d20*/  FMUL R17, RZ, R28.reuse ;  /* 0x0000001cff117220 */ /* 0x080fe20000400000 */
[----:B------:R-:W-:Y:S01]  /*3d30*/  MOV R16, R28 ;  /* 0x0000001c00107202 */ /* 0x000fe20000000f00 */
[-C--:B------:R-:W-:Y:S01]  /*3d40*/  FMUL R22, RZ, R31.reuse ;  /* 0x0000001fff167220 */ /* 0x080fe20000400000 */
[----:B------:R-:W-:Y:S01]  /*3d50*/  MOV R21, R31 ;  /* 0x0000001f00157202 */ /* 0x000fe20000000f00 */
[----:B------:R-:W3:Y:S01]  /*3d60*/  LDG.E R28, desc[UR6][R2.64+0x1c] ;  /* 0x00001c06021c7981 */ /* 0x000ee2000c1e1900 */
[----:B------:R-:W-:Y:S02]  /*3d70*/  MOV R18, R17 ;  /* 0x0000001100127202 */ /* 0x000fe40000000f00 */
[----:B------:R-:W-:Y:S01]  /*3d80*/  MOV R23, R22 ;  /* 0x0000001600177202 */ /* 0x000fe20000000f00 */
[----:B------:R-:W3:Y:S04]  /*3d90*/  LDG.E R31, desc[UR6][R2.64+0x18] ;  /* 0x00001806021f7981 */ /* 0x000ee8000c1e1900 */
[----:B------:R0:W-:Y:S01]  /*3da0*/  STL.128 [R1+0x840], R16 ;  /* 0x0008401001007387 */ /* 0x0001e20000100c00 */
[----:B------:R-:W-:-:S03]  /*3db0*/  MOV R25, R24 ;  /* 0x0000001800197202 */ /* 0x000fc60000000f00 */
[----:B------:R-:W-:Y:S04]  /*3dc0*/  STL.128 [R1+0x860], R20 ;  /* 0x0008601401007387 */ /* 0x000fe80000100c00 */
[----:B0-----:R-:W3:Y:S04]  /*3dd0*/  LDL.128 R16, [R1+0xc40] ;  /* 0x000c400001107983 */ /* 0x001ee80000100c00 */
[----:B------:R-:W-:Y:S04]  /*3de0*/  STL.128 [R1+0x820], R24 ;  /* 0x0008201801007387 */ /* 0x000fe80000100c00 */
[----:B------:R0:W-:Y:S04]  /*3df0*/  STL.128 [R1+0x590], R36 ;  /* 0x0005902401007387 */ /* 0x0001e80000100c00 */
[----:B0-----:R-:W3:Y:S04]  /*3e00*/  LDG.E R38, desc[UR6][R2.64+0x20] ;  /* 0x0000200602267981 */ /* 0x001ee8000c1e1900 */
[----:B------:R-:W3:Y:S04]  /*3e10*/  LDG.E R37, desc[UR6][R2.64+0x24] ;  /* 0x0000240602257981 */ /* 0x000ee8000c1e1900 */
[----:B------:R-:W3:Y:S01]  /*3e20*/  LDG.E R36, desc[UR6][R2.64+0x28] ;  /* 0x0000280602247981 */ /* 0x000ee2000c1e1900 */
[----:B----4-:R-:W-:-:S03]  /*3e30*/  FFMA R8, R8, R33, RZ ;  /* 0x0000002108087223 */ /* 0x010fc600000000ff */
[----:B------:R-:W4:Y:S01]  /*3e40*/  LDG.E R33, desc[UR6][R2.64+0x2c] ;  /* 0x00002c0602217981 */ /* 0x000f22000c1e1900 */
[----:B-----5:R-:W-:-:S03]  /*3e50*/  FFMA R9, R9, R32, R8 ;  /* 0x0000002009097223 */ /* 0x020fc60000000008 */
[----:B------:R-:W5:Y:S01]  /*3e60*/  LDG.E R32, desc[UR6][R2.64+0x38] ;  /* 0x0000380602207981 */ /* 0x000f62000c1e1900 */
[----:B------:R-:W-:-:S03]  /*3e70*/  FFMA R10, R10, R34, R9 ;  /* 0x000000220a0a7223 */ /* 0x000fc60000000009 */
[----:B------:R-:W5:Y:S01]  /*3e80*/  LDG.E R34, desc[UR6][R2.64+0x34] ;  /* 0x0000340602227981 */ /* 0x000f62000c1e1900 */
[----:B------:R-:W-:Y:S01]  /*3e90*/  FFMA R0, R11, R0, R10 ;  /* 0x000000000b007223 */ /* 0x000fe2000000000a */
[----:B------:R-:W-:Y:S01]  /*3ea0*/  FMUL R20, RZ, R5 ;  /* 0x00000005ff147220 */ /* 0x000fe20000400000 */
[-C--:B------:R-:W-:Y:S01]  /*3eb0*/  FMUL R23, RZ, R6.reuse ;  /* 0x00000006ff177220 */ /* 0x080fe20000400000 */
[----:B------:R-:W-:Y:S01]  /*3ec0*/  MOV R22, R6 ;  /* 0x0000000600167202 */ /* 0x000fe20000000f00 */
[----:B------:R-:W-:Y:S01]  /*3ed0*/  FMUL R26, RZ, R7 ;  /* 0x00000007ff1a7220 */ /* 0x000fe20000400000 */
[----:B------:R-:W-:Y:S01]  /*3ee0*/  IMAD.MOV.U32 R25, RZ, RZ, R7 ;  /* 0x000000ffff197224 */ /* 0x000fe200078e0007 */
[----:B------:R-:W-:Y:S01]  /*3ef0*/  MOV R21, R20 ;  /* 0x0000001400157202 */ /* 0x000fe20000000f00 */
[-C--:B------:R-:W-:Y:S01]  /*3f00*/  FMUL R9, RZ, R4.reuse ;  /* 0x00000004ff097220 */ /* 0x080fe20000400000 */
[----:B------:R-:W-:Y:S02]  /*3f10*/  MOV R11, R5 ;  /* 0x00000005000b7202 */ /* 0x000fe40000000f00 */
[----:B------:R-:W-:-:S02]  /*3f20*/  MOV R8, R4 ;  /* 0x0000000400087202 */ /* 0x000fc40000000f00 */
[----:B------:R-:W4:Y:S01]  /*3f30*/  LDL.128 R4, [R1+0xc50] ;  /* 0x000c500001047983 */ /* 0x000f220000100c00 */
[----:B------:R-:W-:-:S03]  /*3f40*/  MOV R24, R23 ;  /* 0x0000001700187202 */ /* 0x000fc60000000f00 */
[----:B------:R0:W-:Y:S04]  /*3f50*/  STL.128 [R1+0x880], R20 ;  /* 0x0008801401007387 */ /* 0x0001e80000100c00 */
[----:B0-----:R-:W5:Y:S01]  /*3f60*/  LDL.128 R20, [R1+0x20] ;  /* 0x0000200001147983 */ /* 0x001f620000100c00 */
[----:B------:R-:W-:-:S05]  /*3f70*/  MOV R10, R9 ;  /* 0x00000009000a7202 */ /* 0x000fca0000000f00 */
[----:B------:R0:W-:Y:S04]  /*3f80*/  STL.128 [R1+0x870], R8 ;  /* 0x0008700801007387 */ /* 0x0001e80000100c00 */
[----:B0-----:R-:W5:Y:S01]  /*3f90*/  LDL.128 R8, [R1+0x30] ;  /* 0x0000300001087983 */ /* 0x001f620000100c00 */
[----:B--2---:R-:W-:-:S04]  /*3fa0*/  FFMA R0, R12, R30, R0 ;  /* 0x0000001e0c007223 */ /* 0x004fc80000000000 */
[----:B---3--:R-:W-:Y:S02]  /*3fb0*/  FFMA R13, R13, R29, R0 ;  /* 0x0000001d0d0d7223 */ /* 0x008fe40000000000 */
[----:B------:R-:W2:Y:S01]  /*3fc0*/  LDG.E R0, desc[UR6][R2.64+0x3c] ;  /* 0x00003c0602007981 */ /* 0x000ea2000c1e1900 */
[----:B------:R-:W-:-:S03]  /*3fd0*/  MOV R27, R26 ;  /* 0x0000001a001b7202 */ /* 0x000fc60000000f00 */
[----:B------:R-:W-:Y:S04]  /*3fe0*/  STL.128 [R1+0x890], RZ ;  /* 0x000890ff01007387 */ /* 0x000fe80000100c00 */
[----:B------:R0:W-:Y:S01]  /*3ff0*/  STL.128 [R1+0x890], R24 ;  /* 0x0008901801007387 */ /* 0x0001e20000100c00 */
[----:B------:R-:W-:-:S03]  /*4000*/  FFMA R14, R14, R31, R13 ;  /* 0x0000001f0e0e7223 */ /* 0x000fc6000000000d */
[----:B------:R-:W-:Y:S01]  /*4010*/  STL.128 [R1+0x8b0], RZ ;  /* 0x0008b0ff01007387 */ /* 0x000fe20000100c00 */
[----:B------:R-:W-:Y:S01]  /*4020*/  FFMA R15, R15, R28, R14 ;  /* 0x0000001c0f0f7223 */ /* 0x000fe2000000000e */
[----:B0-----:R-:W-:Y:S01]  /*4030*/  FMUL R24, RZ, R17 ;  /* 0x00000011ff187220 */ /* 0x001fe20000400000 */
[----:B------:R-:W-:Y:S01]  /*4040*/  FMUL R27, RZ, R18 ;  /* 0x00000012ff1b7220 */ /* 0x000fe20000400000 */
[----:B------:R-:W-:-:S03]  /*4050*/  IMAD.MOV.U32 R26, RZ, RZ, R18 ;  /* 0x000000ffff1a7224 */ /* 0x000fc600078e0012 */
[----:B------:R-:W-:Y:S01]  /*4060*/  MOV R25, R24 ;  /* 0x0000001800197202 */ /* 0x000fe20000000f00 */
[----:B------:R-:W-:-:S04]  /*4070*/  FMUL R30, RZ, R19 ;  /* 0x00000013ff1e7220 */ /* 0x000fc80000400000 */
[----:B------:R0:W-:Y:S01]  /*4080*/  STL.128 [R1+0x8b0], R24 ;  /* 0x0008b01801007387 */ /* 0x0001e20000100c00 */
[----:B------:R-:W-:Y:S02]  /*4090*/  MOV R28, R27 ;  /* 0x0000001b001c7202 */ /* 0x000fe40000000f00 */
[----:B------:R-:W-:Y:S02]  /*40a0*/  MOV R29, R19 ;  /* 0x00000013001d7202 */ /* 0x000fe40000000f00 */
[----:B------:R-:W-:Y:S01]  /*40b0*/  MOV R31, R30 ;  /* 0x0000001e001f7202 */ /* 0x000fe20000000f00 */
[----:B------:R-:W-:Y:S01]  /*40c0*/  STL.128 [R1+0x8c0], RZ ;  /* 0x0008c0ff01007387 */ /* 0x000fe20000100c00 */
[----:B0-----:R-:W-:Y:S01]  /*40d0*/  FMUL R25, RZ, R16 ;  /* 0x00000010ff197220 */ /* 0x001fe20000400000 */
[----:B------:R-:W-:Y:S01]  /*40e0*/  IMAD.MOV.U32 R24, RZ, RZ, R16 ;  /* 0x000000ffff187224 */ /* 0x000fe200078e0010 */
[----:B------:R-:W-:Y:S01]  /*40f0*/  MOV R27, R17 ;  /* 0x00000011001b7202 */ /* 0x000fe20000000f00 */
[----:B------:R0:W-:Y:S04]  /*4100*/  STL.128 [R1+0x8c0], R28 ;  /* 0x0008c01c01007387 */ /* 0x0001e80000100c00 */
[----:B------:R-:W-:Y:S04]  /*4110*/  STL.128 [R1+0x8e0], RZ ;  /* 0x0008e0ff01007387 */ /* 0x000fe80000100c00 */
[----:B------:R-:W-:Y:S01]  /*4120*/  STL.128 [R1+0x8f0], RZ ;  /* 0x0008f0ff01007387 */ /* 0x000fe20000100c00 */
[----:B------:R-:W-:-:S03]  /*4130*/  MOV R26, R25 ;  /* 0x00000019001a7202 */ /* 0x000fc60000000f00 */
[----:B------:R-:W-:Y:S04]  /*4140*/  STL.128 [R1+0x8a0], RZ ;  /* 0x0008a0ff01007387 */ /* 0x000fe80000100c00 */
[----:B------:R-:W-:Y:S04]  /*4150*/  STL.128 [R1+0x8a0], R24 ;  /* 0x0008a01801007387 */ /* 0x000fe80000100c00 */
[----:B------:R-:W-:Y:S01]  /*4160*/  STL.128 [R1+0x8d0], RZ ;  /* 0x0008d0ff01007387 */ /* 0x000fe20000100c00 */
[----:B----4-:R-:W-:Y:S01]  /*4170*/  FMUL R16, RZ, R5 ;  /* 0x00000005ff107220 */ /* 0x010fe20000400000 */
[-C--:B------:R-:W-:Y:S01]  /*4180*/  FMUL R19, RZ, R6.reuse ;  /* 0x00000006ff137220 */ /* 0x080fe20000400000 */
[----:B------:R-:W-:-:S03]  /*4190*/  MOV R18, R6 ;  /* 0x0000000600127202 */ /* 0x000fc60000000f00 */
[----:B------:R-:W-:Y:S02]  /*41a0*/  MOV R17, R16 ;  /* 0x0000001000117202 */ /* 0x000fe40000000f00 */
[----:B0-----:R-:W-:Y:S01]  /*41b0*/  MOV R28, R19 ;  /* 0x00000013001c7202 */ /* 0x001fe20000000f00 */
[----:B------:R-:W-:Y:S02]  /*41c0*/  FMUL R30, RZ, R7 ;  /* 0x00000007ff1e7220 */ /* 0x000fe40000400000 */
[----:B------:R0:W-:Y:S01]  /*41d0*/  STL.128 [R1+0x8e0], R16 ;  /* 0x0008e01001007387 */ /* 0x0001e20000100c00 */
[----:B-----5:R-:W-:-:S03]  /*41e0*/  FFMA R20, R20, R38, R15 ;  /* 0x0000002614147223 */ /* 0x020fc6000000000f */
[----:B------:R-:W3:Y:S01]  /*41f0*/  LDL.128 R12, [R1+0x40] ;  /* 0x00004000010c7983 */ /* 0x000ee20000100c00 */
[----:B------:R-:W-:-:S03]  /*4200*/  FFMA R21, R21, R37, R20 ;  /* 0x0000002515157223 */ /* 0x000fc60000000014 */
[----:B0-----:R-:W4:Y:S01]  /*4210*/  LDL.128 R16, [R1+0xc60] ;  /* 0x000c600001107983 */ /* 0x001f220000100c00 */
[----:B------:R-:W-:-:S03]  /*4220*/  FFMA R22, R22, R36, R21 ;  /* 0x0000002416167223 */ /* 0x000fc60000000015 */
[----:B------:R-:W3:Y:S01]  /*4230*/  LDG.E R36, desc[UR6][R2.64+0x40] ;  /* 0x0000400602247981 */ /* 0x000ee2000c1e1900 */
[----:B------:R-:W-:Y:S01]  /*4240*/  MOV R29, R7 ;  /* 0x00000007001d7202 */ /* 0x000fe20000000f00 */
[----:B------:R-:W-:Y:S02]  /*4250*/  IMAD.MOV.U32 R31, RZ, RZ, R30 ;  /* 0x000000ffff1f7224 */ /* 0x000fe400078e001e */
[----:B------:R-:W-:Y:S02]  /*4260*/  FFMA R23, R23, R33, R22 ;  /* 0x0000002117177223 */ /* 0x000fe40000000016 */
[----:B------:R-:W5:Y:S04]  /*4270*/  LDG.E R33, desc[UR6][R2.64+0x44] ;  /* 0x0000440602217981 */ /* 0x000f68000c1e1900 */
[----:B------:R0:W-:Y:S01]  /*4280*/  STL.128 [R1+0x8f0], R28 ;  /* 0x0008f01c01007387 */ /* 0x0001e20000100c00 */
[----:B------:R-:W-:-:S03]  /*4290*/  FFMA R8, R8, R35, R23 ;  /* 0x0000002308087223 */ /* 0x000fc60000000017 */
[----:B------:R-:W5:Y:S04]  /*42a0*/  LDL.128 R20, [R1+0xc70] ;  /* 0x000c700001147983 */ /* 0x000f680000100c00 */
[----:B0-----:R-:W5:Y:S04]  /*42b0*/  LDG.E R29, desc[UR6][R2.64+0x48] ;  /* 0x00004806021d7981 */ /* 0x001f68000c1e1900 */
[----:B------:R-:W5:Y:S01]  /*42c0*/  LDG.E R28, desc[UR6][R2.64+0x4c] ;  /* 0x00004c06021c7981 */ /* 0x000f62000c1e1900 */
[----:B------:R-:W-:Y:S01]  /*42d0*/  FMUL R25, RZ, R4 ;  /* 0x00000004ff197220 */ /* 0x000fe20000400000 */
[----:B------:R-:W-:-:S02]  /*42e0*/  MOV R27, R5 ;  /* 0x00000005001b7202 */ /* 0x000fc40000000f00 */
[----:B------:R-:W-:Y:S02]  /*42f0*/  MOV R24, R4 ;  /* 0x0000000400187202 */ /* 0x000fe40000000f00 */
[----:B------:R-:W-:Y:S01]  /*4300*/  MOV R26, R25 ;  /* 0x00000019001a7202 */ /* 0x000fe20000000f00 */
[----:B------:R-:W-:Y:S01]  /*4310*/  FFMA R9, R9, R34, R8 ;  /* 0x0000002209097223 */ /* 0x000fe20000000008 */
[----:B------:R-:W5:Y:S04]  /*4320*/  LDL.128 R4, [R1+0x50] ;  /* 0x0000500001047983 */ /* 0x000f680000100c00 */
[----:B------:R0:W-:Y:S01]  /*4330*/  STL.128 [R1+0x8d0], R24 ;  /* 0x0008d01801007387 */ /* 0x0001e20000100c00 */
[----:B------:R-:W-:-:S03]  /*4340*/  FFMA R10, R10, R32, R9 ;  /* 0x000000200a0a7223 */ /* 0x000fc60000000009 */
[----:B0-----:R-:W5:Y:S04]  /*4350*/  LDG.E R25, desc[UR6][R2.64+0x50] ;  /* 0x0000500602197981 */ /* 0x001f68000c1e1900 */
[----:B------:R-:W5:Y:S04]  /*4360*/  LDG.E R24, desc[UR6][R2.64+0x54] ;  /* 0x0000540602187981 */ /* 0x000f68000c1e1900 */
[----:B------:R-:W5:Y:S01]  /*4370*/  LDG.E R26, desc[UR6][R2.64+0x5c] ;  /* 0x00005c06021a7981 */ /* 0x000f62000c1e1900 */
[----:B--2---:R-:W-:-:S03]  /*4380*/  FFMA R11, R11, R0, R10 ;  /* 0x000000000b0b7223 */ /* 0x004fc6000000000a */
[----:B------:R-:W2:Y:S04]  /*4390*/  LDG.E R0, desc[UR6][R2.64+0x58] ;  /* 0x0000580602007981 */ /* 0x000ea8000c1e1900 */
[----:B------:R-:W-:Y:S04]  /*43a0*/  STL.128 [R1+0x910], RZ ;  /* 0x000910ff01007387 */ /* 0x000fe80000100c00 */
[----:B------:R-:W-:Y:S04]  /*43b0*/  STL.128 [R1+0x920], RZ ;  /* 0x000920ff01007387 */ /* 0x000fe80000100c00 */
[----:B------:R-:W-:Y:S04]  /*43c0*/  STL.128 [R1+0x900], RZ ;  /* 0x000900ff01007387 */ /* 0x000fe80000100c00 */
[----:B------:R-:W-:Y:S04]  /*43d0*/  STL.128 [R1+0x940], RZ ;  /* 0x000940ff01007387 */ /* 0x000fe80000100c00 */
[----:B------:R-:W-:Y:S04]  /*43e0*/  STL.128 [R1+0x950], RZ ;  /* 0x000950ff01007387 */ /* 0x000fe80000100c00 */
[----:B------:R-:W-:Y:S01]  /*43f0*/  STL.128 [R1+0x930], RZ ;  /* 0x000930ff01007387 */ /* 0x000fe20000100c00 */
[----:B------:R-:W-:Y:S01]  /*4400*/  UIADD3 UR4, UP0, UPT, UR8, 0x10, URZ ;  /* 0x0000001008047890 */ /* 0x000fe2000ff1e0ff */
[----:B------:R-:W-:Y:S01]  /*4410*/  UMOV UR5, 0x18 ;  /* 0x0000001800057882 */ /* 0x000fe20000000000 */
[----:B----4-:R-:W-:Y:S01]  /*4420*/  FMUL R8, RZ, R17 ;  /* 0x00000011ff087220 */ /* 0x010fe20000400000 */
[----:B------:R-:W-:Y:S01]  /*4430*/  MOV R10, R18 ;  /* 0x00000012000a7202 */ /* 0x000fe20000000f00 */
[----:B---3--:R-:W-:Y:S01]  /*4440*/  FFMA R12, R12, R36, R11 ;  /* 0x000000240c0c7223 */ /* 0x008fe2000000000b */
[----:B------:R-:W-:-:S02]  /*4450*/  FMUL R11, RZ, R18 ;  /* 0x00000012ff0b7220 */ /* 0x000fc40000400000 */
[----:B------:R-:W-:Y:S01]  /*4460*/  MOV R9, R8 ;  /* 0x0000000800097202 */ /* 0x000fe20000000f00 */
[----:B-----5:R-:W-:-:S04]  /*4470*/  FFMA R13, R13, R33, R12 ;  /* 0x000000210d0d7223 */ /* 0x020fc8000000000c */
[----:B------:R0:W-:Y:S01]  /*4480*/  STL.128 [R1+0x910], R8 ;  /* 0x0009100801007387 */ /* 0x0001e20000100c00 */
[-C--:B------:R-:W-:Y:S01]  /*4490*/  MOV R12, R16.reuse ;  /* 0x00000010000c7202 */ /* 0x080fe20000000f00 */
[----:B0-----:R-:W-:Y:S01]  /*44a0*/  FMUL R10, RZ, R19 ;  /* 0x00000013ff0a7220 */ /* 0x001fe20000400000 */
[----:B------:R-:W-:Y:S01]  /*44b0*/  FFMA R14, R14, R29, R13 ;  /* 0x0000001d0e0e7223 */ /* 0x000fe2000000000d */
[----:B------:R-:W-:Y:S01]  /*44c0*/  FMUL R13, RZ, R16 ;  /* 0x00000010ff0d7220 */ /* 0x000fe20000400000 */
[----:B------:R-:W-:Y:S01]  /*44d0*/  MOV R8, R11 ;  /* 0x0000000b00087202 */ /* 0x000fe20000000f00 */
[----:B------:R-:W-:Y:S02]  /*44e0*/  IMAD.MOV.U32 R9, RZ, RZ, R19 ;  /* 0x000000ffff097224 */ /* 0x000fe400078e0013 */
[----:B------:R-:W-:Y:S01]  /*44f0*/  FFMA R28, R15, R28, R14 ;  /* 0x0000001c0f1c7223 */ /* 0x000fe2000000000e */
[----:B------:R-:W-:Y:S02]  /*4500*/  MOV R11, R10 ;  /* 0x0000000a000b7202 */ /* 0x000fe40000000f00 */
[----:B------:R-:W-:-:S02]  /*4510*/  MOV R15, R17 ;  /* 0x00000011000f7202 */ /* 0x000fc40000000f00 */
[----:B------:R-:W-:Y:S01]  /*4520*/  MOV R14, R13 ;  /* 0x0000000d000e7202 */ /* 0x000fe20000000f00 */
[----:B------:R0:W-:Y:S04]  /*4530*/  STL.128 [R1+0x920], R8 ;  /* 0x0009200801007387 */ /* 0x0001e80000100c00 */
[----:B------:R1:W-:Y:S01]  /*4540*/  STL.128 [R1+0x900], R12 ;  /* 0x0009000c01007387 */ /* 0x0003e20000100c00 */
[-C--:B0-----:R-:W-:Y:S01]  /*4550*/  FMUL R10, RZ, R23.reuse ;  /* 0x00000017ff0a7220 */ /* 0x081fe20000400000 */
[----:B------:R-:W-:Y:S02]  /*4560*/  MOV R9, R23 ;  /* 0x0000001700097202 */ /* 0x000fe40000000f00 */
[-C--:B------:R-:W-:Y:S01]  /*4570*/  MOV R23, R21.reuse ;  /* 0x0000001500177202 */ /* 0x080fe20000000f00 */
[----:B-1----:R-:W-:Y:S01]  /*4580*/  FMUL R15, RZ, R22 ;  /* 0x00000016ff0f7220 */ /* 0x002fe20000400000 */
[----:B------:R-:W-:Y:S01]  /*4590*/  FMUL R12, RZ, R21 ;  /* 0x00000015ff0c7220 */ /* 0x000fe20000400000 */
[----:B------:R-:W-:Y:S01]  /*45a0*/  FMUL R21, RZ, R20 ;  /* 0x00000014ff157220 */ /* 0x000fe20000400000 */
[----:B------:R-:W-:Y:S01]  /*45b0*/  IMAD.MOV.U32 R14, RZ, RZ, R22 ;  /* 0x000000ffff0e7224 */ /* 0x000fe200078e0016 */
[----:B------:R-:W-:-:S02]  /*45c0*/  MOV R11, R10 ;  /* 0x0000000a000b7202 */ /* 0x000fc40000000f00 */
[----:B------:R-:W-:Y:S01]  /*45d0*/  MOV R13, R12 ;  /* 0x0000000c000d7202 */ /* 0x000fe20000000f00 */
[----:B------:R-:W-:Y:S01]  /*45e0*/  IMAD.MOV.U32 R22, RZ, RZ, R21 ;  /* 0x000000ffff167224 */ /* 0x000fe200078e0015 */
[----:B------:R-:W-:-:S03]  /*45f0*/  MOV R8, R15 ;  /* 0x0000000f00087202 */ /* 0x000fc60000000f00 */
[----:B------:R0:W-:Y:S04]  /*4600*/  STL.128 [R1+0x940], R12 ;  /* 0x0009400c01007387 */ /* 0x0001e80000100c00 */
[----:B------:R0:W-:Y:S04]  /*4610*/  STL.128 [R1+0x950], R8 ;  /* 0x0009500801007387 */ /* 0x0001e80000100c00 */
[----:B------:R0:W-:Y:S01]  /*4620*/  STL.128 [R1+0x930], R20 ;  /* 0x0009301401007387 */ /* 0x0001e20000100c00 */
[----:B------:R-:W-:-:S04]  /*4630*/  FFMA R4, R4, R25, R28 ;  /* 0x0000001904047223 */ /* 0x000fc8000000001c */
[----:B------:R-:W-:Y:S01]  /*4640*/  FFMA R5, R5, R24, R4 ;  /* 0x0000001805057223 */ /* 0x000fe20000000004 */
[----:B------:R-:W-:-:S03]  /*4650*/  MOV R4, RZ ;  /* 0x000000ff00047202 */ /* 0x000fc60000000f00 */
[----:B--2---:R-:W-:Y:S01]  /*4660*/  FFMA R0, R6, R0, R5 ;  /* 0x0000000006007223 */ /* 0x004fe20000000005 */
[----:B------:R-:W-:-:S03]  /*4670*/  MOV R5, 0x70 ;  /* 0x0000007000057802 */ /* 0x000fc60000000f00 */
[----:B0-----:R-:W-:-:S07]  /*4680*/  FFMA R0, R7, R26, R0 ;  /* 0x0000001a07007223 */ /* 0x001fce0000000000 */
.L_x_2:
[----:B------:R-:W-:Y:S02]  /*4690*/  IADD3 R20, P0, PT, R5, UR8, RZ ;  /* 0x0000000805147c10 */ /* 0x000fe4000ff1e0ff */
[----:B------:R-:W-:Y:S02]  /*46a0*/  IADD3 R6, PT, PT, R1, R5, RZ ;  /* 0x0000000501067210 */ /* 0x000fe40007ffe0ff */
[----:B------:R-:W-:-:S03]  /*46b0*/  IADD3.X R21, PT, PT, R4, UR9, RZ, P0, !PT ;  /* 0x0000000904157c10 */ /* 0x000fc600087fe4ff */
[----:B------:R-:W2:Y:S04]  /*46c0*/  LDL.128 R8, [R6+-0x10] ;  /* 0xfffff00006087983 */ /* 0x000ea80000100c00 */
[----:B------:R-:W2:Y:S04]  /*46d0*/  LDG.E R17, desc[UR6][R20.64+-0x10] ;  /* 0xfffff00614117981 */ /* 0x000ea8000c1e1900 */
[----:B------:R-:W3:Y:S04]  /*46e0*/  LDG.E R16, desc[UR6][R20.64+-0xc] ;  /* 0xfffff40614107981 */ /* 0x000ee8000c1e1900 */
[----:B------:R-:W4:Y:S04]  /*46f0*/  LDG.E R29, desc[UR6][R20.64+-0x8] ;  /* 0xfffff806141d7981 */ /* 0x000f28000c1e1900 */
[----:B------:R-:W5:Y:S04]  /*4700*/  LDG.E R24, desc[UR6][R20.64+-0x4] ;  /* 0xfffffc0614187981 */ /* 0x000f68000c1e1900 */
[----:B------:R-:W5:Y:S04]  /*4710*/  LDL.128 R12, [R6] ;  /* 0x00000000060c7983 */ /* 0x000f680000100c00 */
[----:B------:R-:W5:Y:S04]  /*4720*/  LDG.E R25, desc[UR6][R20.64] ;  /* 0x0000000614197981 */ /* 0x000f68000c1e1900 */
[----:B------:R-:W5:Y:S04]  /*4730*/  LDG.E R22, desc[UR6][R20.64+0x4] ;  /* 0x0000040614167981 */ /* 0x000f68000c1e1900 */
[----:B------:R-:W5:Y:S04]  /*4740*/  LDG.E R7, desc[UR6][R20.64+0x8] ;  /* 0x0000080614077981 */ /* 0x000f68000c1e1900 */
[----:B------:R-:W5:Y:S04]  /*4750*/  LDG.E R27, desc[UR6][R20.64+0xc] ;  /* 0x00000c06141b7981 */ /* 0x000f68000c1e1900 */
[----:B------:R-:W5:Y:S04]  /*4760*/  LDG.E R23, desc[UR6][R20.64+0x10] ;  /* 0x0000100614177981 */ /* 0x000f68000c1e1900 */
[----:B------:R-:W5:Y:S01]  /*4770*/  LDG.E R26, desc[UR6][R20.64+0x14] ;  /* 0x00001406141a7981 */ /* 0x000f62000c1e1900 */
[----:B--2---:R-:W-:-:S03]  /*4780*/  FFMA R8, R8, R17, R0 ;  /* 0x0000001108087223 */ /* 0x004fc60000000000 */
[----:B------:R-:W2:Y:S01]  /*4790*/  LDG.E R0, desc[UR6][R20.64+0x1c] ;  /* 0x00001c0614007981 */ /* 0x000ea2000c1e1900 */
[----:B---3--:R-:W-:-:S03]  /*47a0*/  FFMA R9, R9, R16, R8 ;  /* 0x0000001009097223 */ /* 0x008fc60000000008 */
[----:B------:R-:W3:Y:S01]  /*47b0*/  LDL.128 R16, [R6+0x10] ;  /* 0x0000100006107983 */ /* 0x000ee20000100c00 */
[----:B----4-:R-:W-:-:S04]  /*47c0*/  FFMA R10, R10, R29, R9 ;  /* 0x0000001d0a0a7223 */ /* 0x010fc80000000009 */
[----:B-----5:R-:W-:Y:S02]  /*47d0*/  FFMA R11, R11, R24, R10 ;  /* 0x000000180b0b7223 */ /* 0x020fe4000000000a */
[----:B------:R-:W4:Y:S02]  /*47e0*/  LDG.E R24, desc[UR6][R20.64+0x18] ;  /* 0x0000180614187981 */ /* 0x000f24000c1e1900 */
[----:B------:R-:W-:Y:S02]  /*47f0*/  FFMA R12, R12, R25, R11 ;  /* 0x000000190c0c7223 */ /* 0x000fe4000000000b */
[----:B------:R-:W5:Y:S04]  /*4800*/  LDL.128 R8, [R6+0x20] ;  /* 0x0000200006087983 */ /* 0x000f680000100c00 */
[----:B------:R-:W5:Y:S01]  /*4810*/  LDG.E R25, desc[UR6][R20.64+0x20] ;  /* 0x0000200614197981 */ /* 0x000f62000c1e1900 */
[----:B------:R-:W-:-:S03]  /*4820*/  FFMA R13, R13, R22, R12 ;  /* 0x000000160d0d7223 */ /* 0x000fc6000000000c */
[----:B------:R-:W5:Y:S01]  /*4830*/  LDG.E R22, desc[UR6][R20.64+0x24] ;  /* 0x0000240614167981 */ /* 0x000f62000c1e1900 */
[----:B------:R-:W-:-:S03]  /*4840*/  FFMA R14, R14, R7, R13 ;  /* 0x000000070e0e7223 */ /* 0x000fc6000000000d */
[----:B------:R-:W5:Y:S01]  /*4850*/  LDG.E R7, desc[UR6][R20.64+0x28] ;  /* 0x0000280614077981 */ /* 0x000f62000c1e1900 */
[----:B------:R-:W-:-:S03]  /*4860*/  FFMA R15, R15, R27, R14 ;  /* 0x0000001b0f0f7223 */ /* 0x000fc6000000000e */
[----:B------:R-:W5:Y:S01]  /*4870*/  LDG.E R27, desc[UR6][R20.64+0x2c] ;  /* 0x00002c06141b7981 */ /* 0x000f62000c1e1900 */
[----:B---3--:R-:W-:-:S03]  /*4880*/  FFMA R16, R16, R23, R15 ;  /* 0x0000001710107223 */ /* 0x008fc6000000000f */
[----:B------:R-:W3:Y:S04]  /*4890*/  LDL.128 R12, [R6+0x30] ;  /* 0x00003000060c7983 */ /* 0x000ee80000100c00 */
[----:B------:R-:W3:Y:S01]  /*48a0*/  LDG.E R23, desc[UR6][R20.64+0x30] ;  /* 0x0000300614177981 */ /* 0x000ee2000c1e1900 */
[----:B------:R-:W-:-:S03]  /*48b0*/  FFMA R17, R17, R26, R16 ;  /* 0x0000001a11117223 */ /* 0x000fc60000000010 */
[----:B------:R-:W3:Y:S01]  /*48c0*/  LDG.E R26, desc[UR6][R20.64+0x34] ;  /* 0x00003406141a7981 */ /* 0x000ee2000c1e1900 */
[----:B----4-:R-:W-:-:S03]  /*48d0*/  FFMA R18, R18, R24, R17 ;  /* 0x0000001812127223 */ /* 0x010fc60000000011 */
[----:B------:R-:W4:Y:S01]  /*48e0*/  LDG.E R24, desc[UR6][R20.64+0x38] ;  /* 0x0000380614187981 */ /* 0x000f22000c1e1900 */
[----:B--2---:R-:W-:-:S03]  /*48f0*/  FFMA R19, R19, R0, R18 ;  /* 0x0000000013137223 */ /* 0x004fc60000000012 */
[----:B------:R-:W2:Y:S01]  /*4900*/  LDG.E R0, desc[UR6][R20.64+0x3c] ;  /* 0x00003c0614007981 */ /* 0x000ea2000c1e1900 */
[----:B-----5:R-:W-:-:S03]  /*4910*/  FFMA R8, R8, R25, R19 ;  /* 0x0000001908087223 */ /* 0x020fc60000000013 */
        /* <DEDUP_REMOVED lines=45> */
[----:B------:R-:W3:Y:S01]  /*4bf0*/  LDL.128 R12, [R6+0x90] ;  /* 0x00009000060c7983 */ /* 0x000ee20000100c00 */
[----:B------:R-:W-:-:S03]  /*4c00*/  FFMA R17, R17, R26, R16 ;  /* 0x0000001a11117223 */ /* 0x000fc60000000010 */
[----:B------:R-:W3:Y:S01]  /*4c10*/  LDG.E R23, desc[UR6][R20.64+0x90] ;  /* 0x0000900614177981 */ /* 0x000ee2000c1e1900 */
[----:B----4-:R-:W-:-:S03]  /*4c20*/  FFMA R18, R18, R24, R17 ;  /* 0x0000001812127223 */ /* 0x010fc60000000011 */
[----:B------:R-:W4:Y:S01]  /*4c30*/  LDG.E R26, desc[UR6][R20.64+0x94] ;  /* 0x00009406141a7981 */ /* 0x000f22000c1e1900 */
[----:B--2---:R-:W-:-:S03]  /*4c40*/  FFMA R19, R19, R0, R18 ;  /* 0x0000000013137223 */ /* 0x004fc60000000012 */
[----:B------:R-:W2:Y:S04]  /*4c50*/  LDG.E R24, desc[UR6][R20.64+0x98] ;  /* 0x0000980614187981 */ /* 0x000ea8000c1e1900 */
        /* <DEDUP_REMOVED lines=12> */
[----:B----4-:R-:W-:-:S03]  /*4d20*/  FFMA R13, R13, R26, R12 ;  /* 0x0000001a0d0d7223 */ /* 0x010fc6000000000c */
[----:B------:R-:W3:Y:S01]  /*4d30*/  LDG.E R23, desc[UR6][R20.64+0xb0] ;  /* 0x0000b00614177981 */ /* 0x000ee2000c1e1900 */
[----:B--2---:R-:W-:-:S03]  /*4d40*/  FFMA R14, R14, R24, R13 ;  /* 0x000000180e0e7223 */ /* 0x004fc6000000000d */
[----:B------:R-:W2:Y:S01]  /*4d50*/  LDG.E R24, desc[UR6][R20.64+0xb4] ;  /* 0x0000b40614187981 */ /* 0x000ea2000c1e1900 */
[----:B------:R-:W-:-:S03]  /*4d60*/  FFMA R15, R15, R0, R14 ;  /* 0x000000000f0f7223 */ /* 0x000fc6000000000e */
[----:B------:R-:W4:Y:S04]  /*4d70*/  LDG.E R26, desc[UR6][R20.64+0xb8] ;  /* 0x0000b806141a7981 */ /* 0x000f28000c1e1900 */
[----:B------:R-:W4:Y:S01]  /*4d80*/  LDG.E R0, desc[UR6][R20.64+0xbc] ;  /* 0x0000bc0614007981 */ /* 0x000f22000c1e1900 */
[----:B-----5:R-:W-:-:S03]  /*4d90*/  FFMA R16, R16, R25, R15 ;  /* 0x0000001910107223 */ /* 0x020fc6000000000f */
[----:B------:R-:W5:Y:S01]  /*4da0*/  LDL.128 R12, [R6+0xc0] ;  /* 0x0000c000060c7983 */ /* 0x000f620000100c00 */
[----:B------:R-:W-:-:S03]  /*4db0*/  FFMA R17, R17, R22, R16 ;  /* 0x0000001611117223 */ /* 0x000fc60000000010 */
[----:B------:R-:W5:Y:S04]  /*4dc0*/  LDG.E R22, desc[UR6][R20.64+0xc0] ;  /* 0x0000c00614167981 */ /* 0x000f68000c1e1900 */
[----:B------:R-:W5:Y:S01]  /*4dd0*/  LDG.E R25, desc[UR6][R20.64+0xc4] ;  /* 0x0000c40614197981 */ /* 0x000f62000c1e1900 */
[----:B------:R-:W-:-:S03]  /*4de0*/  FFMA R18, R18, R7, R17 ;  /* 0x0000000712127223 */ /* 0x000fc60000000011 */
[----:B------:R-:W5:Y:S01]  /*4df0*/  LDG.E R7, desc[UR6][R20.64+0xc8] ;  /* 0x0000c80614077981 */ /* 0x000f62000c1e1900 */
[----:B------:R-:W-:-:S03]  /*4e00*/  FFMA R19, R19, R27, R18 ;  /* 0x0000001b13137223 */ /* 0x000fc60000000012 */
[----:B------:R-:W5:Y:S01]  /*4e10*/  LDG.E R27, desc[UR6][R20.64+0xd4] ;  /* 0x0000d406141b7981 */ /* 0x000f62000c1e1900 */
[----:B---3--:R-:W-:-:S03]  /*4e20*/  FFMA R8, R8, R23, R19 ;  /* 0x0000001708087223 */ /* 0x008fc60000000013 */
[----:B------:R-:W3:Y:S01]  /*4e30*/  LDG.E R23, desc[UR6][R20.64+0xcc] ;  /* 0x0000cc0614177981 */ /* 0x000ee2000c1e1900 */
[----:B--2---:R-:W-:-:S03]  /*4e40*/  FFMA R9, R9, R24, R8 ;  /* 0x0000001809097223 */ /* 0x004fc60000000008 */
[----:B------:R-:W2:Y:S04]  /*4e50*/  LDL.128 R16, [R6+0xd0] ;  /* 0x0000d00006107983 */ /* 0x000ea80000100c00 */
[----:B------:R-:W2:Y:S01]  /*4e60*/  LDG.E R24, desc[UR6][R20.64+0xd0] ;  /* 0x0000d00614187981 */ /* 0x000ea2000c1e1900 */
[----:B----4-:R-:W-:-:S03]  /*4e70*/  FFMA R10, R10, R26, R9 ;  /* 0x0000001a0a0a7223 */ /* 0x010fc60000000009 */
[----:B------:R-:W4:Y:S01]  /*4e80*/  LDG.E R26, desc[UR6][R20.64+0xe4] ;  /* 0x0000e406141a7981 */ /* 0x000f22000c1e1900 */
[----:B------:R-:W-:-:S03]  /*4e90*/  FFMA R11, R11, R0, R10 ;  /* 0x000000000b0b7223 */ /* 0x000fc6000000000a */
[----:B------:R-:W4:Y:S01]  /*4ea0*/  LDG.E R0, desc[UR6][R20.64+0xd8] ;  /* 0x0000d80614007981 */ /* 0x000f22000c1e1900 */
[----:B-----5:R-:W-:-:S03]  /*4eb0*/  FFMA R12, R12, R22, R11 ;  /* 0x000000160c0c7223 */ /* 0x020fc6000000000b */
[----:B------:R-:W5:Y:S01]  /*4ec0*/  LDG.E R22, desc[UR6][R20.64+0xdc] ;  /* 0x0000dc0614167981 */ /* 0x000f62000c1e1900 */
[----:B------:R-:W-:-:S03]  /*4ed0*/  FFMA R13, R13, R25, R12 ;  /* 0x000000190d0d7223 */ /* 0x000fc6000000000c */
[----:B------:R-:W5:Y:S04]  /*4ee0*/  LDL.128 R8, [R6+0xe0] ;  /* 0x0000e00006087983 */ /* 0x000f680000100c00 */
[----:B------:R-:W5:Y:S01]  /*4ef0*/  LDG.E R25, desc[UR6][R20.64+0xe0] ;  /* 0x0000e00614197981 */ /* 0x000f62000c1e1900 */
[----:B------:R-:W-:-:S03]  /*4f00*/  FFMA R14, R14, R7, R13 ;  /* 0x000000070e0e7223 */ /* 0x000fc6000000000d */
[----:B------:R-:W5:Y:S01]  /*4f10*/  LDG.E R7, desc[UR6][R20.64+0xe8] ;  /* 0x0000e80614077981 */ /* 0x000f62000c1e1900 */
[----:B---3--:R-:W-:-:S03]  /*4f20*/  FFMA R15, R15, R23, R14 ;  /* 0x000000170f0f7223 */ /* 0x008fc6000000000e */
[----:B------:R-:W3:Y:S01]  /*4f30*/  LDG.E R23, desc[UR6][R20.64+0xf0] ;  /* 0x0000f00614177981 */ /* 0x000ee2000c1e1900 */
[----:B--2---:R-:W-:-:S03]  /*4f40*/  FFMA R16, R16, R24, R15 ;  /* 0x0000001810107223 */ /* 0x004fc6000000000f */
[----:B------:R-:W2:Y:S01]  /*4f50*/  LDG.E R24, desc[UR6][R20.64+0xec] ;  /* 0x0000ec0614187981 */ /* 0x000ea2000c1e1900 */
[----:B------:R-:W-:-:S03]  /*4f60*/  FFMA R17, R17, R27, R16 ;  /* 0x0000001b11117223 */ /* 0x000fc60000000010 */
[----:B------:R-:W3:Y:S01]  /*4f70*/  LDL.128 R12, [R6+0xf0] ;  /* 0x0000f000060c7983 */ /* 0x000ee20000100c00 */
[----:B----4-:R-:W-:-:S03]  /*4f80*/  FFMA R18, R18, R0, R17 ;  /* 0x0000000012127223 */ /* 0x010fc60000000011 */
[----:B------:R-:W4:Y:S01]  /*4f90*/  LDG.E R0, desc[UR6][R20.64+0xf4] ;  /* 0x0000f40614007981 */ /* 0x000f22000c1e1900 */
[----:B-----5:R-:W-:-:S03]  /*4fa0*/  FFMA R19, R19, R22, R18 ;  /* 0x0000001613137223 */ /* 0x020fc60000000012 */
[----:B------:R-:W5:Y:S04]  /*4fb0*/  LDG.E R27, desc[UR6][R20.64+0xf8] ;  /* 0x0000f806141b7981 */ /* 0x000f68000c1e1900 */
[----:B------:R-:W5:Y:S01]  /*4fc0*/  LDG.E R22, desc[UR6][R20.64+0x104] ;  /* 0x0001040614167981 */ /* 0x000f62000c1e1900 */
[----:B------:R-:W-:-:S03]  /*4fd0*/  FFMA R16, R8, R25, R19 ;  /* 0x0000001908107223 */ /* 0x000fc60000000013 */
[----:B------:R-:W5:Y:S01]  /*4fe0*/  LDG.E R8, desc[UR6][R20.64+0xfc] ;  /* 0x0000fc0614087981 */ /* 0x000f62000c1e1900 */
[----:B------:R-:W-:-:S03]  /*4ff0*/  FFMA R29, R9, R26, R16 ;  /* 0x0000001a091d7223 */ /* 0x000fc60000000010 */
[----:B------:R-:W5:Y:S04]  /*5000*/  LDL.128 R16, [R6+0x100] ;  /* 0x0001000006107983 */ /* 0x000f680000100c00 */
[----:B------:R-:W5:Y:S04]  /*5010*/  LDG.E R25, desc[UR6][R20.64+0x100] ;  /* 0x0001000614197981 */ /* 0x000f68000c1e1900 */
[----:B------:R-:W5:Y:S04]  /*5020*/  LDG.E R9, desc[UR6][R20.64+0x108] ;  /* 0x0001080614097981 */ /* 0x000f68000c1e1900 */
[----:B------:R-:W5:Y:S01]  /*5030*/  LDG.E R26, desc[UR6][R20.64+0x10c] ;  /* 0x00010c06141a7981 */ /* 0x000f62000c1e1900 */
[----:B------:R-:W-:Y:S01]  /*5040*/  FFMA R10, R10, R7, R29 ;  /* 0x000000070a0a7223 */ /* 0x000fe2000000001d */
[----:B------:R-:W-:-:S04]  /*5050*/  UIADD3 UR5, UPT, UPT, UR5, 0x48, URZ ;  /* 0x0000004805057890 */ /* 0x000fc8000fffe0ff */
[----:B------:R-:W-:Y:S01]  /*5060*/  UISETP.NE.AND UP1, UPT, UR5, 0x258, UPT ;  /* 0x000002580500788c */ /* 0x000fe2000bf25270 */
[----:B------:R-:W-:-:S04]  /*5070*/  IADD3 R5, P0, PT, R5, 0x120, RZ ;  /* 0x0000012005057810 */ /* 0x000fc80007f1e0ff */
[----:B------:R-:W-:Y:S01]  /*5080*/  IADD3.X R4, PT, PT, RZ, R4, RZ, P0, !PT ;  /* 0x00000004ff047210 */ /* 0x000fe200007fe4ff */
[----:B--2---:R-:W-:-:S04]  /*5090*/  FFMA R11, R11, R24, R10 ;  /* 0x000000180b0b7223 */ /* 0x004fc8000000000a */
[----:B---3--:R-:W-:-:S04]  /*50a0*/  FFMA R12, R12, R23, R11 ;  /* 0x000000170c0c7223 */ /* 0x008fc8000000000b */
[----:B----4-:R-:W-:-:S04]  /*50b0*/  FFMA R13, R13, R0, R12 ;  /* 0x000000000d0d7223 */ /* 0x010fc8000000000c */
[----:B-----5:R-:W-:-:S04]  /*50c0*/  FFMA R14, R14, R27, R13 ;  /* 0x0000001b0e0e7223 */ /* 0x020fc8000000000d */
[----:B------:R-:W-:-:S04]  /*50d0*/  FFMA R15, R15, R8, R14 ;  /* 0x000000080f0f7223 */ /* 0x000fc8000000000e */
[----:B------:R-:W-:-:S04]  /*50e0*/  FFMA R16, R16, R25, R15 ;  /* 0x0000001910107223 */ /* 0x000fc8000000000f */
[----:B------:R-:W-:-:S04]  /*50f0*/  FFMA R17, R17, R22, R16 ;  /* 0x0000001611117223 */ /* 0x000fc80000000010 */
[----:B------:R-:W-:-:S04]  /*5100*/  FFMA R18, R18, R9, R17 ;  /* 0x0000000912127223 */ /* 0x000fc80000000011 */
[----:B------:R-:W-:Y:S01]  /*5110*/  FFMA R0, R19, R26, R18 ;  /* 0x0000001a13007223 */ /* 0x000fe20000000012 */
[----:B------:R-:W-:Y:S06]  /*5120*/  BRA.U UP1, `(.L_x_2) ;  /* 0xfffffff501587547 */ /* 0x000fec000b83ffff */
[----:B------:R-:W2:Y:S04]  /*5130*/  LDL.128 R24, [R1+0x960] ;  /* 0x0009600001187983 */ /* 0x000ea80000100c00 */
[----:B------:R-:W3:Y:S04]  /*5140*/  LDL.128 R28, [R1+0x970] ;  /* 0x00097000011c7983 */ /* 0x000ee80000100c00 */
[----:B------:R-:W4:Y:S04]  /*5150*/  LDL.128 R12, [R1+0x980] ;  /* 0x00098000010c7983 */ /* 0x000f280000100c00 */
[----:B------:R-:W5:Y:S04]  /*5160*/  LDL.128 R16, [R1+0x990] ;  /* 0x0009900001107983 */ /* 0x000f680000100c00 */
[----:B------:R-:W5:Y:S04]  /*5170*/  LDL.128 R20, [R1+0x9a0] ;  /* 0x0009a00001147983 */ /* 0x000f680000100c00 */
[----:B------:R-:W-:Y:S04]  /*5180*/  STL.128 [R1+0x10], RZ ;  /* 0x000010ff01007387 */ /* 0x000fe80000100c00 */
[----:B------:R-:W-:Y:S04]  /*5190*/  STL.128 [R1], RZ ;  /* 0x000000ff01007387 */ /* 0x000fe80000100c00 */
[----:B------:R-:W-:Y:S04]  /*51a0*/  STL.128 [R1+0x30], RZ ;  /* 0x000030ff01007387 */ /* 0x000fe80000100c00 */
        /* <DEDUP_REMOVED lines=66> */
[----:B------:R-:W-:Y:S01]  /*55d0*/  STL.128 [R1+0x460], RZ ;  /* 0x000460ff01007387 */ /* 0x000fe20000100c00 */
[-C--:B--2---:R-:W-:Y:S01]  /*55e0*/  FMUL R11, RZ, R25.reuse ;  /* 0x00000019ff0b7220 */ /* 0x084fe20000400000 */
[----:B------:R-:W-:Y:S01]  /*55f0*/  MOV R4, R25 ;  /* 0x0000001900047202 */ /* 0x000fe20000000f00 */
[-C--:B------:R-:W-:Y:S01]  /*5600*/  FMUL R6, RZ, R26.reuse ;  /* 0x0000001aff067220 */ /* 0x080fe20000400000 */
[----:B------:R-:W-:Y:S01]  /*5610*/  MOV R7, R26 ;  /* 0x0000001a00077202 */ /* 0x000fe20000000f00 */
[-C--:B------:R-:W-:Y:S01]  /*5620*/  FMUL R8, RZ, R24.reuse ;  /* 0x00000018ff087220 */ /* 0x080fe20000400000 */
[----:B------:R-:W-:Y:S01]  /*5630*/  MOV R5, R11 ;  /* 0x0000000b00057202 */ /* 0x000fe20000000f00 */
[-C--:B------:R-:W-:Y:S01]  /*5640*/  FMUL R33, RZ, R27.reuse ;  /* 0x0000001bff217220 */ /* 0x080fe20000400000 */
[----:B------:R-:W-:Y:S01]  /*5650*/  MOV R9, R24 ;  /* 0x0000001800097202 */ /* 0x000fe20000000f00 */
[----:B------:R-:W-:Y:S01]  /*5660*/  IMAD.MOV.U32 R10, RZ, RZ, R8 ;  /* 0x000000ffff0a7224 */ /* 0x000fe200078e0008 */
[----:B------:R-:W-:Y:S01]  /*5670*/  MOV R34, R27 ;  /* 0x0000001b00227202 */ /* 0x000fe20000000f00 */
[----:B------:R3:W-:Y:S01]  /*5680*/  STL.128 [R1+0x10], R4 ;  /* 0x0000100401007387 */ /* 0x0007e20000100c00 */
[----:B------:R-:W-:-:S03]  /*5690*/  MOV R32, R6 ;  /* 0x0000000600207202 */ /* 0x000fc60000000f00 */
[----:B------:R-:W2:Y:S04]  /*56a0*/  LDL.128 R24, [R1+0x9b0] ;  /* 0x0009b00001187983 */ /* 0x000ea80000100c00 */
[----:B------:R0:W-:Y:S04]  /*56b0*/  STL.128 [R1], R8 ;  /* 0x0000000801007387 */ /* 0x0001e80000100c00 */
[----:B------:R-:W-:Y:S01]  /*56c0*/  STL.128 [R1+0x470], RZ ;  /* 0x000470ff01007387 */ /* 0x000fe20000100c00 */
[-C--:B---3--:R-:W-:Y:S01]  /*56d0*/  FMUL R4, RZ, R28.reuse ;  /* 0x0000001cff047220 */ /* 0x088fe20000400000 */
[----:B------:R-:W-:Y:S01]  /*56e0*/  FMUL R7, RZ, R29 ;  /* 0x0000001dff077220 */ /* 0x000fe20000400000 */
[----:B------:R-:W-:Y:S01]  /*56f0*/  MOV R5, R28 ;  /* 0x0000001c00057202 */ /* 0x000fe20000000f00 */
[----:B------:R-:W-:Y:S02]  /*5700*/  STL.128 [R1+0x480], RZ ;  /* 0x000480ff01007387 */ /* 0x000fe40000100c00 */
[----:B------:R-:W-:-:S02]  /*5710*/  MOV R6, R4 ;  /* 0x0000000400067202 */ /* 0x000fc40000000f00 */
[----:B------:R-:W-:Y:S01]  /*5720*/  STL.128 [R1+0x490], RZ ;  /* 0x000490ff01007387 */ /* 0x000fe20000100c00 */
[----:B0-----:R-:W-:Y:S01]  /*5730*/  MOV R8, R29 ;  /* 0x0000001d00087202 */ /* 0x001fe20000000f00 */
[-C--:B------:R-:W-:Y:S01]  /*5740*/  FMUL R10, RZ, R30.reuse ;  /* 0x0000001eff0a7220 */ /* 0x080fe20000400000 */
[----:B------:R-:W-:Y:S01]  /*5750*/  MOV R11, R30 ;  /* 0x0000001e000b7202 */ /* 0x000fe20000000f00 */
[----:B------:R-:W-:Y:S01]  /*5760*/  STL.128 [R1+0x4a0], RZ ;  /* 0x0004a0ff01007387 */ /* 0x000fe20000100c00 */
[----:B------:R-:W-:-:S03]  /*5770*/  MOV R9, R7 ;  /* 0x0000000700097202 */ /* 0x000fc60000000f00 */
[----:B------:R0:W-:Y:S04]  /*5780*/  STL.128 [R1+0x30], R4 ;  /* 0x0000300401007387 */ /* 0x0001e80000100c00 */
[----:B------:R4:W-:Y:S01]  /*5790*/  STL.128 [R1+0x40], R8 ;  /* 0x0000400801007387 */ /* 0x0009e20000100c00 */
[----:B------:R-:W-:-:S03]  /*57a0*/  IMAD.MOV.U32 R35, RZ, RZ, R33 ;  /* 0x000000ffff237224 */ /* 0x000fc600078e0021 */
[----:B------:R-:W-:Y:S04]  /*57b0*/  STL.128 [R1+0x440], RZ ;  /* 0x000440ff01007387 */ /* 0x000fe80000100c00 */
[----:B------:R-:W-:Y:S01]  /*57c0*/  STL.128 [R1+0x4c0], RZ ;  /* 0x0004c0ff01007387 */ /* 0x000fe20000100c00 */
[----:B0-----:R-:W-:Y:S01]  /*57d0*/  FMUL R5, RZ, R31 ;  /* 0x0000001fff057220 */ /* 0x001fe20000400000 */
[----:B------:R-:W-:Y:S02]  /*57e0*/  IMAD.MOV.U32 R6, RZ, RZ, R31 ;  /* 0x000000ffff067224 */ /* 0x000fe400078e001f */
[----:B------:R-:W-:Y:S01]  /*57f0*/  STL.128 [R1+0x4b0], RZ ;  /* 0x0004b0ff01007387 */ /* 0x000fe20000100c00 */
[----:B----4-:R-:W-:-:S03]  /*5800*/  FMUL R8, RZ, R12 ;  /* 0x0000000cff087220 */ /* 0x010fc60000400000 */
[----:B------:R-:W3:Y:S01]  /*5810*/  LDL.128 R28, [R1+0x9c0] ;  /* 0x0009c000011c7983 */ /* 0x000ee20000100c00 */
[----:B------:R-:W-:Y:S01]  /*5820*/  MOV R4, R10 ;  /* 0x0000000a00047202 */ /* 0x000fe20000000f00 */
[----:B------:R-:W-:Y:S01]  /*5830*/  FMUL R11, RZ, R13 ;  /* 0x0000000dff0b7220 */ /* 0x000fe20000400000 */
[----:B------:R-:W-:Y:S01]  /*5840*/  MOV R7, R5 ;  /* 0x0000000500077202 */ /* 0x000fe20000000f00 */
[----:B------:R-:W-:Y:S01]  /*5850*/  STL.128 [R1+0x4e0], RZ ;  /* 0x0004e0ff01007387 */ /* 0x000fe20000100c00 */
[----:B------:R-:W-:Y:S02]  /*5860*/  MOV R9, R12 ;  /* 0x0000000c00097202 */ /* 0x000fe40000000f00 */
[----:B------:R-:W-:Y:S01]  /*5870*/  MOV R10, R8 ;  /* 0x00000008000a7202 */ /* 0x000fe20000000f00 */
[----:B------:R0:W-:Y:S04]  /*5880*/  STL.128 [R1+0x20], R32 ;  /* 0x0000202001007387 */ /* 0x0001e80000100c00 */
[----:B------:R1:W-:Y:S04]  /*5890*/  STL.128 [R1+0x50], R4 ;  /* 0x0000500401007387 */ /* 0x0003e80000100c00 */
[----:B------:R5:W-:Y:S04]  /*58a0*/  STL.128 [R1+0x60], R8 ;  /* 0x0000600801007387 */ /* 0x000be80000100c00 */
[----:B------:R-:W-:Y:S01]  /*58b0*/  STL.128 [R1+0x4f0], RZ ;  /* 0x0004f0ff01007387 */ /* 0x000fe20000100c00 */
[-C--:B0-----:R-:W-:Y:S01]  /*58c0*/  FMUL R33, RZ, R15.reuse ;  /* 0x0000000fff217220 */ /* 0x081fe20000400000 */
[----:B------:R-:W-:-:S02]  /*58d0*/  MOV R34, R15 ;  /* 0x0000000f00227202 */ /* 0x000fc40000000f00 */
[----:B------:R-:W-:Y:S01]  /*58e0*/  STL.128 [R1+0x4d0], RZ ;  /* 0x0004d0ff01007387 */ /* 0x000fe20000100c00 */
[----:B-1----:R-:W-:Y:S01]  /*58f0*/  MOV R4, R13 ;  /* 0x0000000d00047202 */ /* 0x002fe20000000f00 */
[----:B------:R-:W-:Y:S01]  /*5900*/  FMUL R6, RZ, R14 ;  /* 0x0000000eff067220 */ /* 0x000fe20000400000 */
[----:B------:R-:W-:Y:S01]  /*5910*/  IMAD.MOV.U32 R7, RZ, RZ, R14 ;  /* 0x000000ffff077224 */ /* 0x000fe200078e000e */
[----:B------:R-:W-:Y:S01]  /*5920*/  STL.128 [R1+0x500], RZ ;  /* 0x000500ff01007387 */ /* 0x000fe20000100c00 */
[----:B-----5:R-:W-:-:S03]  /*5930*/  FMUL R8, RZ, R16 ;  /* 0x00000010ff087220 */ /* 0x020fc60000400000 */
[----:B------:R-:W4:Y:S01]  /*5940*/  LDL.128 R12, [R1+0x9d0] ;  /* 0x0009d000010c7983 */ /* 0x000f220000100c00 */
[----:B------:R-:W-:Y:S01]  /*5950*/  MOV R5, R11 ;  /* 0x0000000b00057202 */ /* 0x000fe20000000f00 */
[-C--:B------:R-:W-:Y:S01]  /*5960*/  FMUL R11, RZ, R17.reuse ;  /* 0x00000011ff0b7220 */ /* 0x080fe20000400000 */
[----:B------:R-:W-:Y:S01]  /*5970*/  MOV R9, R16 ;  /* 0x0000001000097202 */ /* 0x000fe20000000f00 */
[----:B------:R-:W-:Y:S01]  /*5980*/  IMAD.MOV.U32 R10, RZ, RZ, R8 ;  /* 0x000000ffff0a7224 */ /* 0x000fe200078e0008 */
[----:B------:R-:W-:Y:S01]  /*5990*/  MOV R32, R6 ;  /* 0x0000000600207202 */ /* 0x000fe20000000f00 */
[----:B------:R0:W-:Y:S04]  /*59a0*/  STL.128 [R1+0x70], R4 ;  /* 0x0000700401007387 */ /* 0x0001e80000100c00 */
[----:B------:R1:W-:Y:S04]  /*59b0*/  STL.128 [R1+0x90], R8 ;  /* 0x0000900801007387 */ /* 0x0003e80000100c00 */
[----:B------:R-:W-:Y:S04]  /*59c0*/  STL.128 [R1+0x510], RZ ;  /* 0x000510ff01007387 */ /* 0x000fe80000100c00 */
[----:B------:R-:W-:Y:S01]  /*59d0*/  STL.128 [R1+0x520], RZ ;  /* 0x000520ff01007387 */ /* 0x000fe20000100c00 */
[----:B0-----:R-:W-:Y:S01]  /*59e0*/  MOV R4, R17 ;  /* 0x0000001100047202 */ /* 0x001fe20000000f00 */
[-C--:B------:R-:W-:Y:S01]  /*59f0*/  FMUL R6, RZ, R18.reuse ;  /* 0x00000012ff067220 */ /* 0x080fe20000400000 */
[----:B------:R-:W-:Y:S01]  /*5a00*/  MOV R7, R18 ;  /* 0x0000001200077202 */ /* 0x000fe20000000f00 */
[----:B------:R-:W-:Y:S01]  /*5a10*/  STL.128 [R1+0x540], RZ ;  /* 0x000540ff01007387 */ /* 0x000fe20000100c00 */
[-C--:B-1----:R-:W-:Y:S01]  /*5a20*/  FMUL R9, RZ, R19.reuse ;  /* 0x00000013ff097220 */ /* 0x082fe20000400000 */
[----:B------:R-:W-:-:S02]  /*5a30*/  MOV R10, R19 ;  /* 0x00000013000a7202 */ /* 0x000fc40000000f00 */
[----:B------:R-:W5:Y:S01]  /*5a40*/  LDL.128 R16, [R1+0x9e0] ;  /* 0x0009e00001107983 */ /* 0x000f620000100c00 */
[----:B------:R-:W-:-:S03]  /*5a50*/  MOV R5, R11 ;  /* 0x0000000b00057202 */ /* 0x000fc60000000f00 */
[----:B------:R-:W-:Y:S04]  /*5a60*/  STL.128 [R1+0x550], RZ ;  /* 0x000550ff01007387 */ /* 0x000fe80000100c00 */
[----:B------:R0:W-:Y:S01]  /*5a70*/  STL.128 [R1+0xa0], R4 ;  /* 0x0000a00401007387 */ /* 0x0001e20000100c00 */
[----:B------:R-:W-:Y:S01]  /*5a80*/  MOV R8, R6 ;  /* 0x0000000600087202 */ /* 0x000fe20000000f00 */
[----:B------:R-:W-:Y:S02]  /*5a90*/  IMAD.MOV.U32 R11, RZ, RZ, R9 ;  /* 0x000000ffff0b7224 */ /* 0x000fe400078e0009 */
[----:B------:R-:W-:Y:S04]  /*5aa0*/  STL.128 [R1+0x560], RZ ;  /* 0x000560ff01007387 */ /* 0x000fe80000100c00 */
[----:B------:R-:W-:Y:S04]  /*5ab0*/  STL.128 [R1+0x570], RZ ;  /* 0x000570ff01007387 */ /* 0x000fe80000100c00 */
[----:B------:R-:W-:Y:S01]  /*5ac0*/  STL.128 [R1+0x580], RZ ;  /* 0x000580ff01007387 */ /* 0x000fe20000100c00 */
[-C--:B0-----:R-:W-:Y:S01]  /*5ad0*/  FMUL R4, RZ, R20.reuse ;  /* 0x00000014ff047220 */ /* 0x081fe20000400000 */
[----:B------:R-:W-:Y:S01]  /*5ae0*/  MOV R5, R20 ;  /* 0x0000001400057202 */ /* 0x000fe20000000f00 */
[----:B------:R-:W-:Y:S01]  /*5af0*/  FMUL R7, RZ, R21 ;  /* 0x00000015ff077220 */ /* 0x000fe20000400000 */
[----:B------:R-:W-:Y:S02]  /*5b00*/  STL.128 [R1+0x590], RZ ;  /* 0x000590ff01007387 */ /* 0x000fe40000100c00 */
[----:B------:R-:W-:-:S02]  /*5b10*/  MOV R6, R4 ;  /* 0x0000000400067202 */ /* 0x000fc40000000f00 */
        /* <DEDUP_REMOVED lines=8> */
[----:B-1----:R-:W-:Y:S01]  /*5ba0*/  FMUL R5, RZ, R23 ;  /* 0x00000017ff057220 */ /* 0x002fe20000400000 */
[----:B------:R-:W-:-:S02]  /*5bb0*/  IMAD.MOV.U32 R6, RZ, RZ, R23 ;  /* 0x000000ffff067224 */ /* 0x000fc400078e0017 */
[----:B------:R-:W5:Y:S01]  /*5bc0*/  LDL.128 R20, [R1+0x9f0] ;  /* 0x0009f00001147983 */ /* 0x000f620000100c00 */
[----:B------:R-:W-:Y:S02]  /*5bd0*/  MOV R9, R7 ;  /* 0x0000000700097202 */ /* 0x000fe40000000f00 */
[----:B------:R-:W-:Y:S01]  /*5be0*/  MOV R4, R10 ;  /* 0x0000000a00047202 */ /* 0x000fe20000000f00 */
[----:B------:R-:W-:Y:S01]  /*5bf0*/  STL.128 [R1+0x5d0], RZ ;  /* 0x0005d0ff01007387 */ /* 0x000fe20000100c00 */
[----:B------:R-:W-:-:S03]  /*5c00*/  MOV R7, R5 ;  /* 0x0000000500077202 */ /* 0x000fc60000000f00 */
[----:B------:R2:W-:Y:S01]  /*5c10*/  STL.128 [R1+0xd0], R8 ;  /* 0x0000d00801007387 */ /* 0x0005e20000100c00 */
[----:B------:R-:W-:-:S03]  /*5c20*/  MOV R35, R33 ;  /* 0x0000002100237202 */ /* 0x000fc60000000f00 */
[----:B------:R0:W-:Y:S04]  /*5c30*/  STL.128 [R1+0xe0], R4 ;  /* 0x0000e00401007387 */ /* 0x0001e80000100c00 */
[----:B------:R1:W-:Y:S04]  /*5c40*/  STL.128 [R1+0x80], R32 ;  /* 0x0000802001007387 */ /* 0x0003e80000100c00 */
        /* <DEDUP_REMOVED lines=30> */
[----:B------:R-:W-:Y:S01]  /*5e30*/  FMUL R8, RZ, R24 ;  /* 0x00000018ff087220 */ /* 0x000fe20000400000 */
[----:B0-----:R-:W-:Y:S01]  /*5e40*/  MOV R4, R25 ;  /* 0x0000001900047202 */ /* 0x001fe20000000f00 */
[----:B------:R-:W-:Y:S01]  /*5e50*/  FMUL R6, RZ, R26 ;  /* 0x0000001aff067220 */ /* 0x000fe20000400000 */
[----:B------:R-:W-:Y:S01]  /*5e60*/  IMAD.MOV.U32 R7, RZ, RZ, R26 ;  /* 0x000000ffff077224 */ /* 0x000fe200078e001a */
[----:B------:R-:W-:Y:S01]  /*5e70*/  MOV R5, R11 ;  /* 0x0000000b00057202 */ /* 0x000fe20000000f00 */
[----:B-1----:R-:W-:Y:S01]  /*5e80*/  FMUL R33, RZ, R27 ;  /* 0x0000001bff217220 */ /* 0x002fe20000400000 */
[----:B------:R-:W-:Y:S01]  /*5e90*/  MOV R9, R24 ;  /* 0x0000001800097202 */ /* 0x000fe20000000f00 */
[----:B------:R-:W-:Y:S01]  /*5ea0*/  STL.128 [R1+0x7c0], RZ ;  /* 0x0007c0ff01007387 */ /* 0x000fe20000100c00 */
[----:B------:R-:W-:-:S02]  /*5eb0*/  MOV R10, R8 ;  /* 0x00000008000a7202 */ /* 0x000fc40000000f00 */
[----:B------:R-:W-:Y:S01]  /*5ec0*/  MOV R34, R27 ;  /* 0x0000001b00227202 */ /* 0x000fe20000000f00 */
[----:B------:R3:W-:Y:S01]  /*5ed0*/  STL.128 [R1+0x100], R4 ;  /* 0x0001000401007387 */ /* 0x0007e20000100c00 */
[----:B------:R-:W-:-:S03]  /*5ee0*/  MOV R32, R6 ;  /* 0x0000000600207202 */ /* 0x000fc60000000f00 */
[----:B------:R-:W2:Y:S04]  /*5ef0*/  LDL.128 R24, [R1+0xa00] ;  /* 0x000a000001187983 */ /* 0x000ea80000100c00 */
[----:B------:R0:W-:Y:S01]  /*5f00*/  STL.128 [R1+0xf0], R8 ;  /* 0x0000f00801007387 */ /* 0x0001e20000100c00 */
[----:B------:R-:W-:-:S03]  /*5f10*/  MOV R35, R33 ;  /* 0x0000002100237202 */ /* 0x000fc60000000f00 */
[----:B------:R-:W-:Y:S04]  /*5f20*/  STL.128 [R1+0x7d0], RZ ;  /* 0x0007d0ff01007387 */ /* 0x000fe80000100c00 */
[----:B------:R-:W-:Y:S04]  /*5f30*/  STL.128 [R1+0x800], RZ ;  /* 0x000800ff01007387 */ /* 0x000fe80000100c00 */
[----:B------:R-:W-:Y:S04]  /*5f40*/  STL.128 [R1+0x780], RZ ;  /* 0x000780ff01007387 */ /* 0x000fe80000100c00 */
[----:B------:R-:W-:Y:S04]  /*5f50*/  STL.128 [R1+0x7f0], RZ ;  /* 0x0007f0ff01007387 */ /* 0x000fe80000100c00 */
[----:B------:R-:W-:Y:S04]  /*5f60*/  STL.128 [R1+0x7a0], RZ ;  /* 0x0007a0ff01007387 */ /* 0x000fe80000100c00 */
[----:B------:R-:W-:Y:S04]  /*5f70*/  STL.128 [R1+0x7e0], RZ ;  /* 0x0007e0ff01007387 */ /* 0x000fe80000100c00 */
[----:B------:R-:W-:Y:S01]  /*5f80*/  STL.128 [R1+0x810], RZ ;  /* 0x000810ff01007387 */ /* 0x000fe20000100c00 */
[-C--:B---3--:R-:W-:Y:S01]  /*5f90*/  FMUL R4, RZ, R28.reuse ;  /* 0x0000001cff047220 */ /* 0x088fe20000400000 */
[-C--:B------:R-:W-:Y:S01]  /*5fa0*/  FMUL R7, RZ, R29.reuse ;  /* 0x0000001dff077220 */ /* 0x080fe20000400000 */
[----:B------:R-:W-:Y:S01]  /*5fb0*/  MOV R5, R28 ;  /* 0x0000001c00057202 */ /* 0x000fe20000000f00 */
[-C--:B0-----:R-:W-:Y:S01]  /*5fc0*/  FMUL R10, RZ, R30.reuse ;  /* 0x0000001eff0a7220 */ /* 0x081fe20000400000 */
[----:B------:R-:W-:Y:S01]  /*5fd0*/  IMAD.MOV.U32 R6, RZ, RZ, R4 ;  /* 0x000000ffff067224 */ /* 0x000fe200078e0004 */
[----:B------:R-:W-:Y:S01]  /*5fe0*/  MOV R8, R29 ;  /* 0x0000001d00087202 */ /* 0x000fe20000000f00 */
[----:B------:R-:W-:Y:S01]  /*5ff0*/  STL.128 [R1+0x820], RZ ;  /* 0x000820ff01007387 */ /* 0x000fe20000100c00 */
[----:B------:R-:W-:-:S02]  /*6000*/  MOV R11, R30 ;  /* 0x0000001e000b7202 */ /* 0x000fc40000000f00 */
[----:B------:R-:W-:Y:S01]  /*6010*/  MOV R9, R7 ;  /* 0x0000000700097202 */ /* 0x000fe20000000f00 */
[----:B------:R0:W-:Y:S04]  /*6020*/  STL.128 [R1+0x120], R4 ;  /* 0x0001200401007387 */ /* 0x0001e80000100c00 */
[----:B------:R4:W-:Y:S04]  /*6030*/  STL.128 [R1+0x130], R8 ;  /* 0x0001300801007387 */ /* 0x0009e80000100c00 */
[----:B------:R-:W-:Y:S04]  /*6040*/  STL.128 [R1+0x840], RZ ;  /* 0x000840ff01007387 */ /* 0x000fe80000100c00 */
[----:B------:R-:W-:Y:S01]  /*6050*/  STL.128 [R1+0x860], RZ ;  /* 0x000860ff01007387 */ /* 0x000fe20000100c00 */
[-C--:B0-----:R-:W-:Y:S01]  /*6060*/  FMUL R5, RZ, R31.reuse ;  /* 0x0000001fff057220 */ /* 0x081fe20000400000 */
[----:B------:R-:W-:-:S02]  /*6070*/  MOV R6, R31 ;  /* 0x0000001f00067202 */ /* 0x000fc40000000f00 */
[----:B------:R-:W-:Y:S04]  /*6080*/  STL.128 [R1+0x830], RZ ;  /* 0x000830ff01007387 */ /* 0x000fe80000100c00 */
[----:B------:R-:W3:Y:S01]  /*6090*/  LDL.128 R28, [R1+0xa10] ;  /* 0x000a1000011c7983 */ /* 0x000ee20000100c00 */
[----:B----4-:R-:W-:Y:S01]  /*60a0*/  FMUL R8, RZ, R12 ;  /* 0x0000000cff087220 */ /* 0x010fe20000400000 */
[----:B------:R-:W-:Y:S01]  /*60b0*/  MOV R4, R10 ;  /* 0x0000000a00047202 */ /* 0x000fe20000000f00 */
[----:B------:R-:W-:Y:S01]  /*60c0*/  FMUL R11, RZ, R13 ;  /* 0x0000000dff0b7220 */ /* 0x000fe20000400000 */
[----:B------:R-:W-:Y:S01]  /*60d0*/  MOV R9, R12 ;  /* 0x0000000c00097202 */ /* 0x000fe20000000f00 */
[----:B------:R-:W-:Y:S01]  /*60e0*/  IMAD.MOV.U32 R7, RZ, RZ, R5 ;  /* 0x000000ffff077224 */ /* 0x000fe200078e0005 */
[----:B------:R-:W-:Y:S01]  /*60f0*/  MOV R10, R8 ;  /* 0x00000008000a7202 */ /* 0x000fe20000000f00 */
[----:B------:R0:W-:Y:S04]  /*6100*/  STL.128 [R1+0x110], R32 ;  /* 0x0001102001007387 */ /* 0x0001e80000100c00 */
[----:B------:R5:W-:Y:S04]  /*6110*/  STL.128 [R1+0x150], R8 ;  /* 0x0001500801007387 */ /* 0x000be80000100c00 */
[----:B------:R1:W-:Y:S04]  /*6120*/  STL.128 [R1+0x140], R4 ;  /* 0x0001400401007387 */ /* 0x0003e80000100c00 */
[----:B------:R-:W-:Y:S01]  /*6130*/  STL.128 [R1+0x850], RZ ;  /* 0x000850ff01007387 */ /* 0x000fe20000100c00 */
[----:B0-----:R-:W-:Y:S01]  /*6140*/  FMUL R33, RZ, R15 ;  /* 0x0000000fff217220 */ /* 0x001fe20000400000 */
[----:B------:R-:W-:-:S02]  /*6150*/  IMAD.MOV.U32 R34, RZ, RZ, R15 ;  /* 0x000000ffff227224 */ /* 0x000fc400078e000f */
[----:B------:R-:W-:Y:S04]  /*6160*/  STL.128 [R1+0x870], RZ ;  /* 0x000870ff01007387 */ /* 0x000fe80000100c00 */
[----:B------:R-:W4:Y:S01]  /*6170*/  LDG.E R36, desc[UR6][R2.64+0x28] ;  /* 0x0000280602247981 */ /* 0x000f22000c1e1900 */
[----:B-----5:R-:W-:Y:S01]  /*6180*/  FMUL R8, RZ, R16 ;  /* 0x00000010ff087220 */ /* 0x020fe20000400000 */
[----:B-1----:R-:W-:Y:S01]  /*6190*/  MOV R4, R13 ;  /* 0x0000000d00047202 */ /* 0x002fe20000000f00 */
[-C--:B------:R-:W-:Y:S01]  /*61a0*/  FMUL R6, RZ, R14.reuse ;  /* 0x0000000eff067220 */ /* 0x080fe20000400000 */
[----:B------:R-:W-:Y:S01]  /*61b0*/  MOV R7, R14 ;  /* 0x0000000e00077202 */ /* 0x000fe20000000f00 */
[----:B------:R-:W-:Y:S01]  /*61c0*/  STL.128 [R1+0x890], RZ ;  /* 0x000890ff01007387 */ /* 0x000fe20000100c00 */
[----:B------:R-:W-:-:S03]  /*61d0*/  MOV R5, R11 ;  /* 0x0000000b00057202 */ /* 0x000fc60000000f00 */
[----:B------:R-:W5:Y:S01]  /*61e0*/  LDL.128 R12, [R1+0xa20] ;  /* 0x000a2000010c7983 */ /* 0x000f620000100c00 */
[----:B------:R-:W-:Y:S01]  /*61f0*/  MOV R9, R16 ;  /* 0x0000001000097202 */ /* 0x000fe20000000f00 */
[----:B------:R-:W-:Y:S01]  /*6200*/  FMUL R11, RZ, R17 ;  /* 0x00000011ff0b7220 */ /* 0x000fe20000400000 */
[----:B------:R-:W-:Y:S01]  /*6210*/  MOV R10, R8 ;  /* 0x00000008000a7202 */ /* 0x000fe20000000f00 */
[----:B------:R0:W-:Y:S01]  /*6220*/  STL.128 [R1+0x160], R4 ;  /* 0x0001600401007387 */ /* 0x0001e20000100c00 */
[----:B------:R-:W-:-:S03]  /*6230*/  MOV R32, R6 ;  /* 0x0000000600207202 */ /* 0x000fc60000000f00 */
[----:B------:R1:W-:Y:S04]  /*6240*/  STL.128 [R1+0x180], R8 ;  /* 0x0001800801007387 */ /* 0x0003e80000100c00 */
[----:B------:R-:W-:Y:S04]  /*6250*/  STL.128 [R1+0x880], RZ ;  /* 0x000880ff01007387 */ /* 0x000fe80000100c00 */
[----:B------:R-:W-:Y:S01]  /*6260*/  STL.128 [R1+0x8a0], RZ ;  /* 0x0008a0ff01007387 */ /* 0x000fe20000100c00 */
[----:B0-----:R-:W-:Y:S01]  /*6270*/  MOV R4, R17 ;  /* 0x0000001100047202 */ /* 0x001fe20000000f00 */
[----:B------:R-:W-:Y:S01]  /*6280*/  FMUL R6, RZ, R18 ;  /* 0x00000012ff067220 */ /* 0x000fe20000400000 */
[----:B------:R-:W-:Y:S01]  /*6290*/  IMAD.MOV.U32 R7, RZ, RZ, R18 ;  /* 0x000000ffff077224 */ /* 0x000fe200078e0012 */
[----:B------:R-:W-:Y:S01]  /*62a0*/  STL.128 [R1+0x8b0], RZ ;  /* 0x0008b0ff01007387 */ /* 0x000fe20000100c00 */
[-C--:B-1----:R-:W-:Y:S01]  /*62b0*/  FMUL R9, RZ, R19.reuse ;  /* 0x00000013ff097220 */ /* 0x082fe20000400000 */
[----:B------:R-:W-:-:S02]  /*62c0*/  MOV R10, R19 ;  /* 0x00000013000a7202 */ /* 0x000fc40000000f00 */
[----:B------:R-:W4:Y:S01]  /*62d0*/  LDL.128 R16, [R1+0xa30] ;  /* 0x000a300001107983 */ /* 0x000f220000100c00 */
[----:B------:R-:W-:-:S03]  /*62e0*/  MOV R5, R11 ;  /* 0x0000000b00057202 */ /* 0x000fc60000000f00 */
[----:B------:R-:W-:Y:S04]  /*62f0*/  STL.128 [R1+0x8c0], RZ ;  /* 0x0008c0ff01007387 */ /* 0x000fe80000100c00 */
[----:B------:R0:W-:Y:S01]  /*6300*/  STL.128 [R1+0x190], R4 ;  /* 0x0001900401007387 */ /* 0x0001e20000100c00 */
[----:B------:R-:W-:Y:S02]  /*6310*/  MOV R8, R6 ;  /* 0x0000000600087202 */ /* 0x000fe40000000f00 */
[----:B------:R-:W-:Y:S01]  /*6320*/  MOV R11, R9 ;  /* 0x00000009000b7202 */ /* 0x000fe20000000f00 */
[----:B------:R-:W-:Y:S04]  /*6330*/  STL.128 [R1+0x8d0], RZ ;  /* 0x0008d0ff01007387 */ /* 0x000fe80000100c00 */
[----:B------:R-:W-:Y:S04]  /*6340*/  STL.128 [R1+0x8e0], RZ ;  /* 0x0008e0ff01007387 */ /* 0x000fe80000100c00 */
[----:B------:R-:W4:Y:S01]  /*6350*/  LDG.E R40, desc[UR6][R2.64+0x5c] ;  /* 0x00005c0602287981 */ /* 0x000f22000c1e1900 */
[-C--:B0-----:R-:W-:Y:S01]  /*6360*/  FMUL R4, RZ, R20.reuse ;  /* 0x00000014ff047220 */ /* 0x081fe20000400000 */
[----:B------:R-:W-:Y:S01]  /*6370*/  MOV R5, R20 ;  /* 0x0000001400057202 */ /* 0x000fe20000000f00 */
[----:B------:R-:W-:-:S02]  /*6380*/  FMUL R7, RZ, R21 ;  /* 0x00000015ff077220 */ /* 0x000fc40000400000 */
[----:B------:R-:W-:Y:S01]  /*6390*/  IMAD.MOV.U32 R6, RZ, RZ, R4 ;  /* 0x000000ffff067224 */ /* 0x000fe200078e0004 */
[----:B------:R0:W-:Y:S04]  /*63a0*/  STL.128 [R1+0x1a0], R8 ;  /* 0x0001a00801007387 */ /* 0x0001e80000100c00 */
[----:B------:R1:W-:Y:S01]  /*63b0*/  STL.128 [R1+0x1b0], R4 ;  /* 0x0001b00401007387 */ /* 0x0003e20000100c00 */
[----:B0-----:R-:W-:Y:S01]  /*63c0*/  MOV R8, R21 ;  /* 0x0000001500087202 */ /* 0x001fe20000000f00 */
[-C--:B------:R-:W-:Y:S01]  /*63d0*/  FMUL R10, RZ, R22.reuse ;  /* 0x00000016ff0a7220 */ /* 0x080fe20000400000 */
[----:B------:R-:W-:Y:S01]  /*63e0*/  MOV R11, R22 ;  /* 0x00000016000b7202 */ /* 0x000fe20000000f00 */
[-C--:B-1----:R-:W-:Y:S01]  /*63f0*/  FMUL R5, RZ, R23.reuse ;  /* 0x00000017ff057220 */ /* 0x082fe20000400000 */
[----:B------:R-:W-:-:S02]  /*6400*/  MOV R6, R23 ;  /* 0x0000001700067202 */ /* 0x000fc40000000f00 */
[----:B------:R-:W4:Y:S01]  /*6410*/  LDL.128 R20, [R1+0xa40] ;  /* 0x000a400001147983 */ /* 0x000f220000100c00 */
[----:B------:R-:W-:Y:S01]  /*6420*/  MOV R9, R7 ;  /* 0x0000000700097202 */ /* 0x000fe20000000f00 */
[----:B------:R-:W-:Y:S01]  /*6430*/  IMAD.MOV.U32 R7, RZ, RZ, R5 ;  /* 0x000000ffff077224 */ /* 0x000fe200078e0005 */
[----:B------:R-:W-:-:S03]  /*6440*/  MOV R4, R10 ;  /* 0x0000000a00047202 */ /* 0x000fc60000000f00 */
[----:B------:R2:W-:Y:S01]  /*6450*/  STL.128 [R1+0x1c0], R8 ;  /* 0x0001c00801007387 */ /* 0x0005e20000100c00 */
[----:B------:R-:W-:-:S03]  /*6460*/  MOV R35, R33 ;  /* 0x0000002100237202 */ /* 0x000fc60000000f00 */
[----:B------:R0:W-:Y:S04]  /*6470*/  STL.128 [R1+0x1d0], R4 ;  /* 0x0001d00401007387 */ /* 0x0001e80000100c00 */
[----:B------:R1:W-:Y:S01]  /*6480*/  STL.128 [R1+0x170], R32 ;  /* 0x0001702001007387 */ /* 0x0003e20000100c00 */
[-C--:B--2---:R-:W-:Y:S01]  /*6490*/  FMUL R11, RZ, R25.reuse ;  /* 0x00000019ff0b7220 */ /* 0x084fe20000400000 */
[----:B0-----:R-:W-:Y:S01]  /*64a0*/  MOV R4, R25 ;  /* 0x0000001900047202 */ /* 0x001fe20000000f00 */
[-C--:B------:R-:W-:Y:S01]  /*64b0*/  FMUL R6, RZ, R26.reuse ;  /* 0x0000001aff067220 */ /* 0x080fe20000400000 */
[----:B------:R-:W-:Y:S02]  /*64c0*/  MOV R7, R26 ;  /* 0x0000001a00077202 */ /* 0x000fe40000000f00 */
[----:B------:R-:W-:Y:S01]  /*64d0*/  MOV R5, R11 ;  /* 0x0000000b00057202 */ /* 0x000fe20000000f00 */
[-C--:B------:R-:W-:Y:S01]  /*64e0*/  FMUL R8, RZ, R24.reuse ;  /* 0x00000018ff087220 */ /* 0x080fe20000400000 */
[----:B------:R-:W-:Y:S01]  /*64f0*/  MOV R9, R24 ;  /* 0x0000001800097202 */ /* 0x000fe20000000f00 */
[----:B-1----:R-:W-:Y:S01]  /*6500*/  FMUL R33, RZ, R27 ;  /* 0x0000001bff217220 */ /* 0x002fe20000400000 */
[----:B------:R-:W-:Y:S01]  /*6510*/  IMAD.MOV.U32 R34, RZ, RZ, R27 ;  /* 0x000000ffff227224 */ /* 0x000fe200078e001b */
[----:B------:R3:W-:Y:S01]  /*6520*/  STL.128 [R1+0x1f0], R4 ;  /* 0x0001f00401007387 */ /* 0x0007e20000100c00 */
[----:B------:R-:W-:-:S03]  /*6530*/  MOV R10, R8 ;  /* 0x00000008000a7202 */ /* 0x000fc60000000f00 */
[----:B------:R-:W2:Y:S01]  /*6540*/  LDL.128 R24, [R1+0xa50] ;  /* 0x000a500001187983 */ /* 0x000ea20000100c00 */
[----:B------:R-:W-:-:S03]  /*6550*/  MOV R32, R6 ;  /* 0x0000000600207202 */ /* 0x000fc60000000f00 */
[----:B------:R0:W-:Y:S01]  /*6560*/  STL.128 [R1+0x1e0], R8 ;  /* 0x0001e00801007387 */ /* 0x0001e20000100c00 */
[----:B------:R-:W-:-:S05]  /*6570*/  MOV R35, R33 ;  /* 0x0000002100237202 */ /* 0x000fca0000000f00 */
[----:B------:R-:W-:Y:S01]  /*6580*/  STL.128 [R1+0x200], R32 ;  /* 0x0002002001007387 */ /* 0x000fe20000100c00 */
[-C--:B---3--:R-:W-:Y:S01]  /*6590*/  FMUL R4, RZ, R28.reuse ;  /* 0x0000001cff047220 */ /* 0x088fe20000400000 */
[-C--:B------:R-:W-:Y:S01]  /*65a0*/  FMUL R7, RZ, R29.reuse ;  /* 0x0000001dff077220 */ /* 0x080fe20000400000 */
[----:B------:R-:W-:Y:S01]  /*65b0*/  MOV R5, R28 ;  /* 0x0000001c00057202 */ /* 0x000fe20000000f00 */
[----:B0-----:R-:W-:Y:S02]  /*65c0*/  FMUL R10, RZ, R30 ;  /* 0x0000001eff0a7220 */ /* 0x001fe40000400000 */
        /* <DEDUP_REMOVED lines=8> */
[----:B------:R-:W3:Y:S01]  /*6650*/  LDL.128 R28, [R1+0xa60] ;  /* 0x000a6000011c7983 */ /* 0x000ee20000100c00 */
[----:B------:R-:W-:Y:S02]  /*6660*/  MOV R4, R10 ;  /* 0x0000000a00047202 */ /* 0x000fe40000000f00 */
[----:B------:R-:W-:Y:S01]  /*6670*/  MOV R7, R5 ;  /* 0x0000000500077202 */ /* 0x000fe20000000f00 */
[-C--:B-----5:R-:W-:Y:S01]  /*6680*/  FMUL R8, RZ, R12.reuse ;  /* 0x0000000cff087220 */ /* 0x0a0fe20000400000 */
[----:B------:R-:W-:Y:S01]  /*6690*/  MOV R9, R12 ;  /* 0x0000000c00097202 */ /* 0x000fe20000000f00 */
[----:B------:R-:W-:Y:S02]  /*66a0*/  FMUL R11, RZ, R13 ;  /* 0x0000000dff0b7220 */ /* 0x000fe40000400000 */
[----:B------:R-:W-:Y:S01]  /*66b0*/  IMAD.MOV.U32 R10, RZ, RZ, R8 ;  /* 0x000000ffff0a7224 */ /* 0x000fe200078e0008 */
[----:B------:R0:W-:Y:S01]  /*66c0*/  STL.128 [R1+0x230], R4 ;  /* 0x0002300401007387 */ /* 0x0001e20000100c00 */
[-C--:B------:R-:W-:Y:S01]  /*66d0*/  FMUL R33, RZ, R15.reuse ;  /* 0x0000000fff217220 */ /* 0x080fe20000400000 */
[----:B------:R-:W-:-:S02]  /*66e0*/  MOV R34, R15 ;  /* 0x0000000f00227202 */ /* 0x000fc40000000f00 */
[----:B------:R4:W-:Y:S01]  /*66f0*/  STL.128 [R1+0x240], R8 ;  /* 0x0002400801007387 */ /* 0x0009e20000100c00 */
[----:B0-----:R-:W-:Y:S01]  /*6700*/  MOV R4, R13 ;  /* 0x0000000d00047202 */ /* 0x001fe20000000f00 */
[-C--:B------:R-:W-:Y:S01]  /*6710*/  FMUL R6, RZ, R14.reuse ;  /* 0x0000000eff067220 */ /* 0x080fe20000400000 */
[----:B------:R-:W-:Y:S02]  /*6720*/  MOV R7, R14 ;  /* 0x0000000e00077202 */ /* 0x000fe40000000f00 */
[----:B------:R-:W5:Y:S01]  /*6730*/  LDL.128 R12, [R1+0xa70] ;  /* 0x000a7000010c7983 */ /* 0x000f620000100c00 */
[-C--:B----4-:R-:W-:Y:S01]  /*6740*/  FMUL R8, RZ, R16.reuse ;  /* 0x00000010ff087220 */ /* 0x090fe20000400000 */
[----:B------:R-:W-:Y:S01]  /*6750*/  MOV R5, R11 ;  /* 0x0000000b00057202 */ /* 0x000fe20000000f00 */
[----:B------:R-:W-:Y:S01]  /*6760*/  FMUL R11, RZ, R17 ;  /* 0x00000011ff0b7220 */ /* 0x000fe20000400000 */
[----:B------:R-:W-:Y:S02]  /*6770*/  MOV R9, R16 ;  /* 0x0000001000097202 */ /* 0x000fe40000000f00 */
[----:B------:R-:W-:Y:S01]  /*6780*/  MOV R10, R8 ;  /* 0x00000008000a7202 */ /* 0x000fe20000000f00 */
[----:B------:R0:W-:Y:S01]  /*6790*/  STL.128 [R1+0x250], R4 ;  /* 0x0002500401007387 */ /* 0x0001e20000100c00 */
[----:B------:R-:W-:-:S03]  /*67a0*/  MOV R32, R6 ;  /* 0x0000000600207202 */ /* 0x000fc60000000f00 */
[----:B------:R1:W-:Y:S01]  /*67b0*/  STL.128 [R1+0x270], R8 ;  /* 0x0002700801007387 */ /* 0x0003e20000100c00 */
[----:B0-----:R-:W-:Y:S01]  /*67c0*/  MOV R4, R17 ;  /* 0x0000001100047202 */ /* 0x001fe20000000f00 */
[-C--:B------:R-:W-:Y:S01]  /*67d0*/  FMUL R6, RZ, R18.reuse ;  /* 0x00000012ff067220 */ /* 0x080fe20000400000 */
[----:B------:R-:W-:Y:S01]  /*67e0*/  MOV R7, R18 ;  /* 0x0000001200077202 */ /* 0x000fe20000000f00 */
[----:B-1----:R-:W-:Y:S01]  /*67f0*/  FMUL R9, RZ, R19 ;  /* 0x00000013ff097220 */ /* 0x002fe20000400000 */
[----:B------:R-:W-:Y:S02]  /*6800*/  IMAD.MOV.U32 R10, RZ, RZ, R19 ;  /* 0x000000ffff0a7224 */ /* 0x000fe400078e0013 */
[----:B------:R-:W4:Y:S01]  /*6810*/  LDL.128 R16, [R1+0xa80] ;  /* 0x000a800001107983 */ /* 0x000f220000100c00 */
[----:B------:R-:W-:-:S05]  /*6820*/  MOV R5, R11 ;  /* 0x0000000b00057202 */ /* 0x000fca0000000f00 */
[----:B------:R0:W-:Y:S01]  /*6830*/  STL.128 [R1+0x280], R4 ;  /* 0x0002800401007387 */ /* 0x0001e20000100c00 */
[----:B------:R-:W-:Y:S02]  /*6840*/  MOV R8, R6 ;  /* 0x0000000600087202 */ /* 0x000fe40000000f00 */
[----:B------:R-:W-:Y:S01]  /*6850*/  MOV R11, R9 ;  /* 0x00000009000b7202 */ /* 0x000fe20000000f00 */
[-C--:B0-----:R-:W-:Y:S01]  /*6860*/  FMUL R4, RZ, R20.reuse ;  /* 0x00000014ff047220 */ /* 0x081fe20000400000 */
[----:B------:R-:W-:Y:S01]  /*6870*/  MOV R5, R20 ;  /* 0x0000001400057202 */ /* 0x000fe20000000f00 */
[----:B------:R-:W-:-:S03]  /*6880*/  FMUL R7, RZ, R21 ;  /* 0x00000015ff077220 */ /* 0x000fc60000400000 */
[----:B------:R-:W-:Y:S01]  /*6890*/  MOV R6, R4 ;  /* 0x0000000400067202 */ /* 0x000fe20000000f00 */
[----:B------:R0:W-:Y:S04]  /*68a0*/  STL.128 [R1+0x290], R8 ;  /* 0x0002900801007387 */ /* 0x0001e80000100c00 */
[----:B------:R1:W-:Y:S01]  /*68b0*/  STL.128 [R1+0x2a0], R4 ;  /* 0x0002a00401007387 */ /* 0x0003e20000100c00 */
[----:B0-----:R-:W-:Y:S01]  /*68c0*/  MOV R8, R21 ;  /* 0x0000001500087202 */ /* 0x001fe20000000f00 */
[----:B------:R-:W-:Y:S01]  /*68d0*/  FMUL R10, RZ, R22 ;  /* 0x00000016ff0a7220 */ /* 0x000fe20000400000 */
[----:B------:R-:W-:Y:S02]  /*68e0*/  IMAD.MOV.U32 R11, RZ, RZ, R22 ;  /* 0x000000ffff0b7224 */ /* 0x000fe400078e0016 */
[-C--:B-1----:R-:W-:Y:S01]  /*68f0*/  FMUL R5, RZ, R23.reuse ;  /* 0x00000017ff057220 */ /* 0x082fe20000400000 */
[----:B------:R-:W-:-:S02]  /*6900*/  MOV R6, R23 ;  /* 0x0000001700067202 */ /* 0x000fc40000000f00 */
[----:B------:R-:W4:Y:S01]  /*6910*/  LDL.128 R20, [R1+0xa90] ;  /* 0x000a900001147983 */ /* 0x000f220000100c00 */
[----:B------:R-:W-:Y:S02]  /*6920*/  MOV R9, R7 ;  /* 0x0000000700097202 */ /* 0x000fe40000000f00 */
[----:B------:R-:W-:Y:S02]  /*6930*/  MOV R4, R10 ;  /* 0x0000000a00047202 */ /* 0x000fe40000000f00 */
[----:B------:R-:W-:Y:S01]  /*6940*/  MOV R7, R5 ;  /* 0x0000000500077202 */ /* 0x000fe20000000f00 */
[----:B------:R2:W-:Y:S01]  /*6950*/  STL.128 [R1+0x2b0], R8 ;  /* 0x0002b00801007387 */ /* 0x0005e20000100c00 */
[----:B------:R-:W-:-:S03]  /*6960*/  IMAD.MOV.U32 R35, RZ, RZ, R33 ;  /* 0x000000ffff237224 */ /* 0x000fc600078e0021 */
        /* <DEDUP_REMOVED lines=9> */
[-C--:B-1----:R-:W-:Y:S01]  /*6a00*/  FMUL R33, RZ, R27.reuse ;  /* 0x0000001bff217220 */ /* 0x082fe20000400000 */
[----:B------:R-:W-:Y:S01]  /*6a10*/  MOV R34, R27 ;  /* 0x0000001b00227202 */ /* 0x000fe20000000f00 */
[----:B------:R3:W-:Y:S01]  /*6a20*/  STL.128 [R1+0x2e0], R4 ;  /* 0x0002e00401007387 */ /* 0x0007e20000100c00 */
[----:B------:R-:W-:-:S03]  /*6a30*/  IMAD.MOV.U32 R10, RZ, RZ, R8 ;  /* 0x000000ffff0a7224 */ /* 0x000fc600078e0008 */
[----:B------:R-:W2:Y:S01]  /*6a40*/  LDL.128 R24, [R1+0xaa0] ;  /* 0x000aa00001187983 */ /* 0x000ea20000100c00 */
[----:B------:R-:W-:-:S03]  /*6a50*/  MOV R32, R6 ;  /* 0x0000000600207202 */ /* 0x000fc60000000f00 */
[----:B------:R0:W-:Y:S01]  /*6a60*/  STL.128 [R1+0x2d0], R8 ;  /* 0x0002d00801007387 */ /* 0x0001e20000100c00 */
[----:B------:R-:W-:-:S05]  /*6a70*/  IMAD.MOV.U32 R35, RZ, RZ, R33 ;  /* 0x000000ffff237224 */ /* 0x000fca00078e0021 */
[----:B------:R-:W-:Y:S01]  /*6a80*/  STL.128 [R1+0x2f0], R32 ;  /* 0x0002f02001007387 */ /* 0x000fe20000100c00 */
[-C--:B---3--:R-:W-:Y:S01]  /*6a90*/  FMUL R4, RZ, R28.reuse ;  /* 0x0000001cff047220 */ /* 0x088fe20000400000 */
[-C--:B------:R-:W-:Y:S01]  /*6aa0*/  FMUL R7, RZ, R29.reuse ;  /* 0x0000001dff077220 */ /* 0x080fe20000400000 */
[----:B------:R-:W-:Y:S01]  /*6ab0*/  MOV R5, R28 ;  /* 0x0000001c00057202 */ /* 0x000fe20000000f00 */
[----:B0-----:R-:W-:Y:S01]  /*6ac0*/  FMUL R10, RZ, R30 ;  /* 0x0000001eff0a7220 */ /* 0x001fe20000400000 */
[----:B------:R-:W-:Y:S02]  /*6ad0*/  MOV R8, R29 ;  /* 0x0000001d00087202 */ /* 0x000fe40000000f00 */
[----:B------:R-:W-:Y:S02]  /*6ae0*/  MOV R6, R4 ;  /* 0x0000000400067202 */ /* 0x000fe40000000f00 */
[----:B------:R-:W-:Y:S02]  /*6af0*/  MOV R11, R30 ;  /* 0x0000001e000b7202 */ /* 0x000fe40000000f00 */
[----:B------:R-:W-:Y:S01]  /*6b00*/  MOV R9, R7 ;  /* 0x0000000700097202 */ /* 0x000fe20000000f00 */
[----:B------:R0:W-:Y:S04]  /*6b10*/  STL.128 [R1+0x300], R4 ;  /* 0x0003000401007387 */ /* 0x0001e80000100c00 */
[----:B------:R5:W-:Y:S01]  /*6b20*/  STL.128 [R1+0x310], R8 ;  /* 0x0003100801007387 */ /* 0x000be20000100c00 */
[----:B0-----:R-:W-:Y:S01]  /*6b30*/  FMUL R5, RZ, R31 ;  /* 0x0000001fff057220 */ /* 0x001fe20000400000 */
[----:B------:R-:W-:-:S02]  /*6b40*/  IMAD.MOV.U32 R6, RZ, RZ, R31 ;  /* 0x000000ffff067224 */ /* 0x000fc400078e001f */
[----:B------:R-:W3:Y:S01]  /*6b50*/  LDL.128 R28, [R1+0xab0] ;  /* 0x000ab000011c7983 */ /* 0x000ee20000100c00 */
[----:B------:R-:W-:Y:S01]  /*6b60*/  MOV R4, R10 ;  /* 0x0000000a00047202 */ /* 0x000fe20000000f00 */
[-C--:B-----5:R-:W-:Y:S01]  /*6b70*/  FMUL R8, RZ, R12.reuse ;  /* 0x0000000cff087220 */ /* 0x0a0fe20000400000 */
[----:B------:R-:W-:Y:S01]  /*6b80*/  MOV R7, R5 ;  /* 0x0000000500077202 */ /* 0x000fe20000000f00 */
[----:B------:R-:W-:Y:S01]  /*6b90*/  FMUL R11, RZ, R13 ;  /* 0x0000000dff0b7220 */ /* 0x000fe20000400000 */
[----:B------:R-:W-:Y:S02]  /*6ba0*/  MOV R9, R12 ;  /* 0x0000000c00097202 */ /* 0x000fe40000000f00 */
[----:B------:R-:W-:Y:S01]  /*6bb0*/  MOV R10, R8 ;  /* 0x00000008000a7202 */ /* 0x000fe20000000f00 */
[----:B------:R0:W-:Y:S01]  /*6bc0*/  STL.128 [R1+0x320], R4 ;  /* 0x0003200401007387 */ /* 0x0001e20000100c00 */
[-C--:B------:R-:W-:Y:S01]  /*6bd0*/  FMUL R33, RZ, R15.reuse ;  /* 0x0000000fff217220 */ /* 0x080fe20000400000 */
[----:B------:R-:W-:-:S02]  /*6be0*/  MOV R34, R15 ;  /* 0x0000000f00227202 */ /* 0x000fc40000000f00 */
[----:B------:R4:W-:Y:S01]  /*6bf0*/  STL.128 [R1+0x330], R8 ;  /* 0x0003300801007387 */ /* 0x0009e20000100c00 */
[----:B0-----:R-:W-:Y:S01]  /*6c00*/  MOV R4, R13 ;  /* 0x0000000d00047202 */ /* 0x001fe20000000f00 */
[----:B------:R-:W-:Y:S01]  /*6c10*/  FMUL R6, RZ, R14 ;  /* 0x0000000eff067220 */ /* 0x000fe20000400000 */
[----:B------:R-:W-:Y:S02]  /*6c20*/  IMAD.MOV.U32 R7, RZ, RZ, R14 ;  /* 0x000000ffff077224 */ /* 0x000fe400078e000e */
[----:B------:R-:W5:Y:S01]  /*6c30*/  LDL.128 R12, [R1+0xac0] ;  /* 0x000ac000010c7983 */ /* 0x000f620000100c00 */
[----:B------:R-:W-:Y:S01]  /*6c40*/  MOV R5, R11 ;  /* 0x0000000b00057202 */ /* 0x000fe20000000f00 */
[-C--:B----4-:R-:W-:Y:S01]  /*6c50*/  FMUL R8, RZ, R16.reuse ;  /* 0x00000010ff087220 */ /* 0x090fe20000400000 */
[----:B------:R-:W-:Y:S01]  /*6c60*/  MOV R9, R16 ;  /* 0x0000001000097202 */ /* 0x000fe20000000f00 */
[----:B------:R-:W-:Y:S02]  /*6c70*/  FMUL R11, RZ, R17 ;  /* 0x00000011ff0b7220 */ /* 0x000fe40000400000 */
[----:B------:R-:W-:Y:S01]  /*6c80*/  IMAD.MOV.U32 R10, RZ, RZ, R8 ;  /* 0x000000ffff0a7224 */ /* 0x000fe200078e0008 */
[----:B------:R0:W-:Y:S01]  /*6c90*/  STL.128 [R1+0x340], R4 ;  /* 0x0003400401007387 */ /* 0x0001e20000100c00 */
[----:B------:R-:W-:-:S03]  /*6ca0*/  MOV R32, R6 ;  /* 0x0000000600207202 */ /* 0x000fc60000000f00 */
[----:B------:R1:W-:Y:S01]  /*6cb0*/  STL.128 [R1+0x360], R8 ;  /* 0x0003600801007387 */ /* 0x0003e20000100c00 */
[----:B0-----:R-:W-:Y:S01]  /*6cc0*/  MOV R4, R17 ;  /* 0x0000001100047202 */ /* 0x001fe20000000f00 */
[-C--:B------:R-:W-:Y:S01]  /*6cd0*/  FMUL R6, RZ, R18.reuse ;  /* 0x00000012ff067220 */ /* 0x080fe20000400000 */
[----:B------:R-:W-:Y:S01]  /*6ce0*/  MOV R7, R18 ;  /* 0x0000001200077202 */ /* 0x000fe20000000f00 */
[-C--:B-1----:R-:W-:Y:S01]  /*6cf0*/  FMUL R9, RZ, R19.reuse ;  /* 0x00000013ff097220 */ /* 0x082fe20000400000 */
[----:B------:R-:W-:Y:S02]  /*6d00*/  MOV R10, R19 ;  /* 0x00000013000a7202 */ /* 0x000fe40000000f00 */
[----:B------:R-:W4:Y:S01]  /*6d10*/  LDL.128 R16, [R1+0xad0] ;  /* 0x000ad00001107983 */ /* 0x000f220000100c00 */
[----:B------:R-:W-:-:S05]  /*6d20*/  MOV R5, R11 ;  /* 0x0000000b00057202 */ /* 0x000fca0000000f00 */
[----:B------:R0:W-:Y:S01]  /*6d30*/  STL.128 [R1+0x370], R4 ;  /* 0x0003700401007387 */ /* 0x0001e20000100c00 */
[----:B------:R-:W-:Y:S01]  /*6d40*/  MOV R8, R6 ;  /* 0x0000000600087202 */ /* 0x000fe20000000f00 */
[----:B------:R-:W-:-:S05]  /*6d50*/  IMAD.MOV.U32 R11, RZ, RZ, R9 ;  /* 0x000000ffff0b7224 */ /* 0x000fca00078e0009 */
[----:B------:R1:W-:Y:S01]  /*6d60*/  STL.128 [R1+0x380], R8 ;  /* 0x0003800801007387 */ /* 0x0003e20000100c00 */
[-C--:B0-----:R-:W-:Y:S01]  /*6d70*/  FMUL R4, RZ, R20.reuse ;  /* 0x00000014ff047220 */ /* 0x081fe20000400000 */
[----:B------:R-:W-:Y:S01]  /*6d80*/  MOV R5, R20 ;  /* 0x0000001400057202 */ /* 0x000fe20000000f00 */
[----:B------:R-:W-:-:S03]  /*6d90*/  FMUL R7, RZ, R21 ;  /* 0x00000015ff077220 */ /* 0x000fc60000400000 */
[----:B------:R-:W-:Y:S01]  /*6da0*/  MOV R6, R4 ;  /* 0x0000000400067202 */ /* 0x000fe20000000f00 */
[-C--:B-1----:R-:W-:Y:S01]  /*6db0*/  FMUL R10, RZ, R22.reuse ;  /* 0x00000016ff0a7220 */ /* 0x082fe20000400000 */
[----:B------:R-:W-:Y:S02]  /*6dc0*/  MOV R8, R21 ;  /* 0x0000001500087202 */ /* 0x000fe40000000f00 */
[----:B------:R-:W-:Y:S01]  /*6dd0*/  MOV R11, R22 ;  /* 0x00000016000b7202 */ /* 0x000fe20000000f00 */
[----:B------:R0:W-:Y:S02]  /*6de0*/  STL.128 [R1+0x390], R4 ;  /* 0x0003900401007387 */ /* 0x0001e40000100c00 */
[----:B0-----:R-:W-:Y:S01]  /*6df0*/  FMUL R5, RZ, R23 ;  /* 0x00000017ff057220 */ /* 0x001fe20000400000 */
[----:B------:R-:W-:Y:S02]  /*6e00*/  IMAD.MOV.U32 R6, RZ, RZ, R23 ;  /* 0x000000ffff067224 */ /* 0x000fe400078e0017 */
[----:B------:R-:W4:Y:S01]  /*6e10*/  LDL.128 R20, [R1+0xae0] ;  /* 0x000ae00001147983 */ /* 0x000f220000100c00 */
[----:B------:R-:W-:-:S02]  /*6e20*/  MOV R9, R7 ;  /* 0x0000000700097202 */ /* 0x000fc40000000f00 */
[----:B------:R-:W-:Y:S02]  /*6e30*/  MOV R4, R10 ;  /* 0x0000000a00047202 */ /* 0x000fe40000000f00 */
[----:B------:R-:W-:Y:S01]  /*6e40*/  MOV R7, R5 ;  /* 0x0000000500077202 */ /* 0x000fe20000000f00 */
[----:B------:R2:W-:Y:S01]  /*6e50*/  STL.128 [R1+0x3a0], R8 ;  /* 0x0003a00801007387 */ /* 0x0005e20000100c00 */
[----:B------:R-:W-:-:S03]  /*6e60*/  MOV R35, R33 ;  /* 0x0000002100237202 */ /* 0x000fc60000000f00 */
[----:B------:R0:W-:Y:S04]  /*6e70*/  STL.128 [R1+0x3b0], R4 ;  /* 0x0003b00401007387 */ /* 0x0001e80000100c00 */
[----:B------:R1:W-:Y:S01]  /*6e80*/  STL.128 [R1+0x350], R32 ;  /* 0x0003502001007387 */ /* 0x0003e20000100c00 */
[-C--:B--2---:R-:W-:Y:S01]  /*6e90*/  FMUL R11, RZ, R25.reuse ;  /* 0x00000019ff0b7220 */ /* 0x084fe20000400000 */
[----:B------:R-:W-:Y:S01]  /*6ea0*/  FMUL R8, RZ, R24 ;  /* 0x00000018ff087220 */ /* 0x000fe20000400000 */
[----:B0-----:R-:W-:Y:S01]  /*6eb0*/  MOV R4, R25 ;  /* 0x0000001900047202 */ /* 0x001fe20000000f00 */
[----:B------:R-:W-:Y:S01]  /*6ec0*/  FMUL R6, RZ, R26 ;  /* 0x0000001aff067220 */ /* 0x000fe20000400000 */
[----:B------:R-:W-:Y:S01]  /*6ed0*/  IMAD.MOV.U32 R7, RZ, RZ, R26 ;  /* 0x000000ffff077224 */ /* 0x000fe200078e001a */
[----:B------:R-:W-:Y:S01]  /*6ee0*/  MOV R5, R11 ;  /* 0x0000000b00057202 */ /* 0x000fe20000000f00 */
[----:B-1----:R-:W-:Y:S01]  /*6ef0*/  FMUL R33, RZ, R27 ;  /* 0x0000001bff217220 */ /* 0x002fe20000400000 */
[----:B------:R-:W-:-:S02]  /*6f00*/  MOV R9, R24 ;  /* 0x0000001800097202 */ /* 0x000fc40000000f00 */
[----:B------:R-:W-:Y:S01]  /*6f10*/  MOV R10, R8 ;  /* 0x00000008000a7202 */ /* 0x000fe20000000f00 */
        /* <DEDUP_REMOVED lines=10> */
[-C--:B0-----:R-:W-:Y:S01]  /*6fc0*/  FMUL R10, RZ, R30.reuse ;  /* 0x0000001eff0a7220 */ /* 0x081fe20000400000 */
[----:B------:R-:W-:Y:S01]  /*6fd0*/  IMAD.MOV.U32 R6, RZ, RZ, R4 ;  /* 0x000000ffff067224 */ /* 0x000fe200078e0004 */
[----:B------:R-:W-:Y:S02]  /*6fe0*/  MOV R8, R29 ;  /* 0x0000001d00087202 */ /* 0x000fe40000000f00 */
[----:B------:R-:W-:Y:S02]  /*6ff0*/  MOV R11, R30 ;  /* 0x0000001e000b7202 */ /* 0x000fe40000000f00 */
[----:B------:R-:W-:Y:S01]  /*7000*/  MOV R9, R7 ;  /* 0x0000000700097202 */ /* 0x000fe20000000f00 */
[----:B------:R0:W-:Y:S04]  /*7010*/  STL.128 [R1+0x3f0], R4 ;  /* 0x0003f00401007387 */ /* 0x0001e80000100c00 */
[----:B------:R5:W-:Y:S01]  /*7020*/  STL.128 [R1+0x400], R8 ;  /* 0x0004000801007387 */ /* 0x000be20000100c00 */
[-C--:B0-----:R-:W-:Y:S01]  /*7030*/  FMUL R5, RZ, R31.reuse ;  /* 0x0000001fff057220 */ /* 0x081fe20000400000 */
[----:B------:R-:W-:-:S02]  /*7040*/  MOV R6, R31 ;  /* 0x0000001f00067202 */ /* 0x000fc40000000f00 */
[----:B------:R-:W3:Y:S01]  /*7050*/  LDL.128 R28, [R1+0xb00] ;  /* 0x000b0000011c7983 */ /* 0x000ee20000100c00 */
[----:B-----5:R-:W-:Y:S01]  /*7060*/  FMUL R8, RZ, R12 ;  /* 0x0000000cff087220 */ /* 0x020fe20000400000 */
[----:B------:R-:W-:Y:S01]  /*7070*/  MOV R4, R10 ;  /* 0x0000000a00047202 */ /* 0x000fe20000000f00 */
[----:B------:R-:W-:Y:S01]  /*7080*/  FMUL R11, RZ, R13 ;  /* 0x0000000dff0b7220 */ /* 0x000fe20000400000 */
[----:B------:R-:W-:Y:S01]  /*7090*/  MOV R9, R12 ;  /* 0x0000000c00097202 */ /* 0x000fe20000000f00 */
[----:B------:R-:W-:Y:S01]  /*70a0*/  IMAD.MOV.U32 R7, RZ, RZ, R5 ;  /* 0x000000ffff077224 */ /* 0x000fe200078e0005 */
[----:B------:R-:W-:Y:S01]  /*70b0*/  MOV R10, R8 ;  /* 0x00000008000a7202 */ /* 0x000fe20000000f00 */
[----:B------:R-:W-:Y:S01]  /*70c0*/  FMUL R33, RZ, R15 ;  /* 0x0000000fff217220 */ /* 0x000fe20000400000 */
[----:B------:R-:W-:Y:S02]  /*70d0*/  IMAD.MOV.U32 R34, RZ, RZ, R15 ;  /* 0x000000ffff227224 */ /* 0x000fe400078e000f */
[----:B------:R0:W-:Y:S04]  /*70e0*/  STL.128 [R1+0x410], R4 ;  /* 0x0004100401007387 */ /* 0x0001e80000100c00 */
[----:B------:R4:W-:Y:S01]  /*70f0*/  STL.128 [R1+0x420], R8 ;  /* 0x0004200801007387 */ /* 0x0009e20000100c00 */
[----:B0-----:R-:W-:Y:S01]  /*7100*/  MOV R4, R13 ;  /* 0x0000000d00047202 */ /* 0x001fe20000000f00 */
[-C--:B------:R-:W-:Y:S01]  /*7110*/  FMUL R6, RZ, R14.reuse ;  /* 0x0000000eff067220 */ /* 0x080fe20000400000 */
[----:B------:R-:W-:-:S02]  /*7120*/  MOV R7, R14 ;  /* 0x0000000e00077202 */ /* 0x000fc40000000f00 */
        /* <DEDUP_REMOVED lines=10> */
[----:B------:R-:W-:Y:S01]  /*71d0*/  FMUL R6, RZ, R18 ;  /* 0x00000012ff067220 */ /* 0x000fe20000400000 */
[----:B------:R-:W-:Y:S02]  /*71e0*/  IMAD.MOV.U32 R7, RZ, RZ, R18 ;  /* 0x000000ffff077224 */ /* 0x000fe400078e0012 */
[-C--:B-1----:R-:W-:Y:S01]  /*71f0*/  FMUL R9, RZ, R19.reuse ;  /* 0x00000013ff097220 */ /* 0x082fe20000400000 */
[----:B------:R-:W-:Y:S02]  /*7200*/  MOV R10, R19 ;  /* 0x00000013000a7202 */ /* 0x000fe40000000f00 */
[----:B------:R-:W4:Y:S01]  /*7210*/  LDL.128 R16, [R1+0xb20] ;  /* 0x000b200001107983 */ /* 0x000f220000100c00 */
[----:B------:R-:W-:-:S05]  /*7220*/  MOV R5, R11 ;  /* 0x0000000b00057202 */ /* 0x000fca0000000f00 */
[----:B------:R0:W-:Y:S01]  /*7230*/  STL.128 [R1+0x460], R4 ;  /* 0x0004600401007387 */ /* 0x0001e20000100c00 */
[----:B------:R-:W-:Y:S02]  /*7240*/  MOV R8, R6 ;  /* 0x0000000600087202 */ /* 0x000fe40000000f00 */
[----:B------:R-:W-:-:S05]  /*7250*/  MOV R11, R9 ;  /* 0x00000009000b7202 */ /* 0x000fca0000000f00 */
[----:B------:R1:W-:Y:S01]  /*7260*/  STL.128 [R1+0x470], R8 ;  /* 0x0004700801007387 */ /* 0x0003e20000100c00 */
[-C--:B0-----:R-:W-:Y:S01]  /*7270*/  FMUL R4, RZ, R20.reuse ;  /* 0x00000014ff047220 */ /* 0x081fe20000400000 */
[----:B------:R-:W-:Y:S01]  /*7280*/  MOV R5, R20 ;  /* 0x0000001400057202 */ /* 0x000fe20000000f00 */
[-C--:B------:R-:W-:Y:S02]  /*7290*/  FMUL R7, RZ, R21.reuse ;  /* 0x00000015ff077220 */ /* 0x080fe40000400000 */
[----:B------:R-:W-:Y:S01]  /*72a0*/  IMAD.MOV.U32 R6, RZ, RZ, R4 ;  /* 0x000000ffff067224 */ /* 0x000fe200078e0004 */
[----:B-1----:R-:W-:Y:S01]  /*72b0*/  MOV R8, R21 ;  /* 0x0000001500087202 */ /* 0x002fe20000000f00 */
[-C--:B------:R-:W-:Y:S01]  /*72c0*/  FMUL R10, RZ, R22.reuse ;  /* 0x00000016ff0a7220 */ /* 0x080fe20000400000 */
[----:B------:R-:W-:Y:S02]  /*72d0*/  MOV R11, R22 ;  /* 0x00000016000b7202 */ /* 0x000fe40000000f00 */
[----:B------:R0:W-:Y:S02]  /*72e0*/  STL.128 [R1+0x480], R4 ;  /* 0x0004800401007387 */ /* 0x0001e40000100c00 */
[-C--:B0-----:R-:W-:Y:S01]  /*72f0*/  FMUL R5, RZ, R23.reuse ;  /* 0x00000017ff057220 */ /* 0x081fe20000400000 */
        /* <DEDUP_REMOVED lines=44> */
[-C--:B------:R-:W-:Y:S01]  /*75c0*/  FMUL R33, RZ, R15.reuse ;  /* 0x0000000fff217220 */ /* 0x080fe20000400000 */
[----:B------:R-:W-:Y:S01]  /*75d0*/  MOV R34, R15 ;  /* 0x0000000f00227202 */ /* 0x000fe20000000f00 */
[----:B------:R0:W-:Y:S04]  /*75e0*/  STL.128 [R1+0x500], R4 ;  /* 0x0005000401007387 */ /* 0x0001e80000100c00 */
[----:B------:R4:W-:Y:S01]  /*75f0*/  STL.128 [R1+0x510], R8 ;  /* 0x0005100801007387 */ /* 0x0009e20000100c00 */
[----:B0-----:R-:W-:Y:S01]  /*7600*/  MOV R4, R13 ;  /* 0x0000000d00047202 */ /* 0x001fe20000000f00 */
[-C--:B------:R-:W-:Y:S01]  /*7610*/  FMUL R6, RZ, R14.reuse ;  /* 0x0000000eff067220 */ /* 0x080fe20000400000 */
[----:B------:R-:W-:-:S02]  /*7620*/  MOV R7, R14 ;  /* 0x0000000e00077202 */ /* 0x000fc40000000f00 */
[----:B------:R-:W5:Y:S01]  /*7630*/  LDL.128 R12, [R1+0xb60] ;  /* 0x000b6000010c7983 */ /* 0x000f620000100c00 */
[----:B------:R-:W-:Y:S01]  /*7640*/  MOV R5, R11 ;  /* 0x0000000b00057202 */ /* 0x000fe20000000f00 */
[-C--:B----4-:R-:W-:Y:S01]  /*7650*/  FMUL R8, RZ, R16.reuse ;  /* 0x00000010ff087220 */ /* 0x090fe20000400000 */
[----:B------:R-:W-:Y:S01]  /*7660*/  MOV R9, R16 ;  /* 0x0000001000097202 */ /* 0x000fe20000000f00 */
[----:B------:R-:W-:-:S03]  /*7670*/  FMUL R11, RZ, R17 ;  /* 0x00000011ff0b7220 */ /* 0x000fc60000400000 */
        /* <DEDUP_REMOVED lines=62> */
[----:B-----5:R-:W-:Y:S01]  /*7a60*/  FMUL R8, RZ, R12 ;  /* 0x0000000cff087220 */ /* 0x020fe20000400000 */
[----:B------:R-:W-:Y:S01]  /*7a70*/  MOV R4, R10 ;  /* 0x0000000a00047202 */ /* 0x000fe20000000f00 */
[----:B------:R-:W-:Y:S01]  /*7a80*/  FMUL R11, RZ, R13 ;  /* 0x0000000dff0b7220 */ /* 0x000fe20000400000 */
[----:B------:R-:W-:Y:S02]  /*7a90*/  MOV R9, R12 ;  /* 0x0000000c00097202 */ /* 0x000fe40000000f00 */
[----:B------:R-:W-:Y:S02]  /*7aa0*/  MOV R10, R8 ;  /* 0x00000008000a7202 */ /* 0x000fe40000000f00 */
[----:B------:R-:W-:-:S03]  /*7ab0*/  MOV R7, R5 ;  /* 0x0000000500077202 */ /* 0x000fc60000000f00 */
[----:B------:R-:W-:Y:S04]  /*7ac0*/  STL.128 [R1+0x600], R8 ;  /* 0x0006000801007387 */ /* 0x000fe80000100c00 */
[----:B------:R0:W-:Y:S01]  /*7ad0*/  STL.128 [R1+0x5f0], R4 ;  /* 0x0005f00401007387 */ /* 0x0001e20000100c00 */
[-C--:B------:R-:W-:Y:S01]  /*7ae0*/  FMUL R33, RZ, R15.reuse ;  /* 0x0000000fff217220 */ /* 0x080fe20000400000 */
[----:B------:R-:W-:Y:S02]  /*7af0*/  MOV R34, R15 ;  /* 0x0000000f00227202 */ /* 0x000fe40000000f00 */
[----:B0-----:R-:W-:Y:S01]  /*7b00*/  MOV R5, R11 ;  /* 0x0000000b00057202 */ /* 0x001fe20000000f00 */
[----:B----4-:R-:W-:Y:S01]  /*7b10*/  FMUL R8, RZ, R16 ;  /* 0x00000010ff087220 */ /* 0x010fe20000400000 */
[----:B------:R-:W-:Y:S01]  /*7b20*/  MOV R4, R13 ;  /* 0x0000000d00047202 */ /* 0x000fe20000000f00 */
[----:B------:R-:W-:Y:S01]  /*7b30*/  FMUL R6, RZ, R14 ;  /* 0x0000000eff067220 */ /* 0x000fe20000400000 */
[----:B------:R-:W-:Y:S01]  /*7b40*/  IMAD.MOV.U32 R7, RZ, RZ, R14 ;  /* 0x000000ffff077224 */ /* 0x000fe200078e000e */
[----:B------:R-:W-:Y:S01]  /*7b50*/  MOV R9, R16 ;  /* 0x0000001000097202 */ /* 0x000fe20000000f00 */
[-C--:B------:R-:W-:Y:S01]  /*7b60*/  FMUL R11, RZ, R17.reuse ;  /* 0x00000011ff0b7220 */ /* 0x080fe20000400000 */
[----:B------:R-:W-:Y:S01]  /*7b70*/  IMAD.MOV.U32 R10, RZ, RZ, R8 ;  /* 0x000000ffff0a7224 */ /* 0x000fe200078e0008 */
[----:B------:R-:W-:Y:S01]  /*7b80*/  MOV R32, R6 ;  /* 0x0000000600207202 */ /* 0x000fe20000000f00 */
[----:B------:R0:W-:Y:S04]  /*7b90*/  STL.128 [R1+0x610], R4 ;  /* 0x0006100401007387 */ /* 0x0001e80000100c00 */
[----:B------:R1:W-:Y:S04]  /*7ba0*/  STL.128 [R1+0x630], R8 ;  /* 0x0006300801007387 */ /* 0x0003e80000100c00 */
[----:B------:R-:W4:Y:S01]  /*7bb0*/  LDL.128 R12, [R1+0xbb0] ;  /* 0x000bb000010c7983 */ /* 0x000f220000100c00 */
[----:B0-----:R-:W-:Y:S01]  /*7bc0*/  MOV R4, R17 ;  /* 0x0000001100047202 */ /* 0x001fe20000000f00 */
[-C--:B------:R-:W-:Y:S01]  /*7bd0*/  FMUL R6, RZ, R18.reuse ;  /* 0x00000012ff067220 */ /* 0x080fe20000400000 */
[----:B------:R-:W-:Y:S01]  /*7be0*/  MOV R7, R18 ;  /* 0x0000001200077202 */ /* 0x000fe20000000f00 */
[-C--:B-1----:R-:W-:Y:S01]  /*7bf0*/  FMUL R9, RZ, R19.reuse ;  /* 0x00000013ff097220 */ /* 0x082fe20000400000 */
[----:B------:R-:W-:-:S02]  /*7c00*/  MOV R10, R19 ;  /* 0x00000013000a7202 */ /* 0x000fc40000000f00 */
[----:B------:R-:W5:Y:S01]  /*7c10*/  LDL.128 R16, [R1+0xbc0] ;  /* 0x000bc00001107983 */ /* 0x000f620000100c00 */
[----:B------:R-:W-:-:S05]  /*7c20*/  MOV R5, R11 ;  /* 0x0000000b00057202 */ /* 0x000fca0000000f00 */
[----:B------:R0:W-:Y:S01]  /*7c30*/  STL.128 [R1+0x640], R4 ;  /* 0x0006400401007387 */ /* 0x0001e20000100c00 */
[----:B------:R-:W-:Y:S01]  /*7c40*/  MOV R8, R6 ;  /* 0x0000000600087202 */ /* 0x000fe20000000f00 */
[----:B------:R-:W-:Y:S02]  /*7c50*/  IMAD.MOV.U32 R11, RZ, RZ, R9 ;  /* 0x000000ffff0b7224 */ /* 0x000fe400078e0009 */
[-C--:B0-----:R-:W-:Y:S01]  /*7c60*/  FMUL R4, RZ, R20.reuse ;  /* 0x00000014ff047220 */ /* 0x081fe20000400000 */
[----:B------:R-:W-:Y:S01]  /*7c70*/  MOV R5, R20 ;  /* 0x0000001400057202 */ /* 0x000fe20000000f00 */
[----:B------:R-:W-:-:S03]  /*7c80*/  FMUL R7, RZ, R21 ;  /* 0x00000015ff077220 */ /* 0x000fc60000400000 */
[----:B------:R-:W-:Y:S01]  /*7c90*/  MOV R6, R4 ;  /* 0x0000000400067202 */ /* 0x000fe20000000f00 */
[----:B------:R0:W-:Y:S04]  /*7ca0*/  STL.128 [R1+0x650], R8 ;  /* 0x0006500801007387 */ /* 0x0001e80000100c00 */
[----:B------:R1:W-:Y:S01]  /*7cb0*/  STL.128 [R1+0x660], R4 ;  /* 0x0006600401007387 */ /* 0x0003e20000100c00 */
[----:B0-----:R-:W-:Y:S01]  /*7cc0*/  MOV R8, R21 ;  /* 0x0000001500087202 */ /* 0x001fe20000000f00 */
[-C--:B------:R-:W-:Y:S01]  /*7cd0*/  FMUL R10, RZ, R22.reuse ;  /* 0x00000016ff0a7220 */ /* 0x080fe20000400000 */
[----:B------:R-:W-:Y:S01]  /*7ce0*/  MOV R11, R22 ;  /* 0x00000016000b7202 */ /* 0x000fe20000000f00 */
[----:B-1----:R-:W-:Y:S01]  /*7cf0*/  FMUL R5, RZ, R23 ;  /* 0x00000017ff057220 */ /* 0x002fe20000400000 */
[----:B------:R-:W-:-:S02]  /*7d00*/  IMAD.MOV.U32 R6, RZ, RZ, R23 ;  /* 0x000000ffff067224 */ /* 0x000fc400078e0017 */
[----:B------:R-:W5:Y:S01]  /*7d10*/  LDL.128 R20, [R1+0xbd0] ;  /* 0x000bd00001147983 */ /* 0x000f620000100c00 */
[----:B------:R-:W-:Y:S02]  /*7d20*/  MOV R9, R7 ;  /* 0x0000000700097202 */ /* 0x000fe40000000f00 */
[----:B------:R-:W-:Y:S02]  /*7d30*/  MOV R4, R10 ;  /* 0x0000000a00047202 */ /* 0x000fe40000000f00 */
[----:B------:R-:W-:Y:S01]  /*7d40*/  MOV R7, R5 ;  /* 0x0000000500077202 */ /* 0x000fe20000000f00 */
[----:B------:R2:W-:Y:S04]  /*7d50*/  STL.128 [R1+0x670], R8 ;  /* 0x0006700801007387 */ /* 0x0005e80000100c00 */
[----:B------:R0:W-:Y:S01]  /*7d60*/  STL.128 [R1+0x680], R4 ;  /* 0x0006800401007387 */ /* 0x0001e20000100c00 */
[----:B------:R-:W-:-:S05]  /*7d70*/  MOV R35, R33 ;  /* 0x0000002100237202 */ /* 0x000fca0000000f00 */
[----:B------:R1:W-:Y:S01]  /*7d80*/  STL.128 [R1+0x620], R32 ;  /* 0x0006202001007387 */ /* 0x0003e20000100c00 */
[-C--:B--2---:R-:W-:Y:S01]  /*7d90*/  FMUL R11, RZ, R25.reuse ;  /* 0x00000019ff0b7220 */ /* 0x084fe20000400000 */
[----:B0-----:R-:W-:Y:S01]  /*7da0*/  MOV R4, R25 ;  /* 0x0000001900047202 */ /* 0x001fe20000000f00 */
[----:B------:R-:W-:Y:S01]  /*7db0*/  FMUL R6, RZ, R26 ;  /* 0x0000001aff067220 */ /* 0x000fe20000400000 */
[----:B------:R-:W-:Y:S02]  /*7dc0*/  IMAD.MOV.U32 R7, RZ, RZ, R26 ;  /* 0x000000ffff077224 */ /* 0x000fe400078e001a */
[----:B------:R-:W-:Y:S01]  /*7dd0*/  MOV R5, R11 ;  /* 0x0000000b00057202 */ /* 0x000fe20000000f00 */
[----:B------:R-:W-:-:S04]  /*7de0*/  FMUL R8, RZ, R24 ;  /* 0x00000018ff087220 */ /* 0x000fc80000400000 */
[----:B------:R3:W-:Y:S01]  /*7df0*/  STL.128 [R1+0x6a0], R4 ;  /* 0x0006a00401007387 */ /* 0x0007e20000100c00 */
[----:B-1----:R-:W-:Y:S02]  /*7e00*/  MOV R32, R6 ;  /* 0x0000000600207202 */ /* 0x002fe40000000f00 */
[----:B------:R-:W-:Y:S02]  /*7e10*/  MOV R9, R24 ;  /* 0x0000001800097202 */ /* 0x000fe40000000f00 */
[----:B------:R-:W-:Y:S01]  /*7e20*/  MOV R10, R8 ;  /* 0x00000008000a7202 */ /* 0x000fe20000000f00 */
[-C--:B------:R-:W-:Y:S01]  /*7e30*/  FMUL R33, RZ, R27.reuse ;  /* 0x0000001bff217220 */ /* 0x080fe20000400000 */
[----:B------:R-:W-:Y:S02]  /*7e40*/  MOV R34, R27 ;  /* 0x0000001b00227202 */ /* 0x000fe40000000f00 */
[----:B------:R-:W2:Y:S04]  /*7e50*/  LDL.128 R24, [R1+0xbe0] ;  /* 0x000be00001187983 */ /* 0x000ea80000100c00 */
[----:B------:R0:W-:Y:S01]  /*7e60*/  STL.128 [R1+0x690], R8 ;  /* 0x0006900801007387 */ /* 0x0001e20000100c00 */
[----:B------:R-:W-:-:S05]  /*7e70*/  MOV R35, R33 ;  /* 0x0000002100237202 */ /* 0x000fca0000000f00 */
[----:B------:R-:W-:Y:S01]  /*7e80*/  STL.128 [R1+0x6b0], R32 ;  /* 0x0006b02001007387 */ /* 0x000fe20000100c00 */
[-C--:B---3--:R-:W-:Y:S01]  /*7e90*/  FMUL R4, RZ, R28.reuse ;  /* 0x0000001cff047220 */ /* 0x088fe20000400000 */
[----:B------:R-:W-:Y:S01]  /*7ea0*/  MOV R5, R28 ;  /* 0x0000001c00057202 */ /* 0x000fe20000000f00 */
[-C--:B------:R-:W-:Y:S02]  /*7eb0*/  FMUL R7, RZ, R29.reuse ;  /* 0x0000001dff077220 */ /* 0x080fe40000400000 */
[----:B------:R-:W-:Y:S01]  /*7ec0*/  IMAD.MOV.U32 R6, RZ, RZ, R4 ;  /* 0x000000ffff067224 */ /* 0x000fe200078e0004 */
[----:B0-----:R-:W-:Y:S01]  /*7ed0*/  MOV R8, R29 ;  /* 0x0000001d00087202 */ /* 0x001fe20000000f00 */
[-C--:B------:R-:W-:Y:S01]  /*7ee0*/  FMUL R10, RZ, R30.reuse ;  /* 0x0000001eff0a7220 */ /* 0x080fe20000400000 */
[----:B------:R-:W-:Y:S02]  /*7ef0*/  MOV R11, R30 ;  /* 0x0000001e000b7202 */ /* 0x000fe40000000f00 */
[----:B------:R0:W-:Y:S01]  /*7f00*/  STL.128 [R1+0x6c0], R4 ;  /* 0x0006c00401007387 */ /* 0x0001e20000100c00 */
[----:B------:R-:W-:-:S05]  /*7f10*/  MOV R9, R7 ;  /* 0x0000000700097202 */ /* 0x000fca0000000f00 */
[----:B------:R4:W-:Y:S01]  /*7f20*/  STL.128 [R1+0x6d0], R8 ;  /* 0x0006d00801007387 */ /* 0x0009e20000100c00 */
[-C--:B0-----:R-:W-:Y:S01]  /*7f30*/  FMUL R5, RZ, R31.reuse ;  /* 0x0000001fff057220 */ /* 0x081fe20000400000 */
[----:B------:R-:W-:Y:S02]  /*7f40*/  MOV R6, R31 ;  /* 0x0000001f00067202 */ /* 0x000fe40000000f00 */
[----:B------:R-:W3:Y:S01]  /*7f50*/  LDL.128 R28, [R1+0xbf0] ;  /* 0x000bf000011c7983 */ /* 0x000ee20000100c00 */
[----:B------:R-:W-:Y:S01]  /*7f60*/  MOV R4, R10 ;  /* 0x0000000a00047202 */ /* 0x000fe20000000f00 */
[----:B------:R-:W-:-:S05]  /*7f70*/  IMAD.MOV.U32 R7, RZ, RZ, R5 ;  /* 0x000000ffff077224 */ /* 0x000fca00078e0005 */
[----:B------:R0:W-:Y:S01]  /*7f80*/  STL.128 [R1+0x6e0], R4 ;  /* 0x0006e00401007387 */ /* 0x0001e20000100c00 */
[-C--:B----4-:R-:W-:Y:S01]  /*7f90*/  FMUL R8, RZ, R12.reuse ;  /* 0x0000000cff087220 */ /* 0x090fe20000400000 */
[----:B------:R-:W-:Y:S01]  /*7fa0*/  MOV R9, R12 ;  /* 0x0000000c00097202 */ /* 0x000fe20000000f00 */
[-C--:B------:R-:W-:Y:S01]  /*7fb0*/  FMUL R11, RZ, R13.reuse ;  /* 0x0000000dff0b7220 */ /* 0x080fe20000400000 */
[----:B0-----:R-:W-:Y:S01]  /*7fc0*/  MOV R4, R13 ;  /* 0x0000000d00047202 */ /* 0x001fe20000000f00 */
[-C--:B------:R-:W-:Y:S01]  /*7fd0*/  FMUL R6, RZ, R14.reuse ;  /* 0x0000000eff067220 */ /* 0x080fe20000400000 */
[----:B------:R-:W-:Y:S01]  /*7fe0*/  MOV R7, R14 ;  /* 0x0000000e00077202 */ /* 0x000fe20000000f00 */
[----:B------:R-:W-:Y:S01]  /*7ff0*/  FMUL R33, RZ, R15 ;  /* 0x0000000fff217220 */ /* 0x000fe20000400000 */
[----:B------:R-:W-:Y:S01]  /*8000*/  IMAD.MOV.U32 R34, RZ, RZ, R15 ;  /* 0x000000ffff227224 */ /* 0x000fe200078e000f */
[----:B------:R-:W-:Y:S02]  /*8010*/  MOV R10, R8 ;  /* 0x00000008000a7202 */ /* 0x000fe40000000f00 */
[----:B------:R-:W-:Y:S01]  /*8020*/  MOV R5, R11 ;  /* 0x0000000b00057202 */ /* 0x000fe20000000f00 */
[-C--:B-----5:R-:W-:Y:S01]  /*8030*/  FMUL R12, RZ, R16.reuse ;  /* 0x00000010ff0c7220 */ /* 0x0a0fe20000400000 */
[----:B------:R-:W-:Y:S01]  /*8040*/  MOV R13, R16 ;  /* 0x00000010000d7202 */ /* 0x000fe20000000f00 */
[----:B------:R-:W-:-:S03]  /*8050*/  FMUL R15, RZ, R17 ;  /* 0x00000011ff0f7220 */ /* 0x000fc60000400000 */
[----:B------:R-:W-:Y:S01]  /*8060*/  MOV R14, R12 ;  /* 0x0000000c000e7202 */ /* 0x000fe20000000f00 */
[----:B------:R0:W-:Y:S01]  /*8070*/  STL.128 [R1+0x6f0], R8 ;  /* 0x0006f00801007387 */ /* 0x0001e20000100c00 */
[----:B------:R-:W-:-:S03]  /*8080*/  MOV R32, R6 ;  /* 0x0000000600207202 */ /* 0x000fc60000000f00 */
[----:B------:R1:W-:Y:S04]  /*8090*/  STL.128 [R1+0x700], R4 ;  /* 0x0007000401007387 */ /* 0x0003e80000100c00 */
[----:B------:R4:W-:Y:S04]  /*80a0*/  STL.128 [R1+0x720], R12 ;  /* 0x0007200c01007387 */ /* 0x0009e80000100c00 */
[----:B0-----:R-:W5:Y:S01]  /*80b0*/  LDL.128 R8, [R1+0xc00] ;  /* 0x000c000001087983 */ /* 0x001f620000100c00 */
[----:B-1----:R-:W-:Y:S01]  /*80c0*/  FMUL R6, RZ, R18 ;  /* 0x00000012ff067220 */ /* 0x002fe20000400000 */
[----:B----4-:R-:W-:Y:S01]  /*80d0*/  FMUL R13, RZ, R19 ;  /* 0x00000013ff0d7220 */ /* 0x010fe20000400000 */
[----:B------:R-:W-:Y:S01]  /*80e0*/  MOV R5, R15 ;  /* 0x0000000f00057202 */ /* 0x000fe20000000f00 */
[----:B------:R-:W-:Y:S01]  /*80f0*/  IMAD.MOV.U32 R7, RZ, RZ, R18 ;  /* 0x000000ffff077224 */ /* 0x000fe200078e0012 */
[----:B------:R-:W-:-:S02]  /*8100*/  MOV R14, R19 ;  /* 0x00000013000e7202 */ /* 0x000fc40000000f00 */
[----:B------:R-:W-:Y:S02]  /*8110*/  MOV R12, R6 ;  /* 0x00000006000c7202 */ /* 0x000fe40000000f00 */
[----:B------:R-:W-:Y:S02]  /*8120*/  MOV R15, R13 ;  /* 0x0000000d000f7202 */ /* 0x000fe40000000f00 */
[----:B------:R-:W-:-:S03]  /*8130*/  MOV R4, R17 ;  /* 0x0000001100047202 */ /* 0x000fc60000000f00 */
[----:B------:R0:W-:Y:S04]  /*8140*/  STL.128 [R1+0x740], R12 ;  /* 0x0007400c01007387 */ /* 0x0001e80000100c00 */
[----:B------:R1:W-:Y:S01]  /*8150*/  STL.128 [R1+0x730], R4 ;  /* 0x0007300401007387 */ /* 0x0003e20000100c00 */
[-C--:B------:R-:W-:Y:S01]  /*8160*/  MOV R16, R21.reuse ;  /* 0x0000001500107202 */ /* 0x080fe20000000f00 */
[----:B------:R-:W-:Y:S02]  /*8170*/  FMUL R18, RZ, R22 ;  /* 0x00000016ff127220 */ /* 0x000fe40000400000 */
[----:B0-----:R-:W4:Y:S01]  /*8180*/  LDL.128 R12, [R1+0xc10] ;  /* 0x000c1000010c7983 */ /* 0x001f220000100c00 */
[-C--:B-1----:R-:W-:Y:S01]  /*8190*/  FMUL R4, RZ, R20.reuse ;  /* 0x00000014ff047220 */ /* 0x082fe20000400000 */
[----:B------:R-:W-:Y:S01]  /*81a0*/  FMUL R7, RZ, R21 ;  /* 0x00000015ff077220 */ /* 0x000fe20000400000 */
[----:B------:R-:W-:-:S02]  /*81b0*/  MOV R5, R20 ;  /* 0x0000001400057202 */ /* 0x000fc40000000f00 */
[----:B------:R-:W-:Y:S01]  /*81c0*/  IMAD.MOV.U32 R6, RZ, RZ, R4 ;  /* 0x000000ffff067224 */ /* 0x000fe200078e0004 */
[----:B------:R-:W-:Y:S02]  /*81d0*/  MOV R19, R22 ;  /* 0x0000001600137202 */ /* 0x000fe40000000f00 */
[----:B------:R-:W-:Y:S02]  /*81e0*/  MOV R17, R7 ;  /* 0x0000000700117202 */ /* 0x000fe40000000f00 */
[----:B------:R0:W-:Y:S04]  /*81f0*/  STL.128 [R1+0x750], R4 ;  /* 0x0007500401007387 */ /* 0x0001e80000100c00 */
[----:B------:R1:W-:Y:S01]  /*8200*/  STL.128 [R1+0x760], R16 ;  /* 0x0007601001007387 */ /* 0x0003e20000100c00 */
[----:B0-----:R-:W-:-:S03]  /*8210*/  MOV R4, R18 ;  /* 0x0000001200047202 */ /* 0x001fc60000000f00 */
[----:B-1----:R-:W4:Y:S01]  /*8220*/  LDL.128 R16, [R1+0xc20] ;  /* 0x000c200001107983 */ /* 0x002f220000100c00 */
[----:B------:R-:W-:Y:S01]  /*8230*/  FMUL R5, RZ, R23 ;  /* 0x00000017ff057220 */ /* 0x000fe20000400000 */
[----:B------:R-:W-:Y:S02]  /*8240*/  MOV R35, R33 ;  /* 0x0000002100237202 */ /* 0x000fe40000000f00 */
[----:B------:R-:W-:Y:S01]  /*8250*/  MOV R6, R23 ;  /* 0x0000001700067202 */ /* 0x000fe20000000f00 */
[----:B------:R-:W-:Y:S02]  /*8260*/  IMAD.MOV.U32 R7, RZ, RZ, R5 ;  /* 0x000000ffff077224 */ /* 0x000fe400078e0005 */
[----:B------:R0:W-:Y:S04]  /*8270*/  STL.128 [R1+0x710], R32 ;  /* 0x0007102001007387 */ /* 0x0001e80000100c00 */
[----:B------:R1:W-:Y:S01]  /*8280*/  STL.128 [R1+0x770], R4 ;  /* 0x0007700401007387 */ /* 0x0003e20000100c00 */
[-C--:B--2---:R-:W-:Y:S01]  /*8290*/  FMUL R20, RZ, R24.reuse ;  /* 0x00000018ff147220 */ /* 0x084fe20000400000 */
[----:B------:R-:W-:Y:S01]  /*82a0*/  MOV R21, R24 ;  /* 0x0000001800157202 */ /* 0x000fe20000000f00 */
[----:B------:R-:W-:Y:S01]  /*82b0*/  FMUL R23, RZ, R25 ;  /* 0x00000019ff177220 */ /* 0x000fe20000400000 */
[----:B0-----:R-:W-:Y:S01]  /*82c0*/  FMUL R33, RZ, R27 ;  /* 0x0000001bff217220 */ /* 0x001fe20000400000 */
[----:B------:R-:W-:Y:S01]  /*82d0*/  IMAD.MOV.U32 R34, RZ, RZ, R27 ;  /* 0x000000ffff227224 */ /* 0x000fe200078e001b */
[----:B-1----:R-:W-:Y:S01]  /*82e0*/  MOV R4, R25 ;  /* 0x0000001900047202 */ /* 0x002fe20000000f00 */
[-C--:B------:R-:W-:Y:S01]  /*82f0*/  FMUL R6, RZ, R26.reuse ;  /* 0x0000001aff067220 */ /* 0x080fe20000400000 */
[----:B------:R-:W-:-:S02]  /*8300*/  MOV R7, R26 ;  /* 0x0000001a00077202 */ /* 0x000fc40000000f00 */
[----:B------:R-:W-:Y:S02]  /*8310*/  MOV R5, R23 ;  /* 0x0000001700057202 */ /* 0x000fe40000000f00 */
[----:B------:R-:W-:-:S03]  /*8320*/  MOV R32, R6 ;  /* 0x0000000600207202 */ /* 0x000fc60000000f00 */
[----:B------:R-:W-:Y:S01]  /*8330*/  STL.128 [R1+0x790], R4 ;  /* 0x0007900401007387 */ /* 0x000fe20000100c00 */
[----:B------:R-:W-:Y:S02]  /*8340*/  MOV R22, R20 ;  /* 0x0000001400167202 */ /* 0x000fe40000000f00 */
[----:B------:R-:W-:-:S03]  /*8350*/  MOV R35, R33 ;  /* 0x0000002100237202 */ /* 0x000fc60000000f00 */
[----:B------:R0:W-:Y:S04]  /*8360*/  STL.128 [R1+0x780], R20 ;  /* 0x0007801401007387 */ /* 0x0001e80000100c00 */
[----:B------:R1:W-:Y:S04]  /*8370*/  STL.128 [R1+0x7a0], R32 ;  /* 0x0007a02001007387 */ /* 0x0003e80000100c00 */
[----:B0-----:R-:W2:Y:S04]  /*8380*/  LDL.128 R20, [R1+0xc30] ;  /* 0x000c300001147983 */ /* 0x001ea80000100c00 */
[----:B-1----:R-:W2:Y:S04]  /*8390*/  LDG.E R32, desc[UR6][R2.64] ;  /* 0x0000000602207981 */ /* 0x002ea8000c1e1900 */
[----:B------:R-:W2:Y:S04]  /*83a0*/  LDG.E R35, desc[UR6][R2.64+0x4] ;  /* 0x0000040602237981 */ /* 0x000ea8000c1e1900 */
[----:B------:R-:W2:Y:S04]  /*83b0*/  LDG.E R34, desc[UR6][R2.64+0x8] ;  /* 0x0000080602227981 */ /* 0x000ea8000c1e1900 */
[----:B------:R-:W2:Y:S01]  /*83c0*/  LDG.E R33, desc[UR6][R2.64+0xc] ;  /* 0x00000c0602217981 */ /* 0x000ea2000c1e1900 */
[-C--:B---3--:R-:W-:Y:S01]  /*83d0*/  FMUL R24, RZ, R28.reuse ;  /* 0x0000001cff187220 */ /* 0x088fe20000400000 */
[----:B------:R-:W-:Y:S01]  /*83e0*/  MOV R25, R28 ;  /* 0x0000001c00197202 */ /* 0x000fe20000000f00 */
[----:B------:R-:W-:-:S03]  /*83f0*/  FMUL R27, RZ, R29 ;  /* 0x0000001dff1b7220 */ /* 0x000fc60000400000 */
[----:B------:R-:W-:Y:S01]  /*8400*/  MOV R26, R24 ;  /* 0x00000018001a7202 */ /* 0x000fe20000000f00 */
[----:B------:R-:W-:-:S04]  /*8410*/  FMUL R6, RZ, R30 ;  /* 0x0000001eff067220 */ /* 0x000fc80000400000 */
[----:B------:R0:W-:Y:S01]  /*8420*/  STL.128 [R1+0x7b0], R24 ;  /* 0x0007b01801007387 */ /* 0x0001e20000100c00 */
[----:B------:R-:W-:Y:S01]  /*8430*/  MOV R5, R27 ;  /* 0x0000001b00057202 */ /* 0x000fe20000000f00 */
[----:B------:R-:W-:Y:S01]  /*8440*/  IMAD.MOV.U32 R7, RZ, RZ, R30 ;  /* 0x000000ffff077224 */ /* 0x000fe200078e001e */
[----:B------:R-:W-:Y:S01]  /*8450*/  MOV R4, R29 ;  /* 0x0000001d00047202 */ /* 0x000fe20000000f00 */
[-C--:B0-----:R-:W-:Y:S01]  /*8460*/  FMUL R25, RZ, R31.reuse ;  /* 0x0000001fff197220 */ /* 0x081fe20000400000 */
[----:B------:R-:W-:Y:S02]  /*8470*/  MOV R26, R31 ;  /* 0x0000001f001a7202 */ /* 0x000fe40000000f00 */
[----:B------:R-:W-:Y:S02]  /*8480*/  MOV R24, R6 ;  /* 0x0000000600187202 */ /* 0x000fe40000000f00 */
[----:B------:R-:W-:Y:S01]  /*8490*/  MOV R27, R25 ;  /* 0x00000019001b7202 */ /* 0x000fe20000000f00 */
[----:B------:R5:W-:Y:S04]  /*84a0*/  STL.128 [R1+0x7c0], R4 ;  /* 0x0007c00401007387 */ /* 0x000be80000100c00 */
[----:B------:R0:W-:Y:S01]  /*84b0*/  STL.128 [R1+0x7d0], R24 ;  /* 0x0007d01801007387 */ /* 0x0001e20000100c00 */
[-C--:B-----5:R-:W-:Y:S01]  /*84c0*/  FMUL R7, RZ, R9.reuse ;  /* 0x00000009ff077220 */ /* 0x0a0fe20000400000 */
[----:B0-----:R-:W-:Y:S01]  /*84d0*/  MOV R24, R9 ;  /* 0x0000000900187202 */ /* 0x001fe20000000f00 */
[-C--:B------:R-:W-:Y:S01]  /*84e0*/  FMUL R26, RZ, R10.reuse ;  /* 0x0000000aff1a7220 */ /* 0x080fe20000400000 */
[----:B------:R-:W-:Y:S01]  /*84f0*/  FMUL R9, RZ, R11 ;  /* 0x0000000bff097220 */ /* 0x000fe20000400000 */
[----:B------:R-:W-:Y:S01]  /*8500*/  MOV R27, R10 ;  /* 0x0000000a001b7202 */ /* 0x000fe20000000f00 */
[-C--:B------:R-:W-:Y:S01]  /*8510*/  FMUL R4, RZ, R8.reuse ;  /* 0x00000008ff047220 */ /* 0x080fe20000400000 */
[----:B------:R-:W-:-:S02]  /*8520*/  MOV R5, R8 ;  /* 0x0000000800057202 */ /* 0x000fc40000000f00 */
[----:B------:R-:W-:Y:S01]  /*8530*/  MOV R10, R11 ;  /* 0x0000000b000a7202 */ /* 0x000fe20000000f00 */
[----:B------:R-:W-:Y:S01]  /*8540*/  IMAD.MOV.U32 R11, RZ, RZ, R9 ;  /* 0x000000ffff0b7224 */ /* 0x000fe200078e0009 */
[----:B------:R-:W-:Y:S01]  /*8550*/  MOV R8, R26 ;  /* 0x0000001a00087202 */ /* 0x000fe20000000f00 */
[----:B------:R-:W-:Y:S01]  /*8560*/  IMAD.MOV.U32 R6, RZ, RZ, R4 ;  /* 0x000000ffff067224 */ /* 0x000fe200078e0004 */
[----:B------:R-:W-:-:S03]  /*8570*/  MOV R25, R7 ;  /* 0x0000000700197202 */ /* 0x000fc60000000f00 */
[----:B------:R4:W-:Y:S04]  /*8580*/  STL.128 [R1+0x800], R8 ;  /* 0x0008000801007387 */ /* 0x0009e80000100c00 */
[----:B------:R0:W-:Y:S04]  /*8590*/  STL.128 [R1+0x7f0], R24 ;  /* 0x0007f01801007387 */ /* 0x0001e80000100c00 */
[----:B------:R1:W-:Y:S01]  /*85a0*/  STL.128 [R1+0x7e0], R4 ;  /* 0x0007e00401007387 */ /* 0x0003e20000100c00 */
[-C--:B----4-:R-:W-:Y:S01]  /*85b0*/  FMUL R8, RZ, R12.reuse ;  /* 0x0000000cff087220 */ /* 0x090fe20000400000 */
[-C--:B------:R-:W-:Y:S01]  /*85c0*/  FMUL R11, RZ, R13.reuse ;  /* 0x0000000dff0b7220 */ /* 0x080fe20000400000 */
[----:B------:R-:W-:Y:S01]  /*85d0*/  MOV R9, R12 ;  /* 0x0000000c00097202 */ /* 0x000fe20000000f00 */
[----:B0-----:R-:W-:Y:S01]  /*85e0*/  FMUL R26, RZ, R14 ;  /* 0x0000000eff1a7220 */ /* 0x001fe20000400000 */
[----:B------:R-:W-:Y:S01]  /*85f0*/  MOV R24, R13 ;  /* 0x0000000d00187202 */ /* 0x000fe20000000f00 */
[----:B-1----:R-:W3:Y:S01]  /*8600*/  LDL.128 R4, [R1] ;  /* 0x0000000001047983 */ /* 0x002ee20000100c00 */
[----:B------:R-:W-:-:S02]  /*8610*/  MOV R10, R8 ;  /* 0x00000008000a7202 */ /* 0x000fc40000000f00 */
[----:B------:R-:W-:Y:S02]  /*8620*/  MOV R27, R14 ;  /* 0x0000000e001b7202 */ /* 0x000fe40000000f00 */
[----:B------:R-:W-:Y:S01]  /*8630*/  MOV R25, R11 ;  /* 0x0000000b00197202 */ /* 0x000fe20000000f00 */
[----:B------:R0:W-:Y:S04]  /*8640*/  STL.128 [R1+0x810], R8 ;  /* 0x0008100801007387 */ /* 0x0001e80000100c00 */
[----:B------:R1:W-:Y:S01]  /*8650*/  STL.128 [R1+0x820], R24 ;  /* 0x0008201801007387 */ /* 0x0003e20000100c00 */
[----:B0-----:R-:W-:Y:S01]  /*8660*/  MOV R8, R26 ;  /* 0x0000001a00087202 */ /* 0x001fe20000000f00 */
[----:B------:R-:W-:Y:S01]  /*8670*/  FMUL R9, RZ, R15 ;  /* 0x0000000fff097220 */ /* 0x000fe20000400000 */
[----:B------:R-:W-:-:S02]  /*8680*/  IMAD.MOV.U32 R10, RZ, RZ, R15 ;  /* 0x000000ffff0a7224 */ /* 0x000fc400078e000f */
[----:B------:R-:W-:Y:S01]  /*8690*/  FMUL R12, RZ, R16 ;  /* 0x00000010ff0c7220 */ /* 0x000fe20000400000 */
[----:B-1----:R-:W-:Y:S01]  /*86a0*/  FMUL R26, RZ, R18 ;  /* 0x00000012ff1a7220 */ /* 0x002fe20000400000 */
[----:B------:R-:W-:Y:S01]  /*86b0*/  FMUL R29, RZ, R19 ;  /* 0x00000013ff1d7220 */ /* 0x000fe20000400000 */
[----:B------:R-:W-:Y:S01]  /*86c0*/  MOV R13, R16 ;  /* 0x00000010000d7202 */ /* 0x000fe20000000f00 */
[----:B------:R-:W-:Y:S01]  /*86d0*/  FMUL R15, RZ, R17 ;  /* 0x00000011ff0f7220 */ /* 0x000fe20000400000 */
[----:B------:R-:W-:Y:S02]  /*86e0*/  MOV R14, R12 ;  /* 0x0000000c000e7202 */ /* 0x000fe40000000f00 */
[----:B------:R-:W-:Y:S02]  /*86f0*/  MOV R30, R19 ;  /* 0x00000013001e7202 */ /* 0x000fe40000000f00 */
[----:B------:R-:W-:Y:S02]  /*8700*/  MOV R28, R26 ;  /* 0x0000001a001c7202 */ /* 0x000fe40000000f00 */
[----:B------:R-:W-:Y:S01]  /*8710*/  MOV R31, R29 ;  /* 0x0000001d001f7202 */ /* 0x000fe20000000f00 */
[----:B------:R0:W-:Y:S01]  /*8720*/  STL.128 [R1+0x840], R12 ;  /* 0x0008400c01007387 */ /* 0x0001e20000100c00 */
[----:B------:R-:W-:-:S03]  /*8730*/  MOV R25, R15 ;  /* 0x0000000f00197202 */ /* 0x000fc60000000f00 */
[----:B------:R1:W-:Y:S04]  /*8740*/  STL.128 [R1+0x860], R28 ;  /* 0x0008601c01007387 */ /* 0x0003e80000100c00 */
[----:B0-----:R-:W4:Y:S04]  /*8750*/  LDL.128 R12, [R1+0x10] ;  /* 0x00001000010c7983 */ /* 0x001f280000100c00 */
[----:B-1----:R-:W4:Y:S04]  /*8760*/  LDG.E R31, desc[UR6][R2.64+0x10] ;  /* 0x00001006021f7981 */ /* 0x002f28000c1e1900 */
[----:B------:R-:W5:Y:S01]  /*8770*/  LDG.E R30, desc[UR6][R2.64+0x14] ;  /* 0x00001406021e7981 */ /* 0x000f62000c1e1900 */
[----:B------:R-:W-:-:S03]  /*8780*/  MOV R11, R9 ;  /* 0x00000009000b7202 */ /* 0x000fc60000000f00 */
[----:B------:R-:W5:Y:S04]  /*8790*/  LDG.E R29, desc[UR6][R2.64+0x18] ;  /* 0x00001806021d7981 */ /* 0x000f68000c1e1900 */
[----:B------:R0:W-:Y:S01]  /*87a0*/  STL.128 [R1+0x830], R8 ;  /* 0x0008300801007387 */ /* 0x0001e20000100c00 */
[----:B------:R-:W-:Y:S01]  /*87b0*/  MOV R24, R17 ;  /* 0x0000001100187202 */ /* 0x000fe20000000f00 */
[----:B------:R-:W-:Y:S02]  /*87c0*/  IMAD.MOV.U32 R27, RZ, RZ, R18 ;  /* 0x000000ffff1b7224 */ /* 0x000fe400078e0012 */
[----:B------:R-:W5:Y:S04]  /*87d0*/  LDG.E R28, desc[UR6][R2.64+0x1c] ;  /* 0x00001c06021c7981 */ /* 0x000f68000c1e1900 */
[----:B0-----:R-:W5:Y:S01]  /*87e0*/  LDL.128 R8, [R1+0xc40] ;  /* 0x000c400001087983 */ /* 0x001f620000100c00 */
[-C--:B--2---:R-:W-:Y:S01]  /*87f0*/  FMUL R16, RZ, R20.reuse ;  /* 0x00000014ff107220 */ /* 0x084fe20000400000 */
[----:B------:R-:W-:Y:S01]  /*8800*/  MOV R17, R20 ;  /* 0x0000001400117202 */ /* 0x000fe20000000f00 */
[----:B------:R-:W-:-:S02]  /*8810*/  FMUL R19, RZ, R21 ;  /* 0x00000015ff137220 */ /* 0x000fc40000400000 */
[----:B------:R-:W-:Y:S01]  /*8820*/  IMAD.MOV.U32 R18, RZ, RZ, R16 ;  /* 0x000000ffff127224 */ /* 0x000fe200078e0010 */
[----:B------:R0:W-:Y:S04]  /*8830*/  STL.128 [R1+0x850], R24 ;  /* 0x0008501801007387 */ /* 0x0001e80000100c00 */
[----:B------:R1:W-:Y:S01]  /*8840*/  STL.128 [R1+0x870], R16 ;  /* 0x0008701001007387 */ /* 0x0003e20000100c00 */
[----:B0-----:R-:W-:Y:S01]  /*8850*/  MOV R25, R19 ;  /* 0x0000001300197202 */ /* 0x001fe20000000f00 */
[----:B------:R-:W-:Y:S02]  /*8860*/  FMUL R26, RZ, R22 ;  /* 0x00000016ff1a7220 */ /* 0x000fe40000400000 */
[----:B-1----:R-:W2:Y:S01]  /*8870*/  LDL.128 R16, [R1+0x20] ;  /* 0x0000200001107983 */ /* 0x002ea20000100c00 */
[----:B------:R-:W-:-:S02]  /*8880*/  MOV R24, R21 ;  /* 0x0000001500187202 */ /* 0x000fc40000000f00 */
[----:B------:R-:W-:-:S05]  /*8890*/  MOV R27, R22 ;  /* 0x00000016001b7202 */ /* 0x000fca0000000f00 */
[----:B------:R-:W-:Y:S01]  /*88a0*/  STL.128 [R1+0x880], R24 ;  /* 0x0008801801007387 */ /* 0x000fe20000100c00 */
[----:B---3--:R-:W-:-:S03]  /*88b0*/  FFMA R4, R4, R32, RZ ;  /* 0x0000002004047223 */ /* 0x008fc600000000ff */
[----:B------:R-:W2:Y:S01]  /*88c0*/  LDG.E R32, desc[UR6][R2.64+0x20] ;  /* 0x0000200602207981 */ /* 0x000ea2000c1e1900 */
[----:B------:R-:W-:-:S03]  /*88d0*/  FFMA R5, R5, R35, R4 ;  /* 0x0000002305057223 */ /* 0x000fc60000000004 */
[----:B------:R-:W3:Y:S01]  /*88e0*/  LDG.E R35, desc[UR6][R2.64+0x34] ;  /* 0x0000340602237981 */ /* 0x000ee2000c1e1900 */
[----:B------:R-:W-:Y:S01]  /*88f0*/  FFMA R6, R6, R34, R5 ;  /* 0x0000002206067223 */ /* 0x000fe20000000005 */
[----:B------:R-:W-:Y:S02]  /*8900*/  FMUL R5, RZ, R23 ;  /* 0x00000017ff057220 */ /* 0x000fe40000400000 */
[----:B------:R-:W3:Y:S01]  /*8910*/  LDG.E R34, desc[UR6][R2.64+0x24] ;  /* 0x0000240602227981 */ /* 0x000ee2000c1e1900 */
[----:B------:R-:W-:Y:S01]  /*8920*/  FFMA R33, R7, R33, R6 ;  /* 0x0000002107217223 */ /* 0x000fe20000000006 */
[----:B------:R-:W-:Y:S01]  /*8930*/  MOV R6, R23 ;  /* 0x0000001700067202 */ /* 0x000fe20000000f00 */
[----:B------:R-:W-:Y:S01]  /*8940*/  IMAD.MOV.U32 R7, RZ, RZ, R5 ;  /* 0x000000ffff077224 */ /* 0x000fe200078e0005 */
[----:B------:R-:W-:-:S05]  /*8950*/  MOV R4, R26 ;  /* 0x0000001a00047202 */ /* 0x000fca0000000f00 */
[----:B------:R0:W-:Y:S04]  /*8960*/  STL.128 [R1+0x890], R4 ;  /* 0x0008900401007387 */ /* 0x0001e80000100c00 */
[----:B0-----:R-:W3:Y:S01]  /*8970*/  LDL.128 R4, [R1+0xc50] ;  /* 0x000c500001047983 */ /* 0x001ee20000100c00 */
[----:B----4-:R-:W-:-:S03]  /*8980*/  FFMA R12, R12, R31, R33 ;  /* 0x0000001f0c0c7223 */ /* 0x010fc60000000021 */
[----:B------:R-:W4:Y:S01]  /*8990*/  LDG.E R33, desc[UR6][R2.64+0x30] ;  /* 0x0000300602217981 */ /* 0x000f22000c1e1900 */
[----:B-----5:R-:W-:-:S03]  /*89a0*/  FFMA R13, R13, R30, R12 ;  /* 0x0000001e0d0d7223 */ /* 0x020fc6000000000c */
[----:B------:R-:W5:Y:S04]  /*89b0*/  LDG.E R30, desc[UR6][R2.64+0x2c] ;  /* 0x00002c06021e7981 */ /* 0x000f68000c1e1900 */
[----:B------:R-:W4:Y:S01]  /*89c0*/  LDG.E R31, desc[UR6][R2.64+0x38] ;  /* 0x00003806021f7981 */ /* 0x000f22000c1e1900 */
[-C--:B------:R-:W-:Y:S01]  /*89d0*/  FMUL R20, RZ, R8.reuse ;  /* 0x00000008ff147220 */ /* 0x080fe20000400000 */
[----:B------:R-:W-:Y:S01]  /*89e0*/  MOV R21, R8 ;  /* 0x0000000800157202 */ /* 0x000fe20000000f00 */
[----:B------:R-:W-:-:S03]  /*89f0*/  FMUL R23, RZ, R9 ;  /* 0x00000009ff177220 */ /* 0x000fc60000400000 */
[----:B------:R-:W-:Y:S02]  /*8a00*/  MOV R22, R20 ;  /* 0x0000001400167202 */ /* 0x000fe40000000f00 */
[----:B------:R-:W-:-:S03]  /*8a10*/  MOV R25, R23 ;  /* 0x0000001700197202 */ /* 0x000fc60000000f00 */
[----:B------:R0:W-:Y:S04]  /*8a20*/  STL.128 [R1+0x8a0], R20 ;  /* 0x0008a01401007387 */ /* 0x0001e80000100c00 */
[----:B0-----:R-:W4:Y:S01]  /*8a30*/  LDL.128 R20, [R1+0x30] ;  /* 0x0000300001147983 */ /* 0x001f220000100c00 */
[----:B------:R-:W-:-:S03]  /*8a40*/  FFMA R14, R14, R29, R13 ;  /* 0x0000001d0e0e7223 */ /* 0x000fc6000000000d */
[----:B------:R-:W4:Y:S01]  /*8a50*/  LDG.E R29, desc[UR6][R2.64+0x3c] ;  /* 0x00003c06021d7981 */ /* 0x000f22000c1e1900 */
[----:B------:R-:W-:Y:S01]  /*8a60*/  FFMA R15, R15, R28, R14 ;  /* 0x0000001c0f0f7223 */ /* 0x000fe2000000000e */
[----:B------:R-:W-:Y:S01]  /*8a70*/  MOV R24, R9 ;  /* 0x0000000900187202 */ /* 0x000fe20000000f00 */
[-C--:B------:R-:W-:Y:S01]  /*8a80*/  FMUL R26, RZ, R10.reuse ;  /* 0x0000000aff1a7220 */ /* 0x080fe20000400000 */
[----:B------:R-:W-:Y:S01]  /*8a90*/  FMUL R9, RZ, R11 ;  /* 0x0000000bff097220 */ /* 0x000fe20000400000 */
[----:B------:R-:W-:Y:S01]  /*8aa0*/  MOV R27, R10 ;  /* 0x0000000a001b7202 */ /* 0x000fe20000000f00 */
[----:B------:R-:W-:Y:S01]  /*8ab0*/  IMAD.MOV.U32 R10, RZ, RZ, R11 ;  /* 0x000000ffff0a7224 */ /* 0x000fe200078e000b */
[----:B------:R-:W4:Y:S01]  /*8ac0*/  LDG.E R28, desc[UR6][R2.64+0x40] ;  /* 0x00004006021c7981 */ /* 0x000f22000c1e1900 */
[----:B------:R-:W-:Y:S02]  /*8ad0*/  MOV R8, R26 ;  /* 0x0000001a00087202 */ /* 0x000fe40000000f00 */
[----:B------:R-:W-:Y:S01]  /*8ae0*/  MOV R11, R9 ;  /* 0x00000009000b7202 */ /* 0x000fe20000000f00 */
[----:B------:R0:W-:Y:S04]  /*8af0*/  STL.128 [R1+0x8b0], R24 ;  /* 0x0008b01801007387 */ /* 0x0001e80000100c00 */
[----:B------:R1:W-:Y:S01]  /*8b00*/  STL.128 [R1+0x8c0], R8 ;  /* 0x0008c00801007387 */ /* 0x0003e20000100c00 */
[----:B--2---:R-:W-:-:S03]  /*8b10*/  FFMA R16, R16, R32, R15 ;  /* 0x0000002010107223 */ /* 0x004fc6000000000f */
[----:B------:R-:W2:Y:S04]  /*8b20*/  LDL.128 R12, [R1+0x40] ;  /* 0x00004000010c7983 */ /* 0x000ea80000100c00 */
[----:B------:R-:W2:Y:S01]  /*8b30*/  LDG.E R32, desc[UR6][R2.64+0x4c] ;  /* 0x00004c0602207981 */ /* 0x000ea2000c1e1900 */
[----:B---3--:R-:W-:-:S03]  /*8b40*/  FFMA R17, R17, R34, R16 ;  /* 0x0000002211117223 */ /* 0x008fc60000000010 */
[----:B------:R-:W3:Y:S01]  /*8b50*/  LDG.E R34, desc[UR6][R2.64+0x48] ;  /* 0x0000480602227981 */ /* 0x000ee2000c1e1900 */
[----:B------:R-:W-:Y:S01]  /*8b60*/  FFMA R18, R18, R36, R17 ;  /* 0x0000002412127223 */ /* 0x000fe20000000011 */
[-C--:B0-----:R-:W-:Y:S01]  /*8b70*/  FMUL R27, RZ, R5.reuse ;  /* 0x00000005ff1b7220 */ /* 0x081fe20000400000 */
[----:B-1----:R-:W-:Y:S01]  /*8b80*/  MOV R8, R5 ;  /* 0x0000000500087202 */ /* 0x002fe20000000f00 */
[-C--:B------:R-:W-:Y:S01]  /*8b90*/  FMUL R24, RZ, R4.reuse ;  /* 0x00000004ff187220 */ /* 0x080fe20000400000 */
[----:B------:R-:W-:-:S04]  /*8ba0*/  MOV R25, R4 ;  /* 0x0000000400197202 */ /* 0x000fc80000000f00 */
[----:B------:R-:W-:Y:S02]  /*8bb0*/  MOV R26, R24 ;  /* 0x00000018001a7202 */ /* 0x000fe40000000f00 */
[----:B------:R-:W-:Y:S01]  /*8bc0*/  MOV R9, R27 ;  /* 0x0000001b00097202 */ /* 0x000fe20000000f00 */
[----:B-----5:R-:W-:Y:S02]  /*8bd0*/  FFMA R5, R19, R30, R18 ;  /* 0x0000001e13057223 */ /* 0x020fe40000000012 */
[----:B------:R-:W5:Y:S04]  /*8be0*/  LDG.E R30, desc[UR6][R2.64+0x44] ;  /* 0x00004406021e7981 */ /* 0x000f68000c1e1900 */
[----:B------:R-:W3:Y:S04]  /*8bf0*/  LDL.128 R16, [R1+0xc60] ;  /* 0x000c600001107983 */ /* 0x000ee80000100c00 */
[----:B------:R0:W-:Y:S01]  /*8c00*/  STL.128 [R1+0x8d0], R24 ;  /* 0x0008d01801007387 */ /* 0x0001e20000100c00 */
[----:B------:R-:W-:Y:S01]  /*8c10*/  FMUL R10, RZ, R6 ;  /* 0x00000006ff0a7220 */ /* 0x000fe20000400000 */
[----:B------:R-:W-:-:S02]  /*8c20*/  IMAD.MOV.U32 R11, RZ, RZ, R6 ;  /* 0x000000ffff0b7224 */ /* 0x000fc400078e0006 */
[----:B0-----:R-:W3:Y:S02]  /*8c30*/  LDL.128 R24, [R1+0xc70] ;  /* 0x000c700001187983 */ /* 0x001ee40000100c00 */
[----:B------:R-:W-:Y:S02]  /*8c40*/  MOV R4, R10 ;  /* 0x0000000a00047202 */ /* 0x000fe40000000f00 */
[----:B------:R0:W-:Y:S04]  /*8c50*/  STL.128 [R1+0x8e0], R8 ;  /* 0x0008e00801007387 */ /* 0x0001e80000100c00 */
[----:B0-----:R-:W3:Y:S01]  /*8c60*/  LDL.128 R8, [R1+0x50] ;  /* 0x0000500001087983 */ /* 0x001ee20000100c00 */
[----:B----4-:R-:W-:-:S04]  /*8c70*/  FFMA R20, R20, R33, R5 ;  /* 0x0000002114147223 */ /* 0x010fc80000000005 */
[----:B------:R-:W-:Y:S02]  /*8c80*/  FFMA R21, R21, R35, R20 ;  /* 0x0000002315157223 */ /* 0x000fe40000000014 */
[----:B------:R-:W4:Y:S02]  /*8c90*/  LDG.E R20, desc[UR6][R2.64+0x54] ;  /* 0x0000540602147981 */ /* 0x000f24000c1e1900 */
[----:B------:R-:W-:Y:S02]  /*8ca0*/  FFMA R22, R22, R31, R21 ;  /* 0x0000001f16167223 */ /* 0x000fe40000000015 */
[----:B------:R-:W4:Y:S02]  /*8cb0*/  LDG.E R21, desc[UR6][R2.64+0x50] ;  /* 0x0000500602157981 */ /* 0x000f24000c1e1900 */
[----:B------:R-:W-:Y:S02]  /*8cc0*/  FFMA R23, R23, R29, R22 ;  /* 0x0000001d17177223 */ /* 0x000fe40000000016 */
[----:B------:R-:W4:Y:S01]  /*8cd0*/  LDG.E R22, desc[UR6][R2.64+0x58] ;  /* 0x0000580602167981 */ /* 0x000f22000c1e1900 */
[-C--:B------:R-:W-:Y:S01]  /*8ce0*/  FMUL R5, RZ, R7.reuse ;  /* 0x00000007ff057220 */ /* 0x080fe20000400000 */
[----:B------:R-:W-:-:S04]  /*8cf0*/  MOV R6, R7 ;  /* 0x0000000700067202 */ /* 0x000fc80000000f00 */
[----:B------:R-:W-:Y:S01]  /*8d00*/  MOV R7, R5 ;  /* 0x0000000500077202 */ /* 0x000fe20000000f00 */
[----:B------:R-:W-:Y:S04]  /*8d10*/  STL.128 [R1+0x8f0], RZ ;  /* 0x0008f0ff01007387 */ /* 0x000fe80000100c00 */
[----:B------:R0:W-:Y:S04]  /*8d20*/  STL.128 [R1+0x8f0], R4 ;  /* 0x0008f00401007387 */ /* 0x0001e80000100c00 */
[----:B------:R-:W-:Y:S04]  /*8d30*/  STL.128 [R1+0x900], RZ ;  /* 0x000900ff01007387 */ /* 0x000fe80000100c00 */
[----:B------:R-:W-:Y:S04]  /*8d40*/  STL.128 [R1+0x910], RZ ;  /* 0x000910ff01007387 */ /* 0x000fe80000100c00 */
[----:B------:R-:W-:Y:S04]  /*8d50*/  STL.128 [R1+0x920], RZ ;  /* 0x000920ff01007387 */ /* 0x000fe80000100c00 */
[----:B------:R-:W-:Y:S04]  /*8d60*/  STL.128 [R1+0x930], RZ ;  /* 0x000930ff01007387 */ /* 0x000fe80000100c00 */
[----:B------:R-:W-:Y:S04]  /*8d70*/  STL.128 [R1+0x950], RZ ;  /* 0x000950ff01007387 */ /* 0x000fe80000100c00 */
[----:B------:R-:W-:Y:S01]  /*8d80*/  STL.128 [R1+0x940], RZ ;  /* 0x000940ff01007387 */ /* 0x000fe20000100c00 */
[----:B------:R-:W-:Y:S01]  /*8d90*/  UMOV UR5, 0x18 ;  /* 0x0000001800057882 */ /* 0x000fe20000000000 */
[----:B--2---:R-:W-:-:S04]  /*8da0*/  FFMA R12, R12, R28, R23 ;  /* 0x0000001c0c0c7223 */ /* 0x004fc80000000017 */
[----:B-----5:R-:W-:-:S04]  /*8db0*/  FFMA R13, R13, R30, R12 ;  /* 0x0000001e0d0d7223 */ /* 0x020fc8000000000c */
[----:B---3--:R-:W-:Y:S01]  /*8dc0*/  FFMA R14, R14, R34, R13 ;  /* 0x000000220e0e7223 */ /* 0x008fe2000000000d */
[-C--:B0-----:R-:W-:Y:S01]  /*8dd0*/  FMUL R7, RZ, R17.reuse ;  /* 0x00000011ff077220 */ /* 0x081fe20000400000 */
[----:B------:R-:W-:Y:S02]  /*8de0*/  MOV R12, R17 ;  /* 0x00000011000c7202 */ /* 0x000fe40000000f00 */
[----:B------:R-:W-:Y:S01]  /*8df0*/  FFMA R23, R15, R32, R14 ;  /* 0x000000200f177223 */ /* 0x000fe2000000000e */
[----:B------:R-:W-:Y:S01]  /*8e00*/  FMUL R14, RZ, R18 ;  /* 0x00000012ff0e7220 */ /* 0x000fe20000400000 */
[----:B------:R-:W-:Y:S01]  /*8e10*/  FMUL R4, RZ, R16 ;  /* 0x00000010ff047220 */ /* 0x000fe20000400000 */
[-C--:B------:R-:W-:Y:S01]  /*8e20*/  FMUL R17, RZ, R19.reuse ;  /* 0x00000013ff117220 */ /* 0x080fe20000400000 */
[----:B------:R-:W-:Y:S02]  /*8e30*/  MOV R15, R18 ;  /* 0x00000012000f7202 */ /* 0x000fe40000000f00 */
[----:B------:R-:W-:Y:S01]  /*8e40*/  MOV R5, R16 ;  /* 0x0000001000057202 */ /* 0x000fe20000000f00 */
[----:B------:R-:W-:Y:S01]  /*8e50*/  IMAD.MOV.U32 R6, RZ, RZ, R4 ;  /* 0x000000ffff067224 */ /* 0x000fe200078e0004 */
[----:B------:R-:W-:Y:S01]  /*8e60*/  MOV R18, R19 ;  /* 0x0000001300127202 */ /* 0x000fe20000000f00 */
[----:B------:R-:W-:Y:S01]  /*8e70*/  IMAD.MOV.U32 R19, RZ, RZ, R17 ;  /* 0x000000ffff137224 */ /* 0x000fe200078e0011 */
[----:B------:R-:W-:-:S02]  /*8e80*/  MOV R13, R7 ;  /* 0x00000007000d7202 */ /* 0x000fc40000000f00 */
[----:B------:R-:W-:Y:S01]  /*8e90*/  MOV R16, R14 ;  /* 0x0000000e00107202 */ /* 0x000fe20000000f00 */
[----:B------:R0:W-:Y:S04]  /*8ea0*/  STL.128 [R1+0x900], R4 ;  /* 0x0009000401007387 */ /* 0x0001e80000100c00 */
[----:B------:R1:W-:Y:S04]  /*8eb0*/  STL.128 [R1+0x910], R12 ;  /* 0x0009100c01007387 */ /* 0x0003e80000100c00 */
[----:B------:R2:W-:Y:S01]  /*8ec0*/  STL.128 [R1+0x920], R16 ;  /* 0x0009201001007387 */ /* 0x0005e20000100c00 */
[----:B0-----:R-:W-:Y:S01]  /*8ed0*/  FMUL R6, RZ, R26 ;  /* 0x0000001aff067220 */ /* 0x001fe20000400000 */
[-C--:B-1----:R-:W-:Y:S01]  /*8ee0*/  FMUL R12, RZ, R24.reuse ;  /* 0x00000018ff0c7220 */ /* 0x082fe20000400000 */
[----:B--2---:R-:W-:Y:S01]  /*8ef0*/  FMUL R17, RZ, R27 ;  /* 0x0000001bff117220 */ /* 0x004fe20000400000 */
[----:B------:R-:W-:Y:S01]  /*8f00*/  MOV R13, R24 ;  /* 0x00000018000d7202 */ /* 0x000fe20000000f00 */
[----:B------:R-:W-:-:S02]  /*8f10*/  FMUL R15, RZ, R25 ;  /* 0x00000019ff0f7220 */ /* 0x000fc40000400000 */
[----:B------:R-:W-:Y:S02]  /*8f20*/  MOV R14, R12 ;  /* 0x0000000c000e7202 */ /* 0x000fe40000000f00 */
[----:B------:R-:W-:Y:S02]  /*8f30*/  MOV R18, R27 ;  /* 0x0000001b00127202 */ /* 0x000fe40000000f00 */
[----:B------:R-:W-:Y:S02]  /*8f40*/  MOV R16, R6 ;  /* 0x0000000600107202 */ /* 0x000fe40000000f00 */
[----:B------:R-:W-:Y:S01]  /*8f50*/  MOV R19, R17 ;  /* 0x0000001100137202 */ /* 0x000fe20000000f00 */
[----:B------:R-:W-:Y:S04]  /*8f60*/  STL.128 [R1+0x930], R12 ;  /* 0x0009300c01007387 */ /* 0x000fe80000100c00 */
[----:B------:R-:W-:Y:S01]  /*8f70*/  STL.128 [R1+0x950], R16 ;  /* 0x0009501001007387 */ /* 0x000fe20000100c00 */
[----:B----4-:R-:W-:Y:S01]  /*8f80*/  FFMA R8, R8, R21, R23 ;  /* 0x0000001508087223 */ /* 0x010fe20000000017 */
[----:B------:R-:W-:Y:S01]  /*8f90*/  MOV R4, R25 ;  /* 0x0000001900047202 */ /* 0x000fe20000000f00 */
[----:B------:R-:W-:Y:S01]  /*8fa0*/  IMAD.MOV.U32 R5, RZ, RZ, R15 ;  /* 0x000000ffff057224 */ /* 0x000fe200078e000f */
[----:B------:R-:W-:Y:S01]  /*8fb0*/  MOV R7, R26 ;  /* 0x0000001a00077202 */ /* 0x000fe20000000f00 */
[----:B------:R-:W-:-:S04]  /*8fc0*/  FFMA R9, R9, R20, R8 ;  /* 0x0000001409097223 */ /* 0x000fc80000000008 */
[----:B------:R-:W-:Y:S01]  /*8fd0*/  FFMA R10, R10, R22, R9 ;  /* 0x000000160a0a7223 */ /* 0x000fe20000000009 */
[----:B------:R0:W-:Y:S03]  /*8fe0*/  STL.128 [R1+0x940], R4 ;  /* 0x0009400401007387 */ /* 0x0001e60000100c00 */
[----:B------:R-:W-:Y:S01]  /*8ff0*/  FFMA R40, R11, R40, R10 ;  /* 0x000000280b287223 */ /* 0x000fe2000000000a */
[----:B0-----:R-:W-:Y:S01]  /*9000*/  HFMA2 R5, -RZ, RZ, 0, 6.67572021484375e-06 ;  /* 0x00000070ff057431 */ /* 0x001fe200000001ff */
[----:B------:R-:W-:-:S07]  /*9010*/  MOV R4, RZ ;  /* 0x000000ff00047202 */ /* 0x000fce0000000f00 */
.L_x_3:
        /* <DEDUP_REMOVED lines=18> */
[----:B---3--:R-:W-:-:S04]  /*9140*/  FFMA R9, R9, R16, R8 ;  /* 0x0000001009097223 */ /* 0x008fc80000000008 */
[----:B----4-:R-:W-:Y:S02]  /*9150*/  FFMA R10, R10, R18, R9 ;  /* 0x000000120a0a7223 */ /* 0x010fe40000000009 */
[----:B------:R-:W3:Y:S02]  /*9160*/  LDL.128 R16, [R6+0x10] ;  /* 0x0000100006107983 */ /* 0x000ee40000100c00 */
[----:B-----5:R-:W-:Y:S02]  /*9170*/  FFMA R11, R11, R24, R10 ;  /* 0x000000180b0b7223 */ /* 0x020fe4000000000a */
[----:B------:R-:W4:Y:S02]  /*9180*/  LDG.E R24, desc[UR6][R20.64+0x24] ;  /* 0x0000240614187981 */ /* 0x000f24000c1e1900 */
[----:B------:R-:W-:Y:S02]  /*9190*/  FFMA R12, R12, R23, R11 ;  /* 0x000000170c0c7223 */ /* 0x000fe4000000000b */
[----:B------:R-:W5:Y:S02]  /*91a0*/  LDL.128 R8, [R6+0x20] ;  /* 0x0000200006087983 */ /* 0x000f640000100c00 */
[----:B------:R-:W-:-:S02]  /*91b0*/  FFMA R13, R13, R22, R12 ;  /* 0x000000160d0d7223 */ /* 0x000fc4000000000c */
[----:B------:R-:W2:Y:S04]  /*91c0*/  LDG.E R22, desc[UR6][R20.64+0x1c] ;  /* 0x00001c0614167981 */ /* 0x000ea8000c1e1900 */
[----:B------:R-:W5:Y:S01]  /*91d0*/  LDG.E R23, desc[UR6][R20.64+0x20] ;  /* 0x0000200614177981 */ /* 0x000f62000c1e1900 */
[----:B------:R-:W-:-:S03]  /*91e0*/  FFMA R14, R14, R7, R13 ;  /* 0x000000070e0e7223 */ /* 0x000fc6000000000d */
[----:B------:R-:W4:Y:S01]  /*91f0*/  LDG.E R7, desc[UR6][R20.64+0x28] ;  /* 0x0000280614077981 */ /* 0x000f22000c1e1900 */
[----:B------:R-:W-:-:S03]  /*9200*/  FFMA R15, R15, R26, R14 ;  /* 0x0000001a0f0f7223 */ /* 0x000fc6000000000e */
[----:B------:R-:W4:Y:S01]  /*9210*/  LDG.E R26, desc[UR6][R20.64+0x2c] ;  /* 0x00002c06141a7981 */ /* 0x000f22000c1e1900 */
[----:B---3--:R-:W-:-:S03]  /*9220*/  FFMA R16, R16, R25, R15 ;  /* 0x0000001910107223 */ /* 0x008fc6000000000f */
[----:B------:R-:W3:Y:S04]  /*9230*/  LDL.128 R12, [R6+0x30] ;  /* 0x00003000060c7983 */ /* 0x000ee80000100c00 */
[----:B------:R-:W3:Y:S01]  /*9240*/  LDG.E R25, desc[UR6][R20.64+0x30] ;  /* 0x0000300614197981 */ /* 0x000ee2000c1e1900 */
[----:B------:R-:W-:-:S03]  /*9250*/  FFMA R17, R17, R28, R16 ;  /* 0x0000001c11117223 */ /* 0x000fc60000000010 */
[----:B------:R-:W3:Y:S01]  /*9260*/  LDG.E R28, desc[UR6][R20.64+0x34] ;  /* 0x00003406141c7981 */ /* 0x000ee2000c1e1900 */
[----:B------:R-:W-:-:S03]  /*9270*/  FFMA R18, R18, R27, R17 ;  /* 0x0000001b12127223 */ /* 0x000fc60000000011 */
[----:B------:R-:W3:Y:S01]  /*9280*/  LDG.E R27, desc[UR6][R20.64+0x38] ;  /* 0x00003806141b7981 */ /* 0x000ee2000c1e1900 */
[----:B--2---:R-:W-:-:S03]  /*9290*/  FFMA R19, R19, R22, R18 ;  /* 0x0000001613137223 */ /* 0x004fc60000000012 */
[----:B------:R-:W2:Y:S01]  /*92a0*/  LDG.E R22, desc[UR6][R20.64+0x3c] ;  /* 0x00003c0614167981 */ /* 0x000ea2000c1e1900 */
[----:B-----5:R-:W-:-:S03]  /*92b0*/  FFMA R8, R8, R23, R19 ;  /* 0x0000001708087223 */ /* 0x020fc60000000013 */
[----:B------:R-:W5:Y:S04]  /*92c0*/  LDL.128 R16, [R6+0x40] ;  /* 0x0000400006107983 */ /* 0x000f680000100c00 */
[----:B------:R-:W5:Y:S01]  /*92d0*/  LDG.E R23, desc[UR6][R20.64+0x40] ;  /* 0x0000400614177981 */ /* 0x000f62000c1e1900 */
[----:B----4-:R-:W-:-:S03]  /*92e0*/  FFMA R9, R9, R24, R8 ;  /* 0x0000001809097223 */ /* 0x010fc60000000008 */
[----:B------:R-:W4:Y:S01]  /*92f0*/  LDG.E R24, desc[UR6][R20.64+0x44] ;  /* 0x0000440614187981 */ /* 0x000f22000c1e1900 */
[----:B------:R-:W-:-:S03]  /*9300*/  FFMA R10, R10, R7, R9 ;  /* 0x000000070a0a7223 */ /* 0x000fc60000000009 */
[----:B------:R-:W4:Y:S01]  /*9310*/  LDG.E R7, desc[UR6][R20.64+0x48] ;  /* 0x0000480614077981 */ /* 0x000f22000c1e1900 */
[----:B------:R-:W-:-:S03]  /*9320*/  FFMA R11, R11, R26, R10 ;  /* 0x0000001a0b0b7223 */ /* 0x000fc6000000000a */
[----:B------:R-:W4:Y:S01]  /*9330*/  LDG.E R26, desc[UR6][R20.64+0x4c] ;  /* 0x00004c06141a7981 */ /* 0x000f22000c1e1900 */
[----:B---3--:R-:W-:-:S03]  /*9340*/  FFMA R12, R12, R25, R11 ;  /* 0x000000190c0c7223 */ /* 0x008fc6000000000b */
[----:B------:R-:W3:Y:S01]  /*9350*/  LDL.128 R8, [R6+0x50] ;  /* 0x0000500006087983 */ /* 0x000ee20000100c00 */
[----:B------:R-:W-:-:S03]  /*9360*/  FFMA R13, R13, R28, R12 ;  /* 0x0000001c0d0d7223 */ /* 0x000fc6000000000c */
[----:B------:R-:W3:Y:S01]  /*9370*/  LDG.E R25, desc[UR6][R20.64+0x50] ;  /* 0x0000500614197981 */ /* 0x000ee2000c1e1900 */
[----:B------:R-:W-:-:S03]  /*9380*/  FFMA R14, R14, R27, R13 ;  /* 0x0000001b0e0e7223 */ /* 0x000fc6000000000d */
[----:B------:R-:W3:Y:S01]  /*9390*/  LDG.E R28, desc[UR6][R20.64+0x54] ;  /* 0x00005406141c7981 */ /* 0x000ee2000c1e1900 */
[----:B--2---:R-:W-:-:S03]  /*93a0*/  FFMA R15, R15, R22, R14 ;  /* 0x000000160f0f7223 */ /* 0x004fc6000000000e */
[----:B------:R-:W2:Y:S04]  /*93b0*/  LDG.E R27, desc[UR6][R20.64+0x58] ;  /* 0x00005806141b7981 */ /* 0x000ea8000c1e1900 */
        /* <DEDUP_REMOVED lines=14> */
[----:B--2---:R-:W-:-:S03]  /*94a0*/  FFMA R10, R10, R27, R9 ;  /* 0x0000001b0a0a7223 */ /* 0x004fc60000000009 */
[----:B------:R-:W2:Y:S01]  /*94b0*/  LDG.E R28, desc[UR6][R20.64+0x74] ;  /* 0x00007406141c7981 */ /* 0x000ea2000c1e1900 */
[----:B------:R-:W-:-:S03]  /*94c0*/  FFMA R11, R11, R22, R10 ;  /* 0x000000160b0b7223 */ /* 0x000fc6000000000a */
[----:B------:R-:W2:Y:S04]  /*94d0*/  LDG.E R27, desc[UR6][R20.64+0x78] ;  /* 0x00007806141b7981 */ /* 0x000ea8000c1e1900 */
[----:B------:R-:W2:Y:S01]  /*94e0*/  LDG.E R22, desc[UR6][R20.64+0x7c] ;  /* 0x00007c0614167981 */ /* 0x000ea2000c1e1900 */
[----:B-----5:R-:W-:-:S03]  /*94f0*/  FFMA R12, R12, R23, R11 ;  /* 0x000000170c0c7223 */ /* 0x020fc6000000000b */
[----:B------:R-:W5:Y:S01]  /*9500*/  LDL.128 R8, [R6+0x80] ;  /* 0x0000800006087983 */ /* 0x000f620000100c00 */
[----:B----4-:R-:W-:-:S03]  /*9510*/  FFMA R13, R13, R24, R12 ;  /* 0x000000180d0d7223 */ /* 0x010fc6000000000c */
[----:B------:R-:W4:Y:S01]  /*9520*/  LDG.E R24, desc[UR6][R20.64+0x84] ;  /* 0x0000840614187981 */ /* 0x000f22000c1e1900 */
[----:B------:R-:W-:-:S03]  /*9530*/  FFMA R14, R14, R7, R13 ;  /* 0x000000070e0e7223 */ /* 0x000fc6000000000d */
[----:B------:R-:W5:Y:S04]  /*9540*/  LDG.E R7, desc[UR6][R20.64+0x80] ;  /* 0x0000800614077981 */ /* 0x000f68000c1e1900 */
[----:B------:R-:W4:Y:S01]  /*9550*/  LDG.E R23, desc[UR6][R20.64+0x88] ;  /* 0x0000880614177981 */ /* 0x000f22000c1e1900 */
[----:B------:R-:W-:-:S03]  /*9560*/  FFMA R15, R15, R26, R14 ;  /* 0x0000001a0f0f7223 */ /* 0x000fc6000000000e */
[----:B------:R-:W4:Y:S01]  /*9570*/  LDG.E R26, desc[UR6][R20.64+0x8c] ;  /* 0x00008c06141a7981 */ /* 0x000f22000c1e1900 */
[----:B---3--:R-:W-:-:S03]  /*9580*/  FFMA R16, R16, R25, R15 ;  /* 0x0000001910107223 */ /* 0x008fc6000000000f */
[----:B------:R-:W3:Y:S01]  /*9590*/  LDL.128 R12, [R6+0x90] ;  /* 0x00009000060c7983 */ /* 0x000ee20000100c00 */
[----:B--2---:R-:W-:-:S03]  /*95a0*/  FFMA R17, R17, R28, R16 ;  /* 0x0000001c11117223 */ /* 0x004fc60000000010 */
[----:B------:R-:W3:Y:S01]  /*95b0*/  LDG.E R25, desc[UR6][R20.64+0x90] ;  /* 0x0000900614197981 */ /* 0x000ee2000c1e1900 */
[----:B------:R-:W-:-:S03]  /*95c0*/  FFMA R18, R18, R27, R17 ;  /* 0x0000001b12127223 */ /* 0x000fc60000000011 */
        /* <DEDUP_REMOVED lines=14> */
[----:B------:R-:W3:Y:S04]  /*96b0*/  LDL.128 R8, [R6+0xb0] ;  /* 0x0000b00006087983 */ /* 0x000ee80000100c00 */
[----:B------:R-:W3:Y:S01]  /*96c0*/  LDG.E R25, desc[UR6][R20.64+0xb0] ;  /* 0x0000b00614197981 */ /* 0x000ee2000c1e1900 */
[----:B--2---:R-:W-:-:S03]  /*96d0*/  FFMA R13, R13, R28, R12 ;  /* 0x0000001c0d0d7223 */ /* 0x004fc6000000000c */
[----:B------:R-:W2:Y:S01]  /*96e0*/  LDG.E R28, desc[UR6][R20.64+0xb4] ;  /* 0x0000b406141c7981 */ /* 0x000ea2000c1e1900 */
[----:B------:R-:W-:-:S03]  /*96f0*/  FFMA R14, R14, R27, R13 ;  /* 0x0000001b0e0e7223 */ /* 0x000fc6000000000d */
[----:B------:R-:W2:Y:S01]  /*9700*/  LDG.E R27, desc[UR6][R20.64+0xb8] ;  /* 0x0000b806141b7981 */ /* 0x000ea2000c1e1900 */
[----:B------:R-:W-:-:S03]  /*9710*/  FFMA R15, R15, R22, R14 ;  /* 0x000000160f0f7223 */ /* 0x000fc6000000000e */
        /* <DEDUP_REMOVED lines=35> */
[----:B------:R-:W2:Y:S01]  /*9950*/  LDG.E R27, desc[UR6][R20.64+0xf8] ;  /* 0x0000f806141b7981 */ /* 0x000ea2000c1e1900 */
[----:B-----5:R-:W-:-:S03]  /*9960*/  FFMA R16, R8, R23, R19 ;  /* 0x0000001708107223 */ /* 0x020fc60000000013 */
[----:B------:R-:W5:Y:S01]  /*9970*/  LDG.E R8, desc[UR6][R20.64+0xfc] ;  /* 0x0000fc0614087981 */ /* 0x000f62000c1e1900 */
[----:B----4-:R-:W-:-:S03]  /*9980*/  FFMA R23, R9, R24, R16 ;  /* 0x0000001809177223 */ /* 0x010fc60000000010 */
[----:B------:R-:W4:Y:S04]  /*9990*/  LDL.128 R16, [R6+0x100] ;  /* 0x0001000006107983 */ /* 0x000f280000100c00 */
[----:B------:R-:W4:Y:S01]  /*99a0*/  LDG.E R9, desc[UR6][R20.64+0x100] ;  /* 0x0001000614097981 */ /* 0x000f22000c1e1900 */
[----:B------:R-:W-:-:S03]  /*99b0*/  FFMA R22, R10, R7, R23 ;  /* 0x000000070a167223 */ /* 0x000fc60000000017 */
[----:B------:R-:W4:Y:S04]  /*99c0*/  LDG.E R10, desc[UR6][R20.64+0x104] ;  /* 0x00010406140a7981 */ /* 0x000f28000c1e1900 */
[----:B------:R-:W4:Y:S01]  /*99d0*/  LDG.E R7, desc[UR6][R20.64+0x108] ;  /* 0x0001080614077981 */ /* 0x000f22000c1e1900 */
[----:B------:R-:W-:Y:S01]  /*99e0*/  FFMA R11, R11, R26, R22 ;  /* 0x0000001a0b0b7223 */ /* 0x000fe20000000016 */
[----:B------:R-:W-:-:S04]  /*99f0*/  UIADD3 UR5, UPT, UPT, UR5, 0x48, URZ ;  /* 0x0000004805057890 */ /* 0x000fc8000fffe0ff */
[----:B------:R-:W-:Y:S01]  /*9a00*/  UISETP.NE.AND UP1, UPT, UR5, 0x258, UPT ;  /* 0x000002580500788c */ /* 0x000fe2000bf25270 */
[----:B------:R-:W-:-:S05]  /*9a10*/  IADD3 R5, P0, PT, R5, 0x120, RZ ;  /* 0x0000012005057810 */ /* 0x000fca0007f1e0ff */
[----:B------:R-:W-:Y:S02]  /*9a20*/  IMAD.X R4, RZ, RZ, R4, P0 ;  /* 0x000000ffff047224 */ /* 0x000fe400000e0604 */
[----:B---3--:R-:W-:-:S04]  /*9a30*/  FFMA R12, R12, R25, R11 ;  /* 0x000000190c0c7223 */ /* 0x008fc8000000000b */
[----:B--2---:R-:W-:-:S04]  /*9a40*/  FFMA R13, R13, R28, R12 ;  /* 0x0000001c0d0d7223 */ /* 0x004fc8000000000c */
[----:B------:R-:W-:-:S04]  /*9a50*/  FFMA R14, R14, R27, R13 ;  /* 0x0000001b0e0e7223 */ /* 0x000fc8000000000d */
[----:B-----5:R-:W-:-:S04]  /*9a60*/  FFMA R15, R15, R8, R14 ;  /* 0x000000080f0f7223 */ /* 0x020fc8000000000e */
[----:B----4-:R-:W-:-:S04]  /*9a70*/  FFMA R16, R16, R9, R15 ;  /* 0x0000000910107223 */ /* 0x010fc8000000000f */
        /* <DEDUP_REMOVED lines=9> */
[----:B------:R-:W-:Y:S04]  /*9b10*/  STL.128 [R1], RZ ;  /* 0x000000ff01007387 */ /* 0x000fe80000100c00 */
[----:B------:R-:W5:Y:S04]  /*9b20*/  LDL.128 R20, [R1+0x9b0] ;  /* 0x0009b00001147983 */ /* 0x000f680000100c00 */
[----:B------:R-:W-:Y:S04]  /*9b30*/  STL.128 [R1+0x10], RZ ;  /* 0x000010ff01007387 */ /* 0x000fe80000100c00 */
[----:B------:R-:W-:Y:S04]  /*9b40*/  STL.128 [R1+0x20], RZ ;  /* 0x000020ff01007387 */ /* 0x000fe80000100c00 */
[----:B------:R-:W-:Y:S04]  /*9b50*/  STL.128 [R1+0x30], RZ ;  /* 0x000030ff01007387 */ /* 0x000fe80000100c00 */
[----:B------:R-:W-:Y:S04]  /*9b60*/  STL.128 [R1+0x40], RZ ;  /* 0x000040ff01007387 */ /* 0x000fe80000100c00 */
[----:B------:R-:W-:Y:S01]  /*9b70*/  STL.128 [R1+0x50], RZ ;  /* 0x000050ff01007387 */ /* 0x000fe20000100c00 */
[-C--:B--2---:R-:W-:Y:S01]  /*9b80*/  FMUL R8, RZ, R12.reuse ;  /* 0x0000000cff087220 */ /* 0x084fe20000400000 */
[----:B------:R-:W-:Y:S01]  /*9b90*/  MOV R10, R12 ;  /* 0x0000000c000a7202 */ /* 0x000fe20000000f00 */
[----:B------:R-:W-:-:S03]  /*9ba0*/  FMUL R11, RZ, R13 ;  /* 0x0000000dff0b7220 */ /* 0x000fc60000400000 */
[----:B------:R-:W-:Y:S01]  /*9bb0*/  MOV R9, R8 ;  /* 0x0000000800097202 */ /* 0x000fe20000000f00 */
[----:B------:R-:W-:-:S04]  /*9bc0*/  FMUL R33, RZ, R15 ;  /* 0x0000000fff217220 */ /* 0x000fc80000400000 */
[----:B------:R0:W-:Y:S01]  /*9bd0*/  STL.128 [R1], R8 ;  /* 0x0000000801007387 */ /* 0x0001e20000100c00 */
[----:B------:R-:W-:Y:S01]  /*9be0*/  IMAD.MOV.U32 R32, RZ, RZ, R14 ;  /* 0x000000ffff207224 */ /* 0x000fe200078e000e */
[----:B------:R-:W-:Y:S02]  /*9bf0*/  MOV R35, R15 ;  /* 0x0000000f00237202 */ /* 0x000fe40000000f00 */
[----:B------:R-:W-:Y:S01]  /*9c00*/  MOV R34, R33 ;  /* 0x0000002100227202 */ /* 0x000fe20000000f00 */
[----:B---3--:R-:W-:Y:S01]  /*9c10*/  FMUL R12, RZ, R16 ;  /* 0x00000010ff0c7220 */ /* 0x008fe20000400000 */
[----:B0-----:R-:W-:Y:S01]  /*9c20*/  FMUL R10, RZ, R14 ;  /* 0x0000000eff0a7220 */ /* 0x001fe20000400000 */
[----:B------:R-:W-:Y:S02]  /*9c30*/  MOV R8, R11 ;  /* 0x0000000b00087202 */ /* 0x000fe40000000f00 */
[----:B------:R-:W-:Y:S02]  /*9c40*/  MOV R9, R13 ;  /* 0x0000000d00097202 */ /* 0x000fe40000000f00 */
[----:B------:R-:W-:Y:S01]  /*9c50*/  MOV R11, R10 ;  /* 0x0000000a000b7202 */ /* 0x000fe20000000f00 */
[----:B------:R0:W-:Y:S01]  /*9c60*/  STL.128 [R1+0x20], R32 ;  /* 0x0000202001007387 */ /* 0x0001e20000100c00 */
[----:B------:R-:W-:Y:S01]  /*9c70*/  MOV R14, R16 ;  /* 0x00000010000e7202 */ /* 0x000fe20000000f00 */
[----:B------:R-:W-:-:S02]  /*9c80*/  FMUL R15, RZ, R17 ;  /* 0x00000011ff0f7220 */ /* 0x000fc40000400000 */
[----:B------:R1:W-:Y:S01]  /*9c90*/  STL.128 [R1+0x10], R8 ;  /* 0x0000100801007387 */ /* 0x0003e20000100c00 */
[----:B------:R-:W-:Y:S01]  /*9ca0*/  MOV R13, R12 ;  /* 0x0000000c000d7202 */ /* 0x000fe20000000f00 */
[-C--:B0-----:R-:W-:Y:S01]  /*9cb0*/  FMUL R33, RZ, R19.reuse ;  /* 0x00000013ff217220 */ /* 0x081fe20000400000 */
[-C--:B------:R-:W-:Y:S02]  /*9cc0*/  MOV R32, R18.reuse ;  /* 0x0000001200207202 */ /* 0x080fe40000000f00 */
[----:B------:R-:W-:Y:S01]  /*9cd0*/  MOV R35, R19 ;  /* 0x0000001300237202 */ /* 0x000fe20000000f00 */
[----:B-1----:R-:W-:Y:S01]  /*9ce0*/  FMUL R10, RZ, R18 ;  /* 0x00000012ff0a7220 */ /* 0x002fe20000400000 */
[----:B------:R-:W-:Y:S02]  /*9cf0*/  MOV R9, R17 ;  /* 0x0000001100097202 */ /* 0x000fe40000000f00 */
[----:B------:R-:W2:Y:S01]  /*9d00*/  LDL.128 R16, [R1+0x9c0] ;  /* 0x0009c00001107983 */ /* 0x000ea20000100c00 */
[----:B------:R-:W-:Y:S01]  /*9d10*/  IMAD.MOV.U32 R8, RZ, RZ, R15 ;  /* 0x000000ffff087224 */ /* 0x000fe200078e000f */
[----:B------:R-:W-:-:S02]  /*9d20*/  MOV R11, R10 ;  /* 0x0000000a000b7202 */ /* 0x000fc40000000f00 */
[----:B------:R-:W-:Y:S01]  /*9d30*/  MOV R34, R33 ;  /* 0x0000002100227202 */ /* 0x000fe20000000f00 */
[----:B------:R4:W-:Y:S04]  /*9d40*/  STL.128 [R1+0x30], R12 ;  /* 0x0000300c01007387 */ /* 0x0009e80000100c00 */
[----:B------:R0:W-:Y:S04]  /*9d50*/  STL.128 [R1+0x40], R8 ;  /* 0x0000400801007387 */ /* 0x0001e80000100c00 */
[----:B------:R1:W-:Y:S01]  /*9d60*/  STL.128 [R1+0x50], R32 ;  /* 0x0000502001007387 */ /* 0x0003e20000100c00 */
[-C--:B----4-:R-:W-:Y:S01]  /*9d70*/  FMUL R12, RZ, R28.reuse ;  /* 0x0000001cff0c7220 */ /* 0x090fe20000400000 */
[----:B------:R-:W-:Y:S01]  /*9d80*/  MOV R14, R28 ;  /* 0x0000001c000e7202 */ /* 0x000fe20000000f00 */
[-C--:B------:R-:W-:Y:S01]  /*9d90*/  FMUL R15, RZ, R29.reuse ;  /* 0x0000001dff0f7220 */ /* 0x080fe20000400000 */
[-C--:B0-----:R-:W-:Y:S01]  /*9da0*/  FMUL R10, RZ, R30.reuse ;  /* 0x0000001eff0a7220 */ /* 0x081fe20000400000 */
[----:B------:R-:W-:Y:S01]  /*9db0*/  MOV R9, R29 ;  /* 0x0000001d00097202 */ /* 0x000fe20000000f00 */
[----:B-1----:R-:W-:Y:S01]  /*9dc0*/  FMUL R33, RZ, R31 ;  /* 0x0000001fff217220 */ /* 0x002fe20000400000 */
[----:B------:R-:W-:-:S02]  /*9dd0*/  MOV R32, R30 ;  /* 0x0000001e00207202 */ /* 0x000fc40000000f00 */
[----:B------:R-:W-:Y:S02]  /*9de0*/  MOV R35, R31 ;  /* 0x0000001f00237202 */ /* 0x000fe40000000f00 */
[----:B------:R-:W3:Y:S01]  /*9df0*/  LDL.128 R28, [R1+0x9d0] ;  /* 0x0009d000011c7983 */ /* 0x000ee20000100c00 */
[----:B------:R-:W-:Y:S01]  /*9e00*/  IMAD.MOV.U32 R13, RZ, RZ, R12 ;  /* 0x000000ffff0d7224 */ /* 0x000fe200078e000c */
[----:B------:R-:W-:Y:S02]  /*9e10*/  MOV R8, R15 ;  /* 0x0000000f00087202 */ /* 0x000fe40000000f00 */
[----:B------:R-:W-:Y:S01]  /*9e20*/  MOV R11, R10 ;  /* 0x0000000a000b7202 */ /* 0x000fe20000000f00 */
[----:B------:R-:W-:Y:S04]  /*9e30*/  STL.128 [R1+0x60], RZ ;  /* 0x000060ff01007387 */ /* 0x000fe80000100c00 */
[----:B------:R-:W-:Y:S04]  /*9e40*/  STL.128 [R1+0x70], RZ ;  /* 0x000070ff01007387 */ /* 0x000fe80000100c00 */
[----:B------:R5:W-:Y:S04]  /*9e50*/  STL.128 [R1+0x60], R12 ;  /* 0x0000600c01007387 */ /* 0x000be80000100c00 */
[----:B------:R0:W-:Y:S01]  /*9e60*/  STL.128 [R1+0x70], R8 ;  /* 0x0000700801007387 */ /* 0x0001e20000100c00 */
[-C--:B-----5:R-:W-:Y:S01]  /*9e70*/  FMUL R15, RZ, R25.reuse ;  /* 0x00000019ff0f7220 */ /* 0x0a0fe20000400000 */
[----:B0-----:R-:W-:Y:S01]  /*9e80*/  FMUL R10, RZ, R26 ;  /* 0x0000001aff0a7220 */ /* 0x001fe20000400000 */
[----:B------:R-:W-:-:S03]  /*9e90*/  MOV R9, R25 ;  /* 0x0000001900097202 */ /* 0x000fc60000000f00 */
[----:B------:R-:W-:Y:S02]  /*9ea0*/  MOV R8, R15 ;  /* 0x0000000f00087202 */ /* 0x000fe40000000f00 */
[----:B------:R-:W-:Y:S01]  /*9eb0*/  MOV R11, R10 ;  /* 0x0000000a000b7202 */ /* 0x000fe20000000f00 */
[----:B------:R-:W-:Y:S01]  /*9ec0*/  STL.128 [R1+0xa0], RZ ;  /* 0x0000a0ff01007387 */ /* 0x000fe20000100c00 */
[-C--:B------:R-:W-:Y:S01]  /*9ed0*/  FMUL R12, RZ, R24.reuse ;  /* 0x00000018ff0c7220 */ /* 0x080fe20000400000 */
[----:B------:R-:W-:Y:S02]  /*9ee0*/  FMUL R25, RZ, R27 ;  /* 0x0000001bff197220 */ /* 0x000fe40000400000 */
[----:B------:R0:W-:Y:S01]  /*9ef0*/  STL.128 [R1+0xa0], R8 ;  /* 0x0000a00801007387 */ /* 0x0001e20000100c00 */
[----:B------:R-:W-:Y:S01]  /*9f00*/  IMAD.MOV.U32 R34, RZ, RZ, R33 ;  /* 0x000000ffff227224 */ /* 0x000fe200078e0021 */
[----:B------:R-:W-:Y:S01]  /*9f10*/  MOV R14, R24 ;  /* 0x00000018000e7202 */ /* 0x000fe20000000f00 */
[----:B------:R-:W-:Y:S01]  /*9f20*/  IMAD.MOV.U32 R24, RZ, RZ, R26 ;  /* 0x000000ffff187224 */ /* 0x000fe200078e001a */
[----:B------:R-:W-:-:S02]  /*9f30*/  MOV R13, R12 ;  /* 0x0000000c000d7202 */ /* 0x000fc40000000f00 */
[----:B------:R-:W-:Y:S01]  /*9f40*/  MOV R26, R25 ;  /* 0x00000019001a7202 */ /* 0x000fe20000000f00 */
[----:B------:R-:W-:Y:S04]  /*9f50*/  STL.128 [R1+0x80], RZ ;  /* 0x000080ff01007387 */ /* 0x000fe80000100c00 */
[----:B0-----:R-:W4:Y:S04]  /*9f60*/  LDL.128 R8, [R1+0x9e0] ;  /* 0x0009e00001087983 */ /* 0x001f280000100c00 */
[----:B------:R-:W-:Y:S04]  /*9f70*/  STL.128 [R1+0x90], RZ ;  /* 0x000090ff01007387 */ /* 0x000fe80000100c00 */
[----:B------:R0:W-:Y:S04]  /*9f80*/  STL.128 [R1+0x80], R32 ;  /* 0x0000802001007387 */ /* 0x0001e80000100c00 */
[----:B------:R1:W-:Y:S04]  /*9f90*/  STL.128 [R1+0x90], R12 ;  /* 0x0000900c01007387 */ /* 0x0003e80000100c00 */
[----:B------:R-:W-:Y:S04]  /*9fa0*/  STL.128 [R1+0xb0], RZ ;  /* 0x0000b0ff01007387 */ /* 0x000fe80000100c00 */
[----:B------:R5:W-:Y:S01]  /*9fb0*/  STL.128 [R1+0xb0], R24 ;  /* 0x0000b01801007387 */ /* 0x000be20000100c00 */
[-C--:B0-----:R-:W-:Y:S01]  /*9fc0*/  MOV R33, R5.reuse ;  /* 0x0000000500217202 */ /* 0x081fe20000000f00 */
[----:B------:R-:W-:Y:S01]  /*9fd0*/  FMUL R34, RZ, R6 ;  /* 0x00000006ff227220 */ /* 0x000fe20000400000 */
[----:B-1----:R-:W-:Y:S01]  /*9fe0*/  FMUL R15, RZ, R5 ;  /* 0x00000005ff0f7220 */ /* 0x002fe20000400000 */
[-C--:B------:R-:W-:Y:S01]  /*9ff0*/  FMUL R12, RZ, R4.reuse ;  /* 0x00000004ff0c7220 */ /* 0x080fe20000400000 */
[----:B------:R-:W-:Y:S01]  /*a000*/  FMUL R5, RZ, R7 ;  /* 0x00000007ff057220 */ /* 0x000fe20000400000 */
[----:B------:R-:W-:Y:S01]  /*a010*/  MOV R14, R4 ;  /* 0x00000004000e7202 */ /* 0x000fe20000000f00 */
[----:B------:R-:W-:Y:S01]  /*a020*/  IMAD.MOV.U32 R35, RZ, RZ, R34 ;  /* 0x000000ffff237224 */ /* 0x000fe200078e0022 */
[----:B------:R-:W-:Y:S01]  /*a030*/  MOV R4, R6 ;  /* 0x0000000600047202 */ /* 0x000fe20000000f00 */
[----:B-----5:R-:W5:Y:S01]  /*a040*/  LDL.128 R24, [R1+0x9f0] ;  /* 0x0009f00001187983 */ /* 0x020f620000100c00 */
[----:B------:R-:W-:-:S02]  /*a050*/  MOV R13, R12 ;  /* 0x0000000c000d7202 */ /* 0x000fc40000000f00 */
[----:B------:R-:W-:Y:S02]  /*a060*/  MOV R32, R15 ;  /* 0x0000000f00207202 */ /* 0x000fe40000000f00 */
[----:B------:R-:W-:Y:S01]  /*a070*/  MOV R6, R5 ;  /* 0x0000000500067202 */ /* 0x000fe20000000f00 */
[----:B------:R-:W-:Y:S04]  /*a080*/  STL.128 [R1+0xc0], RZ ;  /* 0x0000c0ff01007387 */ /* 0x000fe80000100c00 */
[----:B------:R-:W-:Y:S04]  /*a090*/  STL.128 [R1+0xd0], RZ ;  /* 0x0000d0ff01007387 */ /* 0x000fe80000100c00 */
[----:B------:R-:W-:Y:S04]  /*a0a0*/  STL.128 [R1+0xe0], RZ ;  /* 0x0000e0ff01007387 */ /* 0x000fe80000100c00 */
[----:B------:R0:W-:Y:S04]  /*a0b0*/  STL.128 [R1+0xc0], R12 ;  /* 0x0000c00c01007387 */ /* 0x0001e80000100c00 */
[----:B------:R1:W-:Y:S04]  /*a0c0*/  STL.128 [R1+0xd0], R32 ;  /* 0x0000d02001007387 */ /* 0x0003e80000100c00 */
[----:B------:R1:W-:Y:S01]  /*a0d0*/  STL.128 [R1+0xe0], R4 ;  /* 0x0000e00401007387 */ /* 0x0003e20000100c00 */
[-C--:B0-----:R-:W-:Y:S01]  /*a0e0*/  FMUL R12, RZ, R20.reuse ;  /* 0x00000014ff0c7220 */ /* 0x081fe20000400000 */
[----:B------:R-:W-:Y:S01]  /*a0f0*/  MOV R14, R20 ;  /* 0x00000014000e7202 */ /* 0x000fe20000000f00 */
[----:B------:R-:W-:Y:S01]  /*a100*/  FMUL R15, RZ, R21 ;  /* 0x00000015ff0f7220 */ /* 0x000fe20000400000 */
[----:B-1----:R-:W-:Y:S01]  /*a110*/  FMUL R33, RZ, R23 ;  /* 0x00000017ff217220 */ /* 0x002fe20000400000 */
[----:B------:R-:W-:-:S02]  /*a120*/  MOV R32, R22 ;  /* 0x0000001600207202 */ /* 0x000fc40000000f00 */
[----:B------:R-:W-:Y:S01]  /*a130*/  MOV R35, R23 ;  /* 0x0000001700237202 */ /* 0x000fe20000000f00 */
[----:B------:R-:W-:Y:S01]  /*a140*/  FMUL R6, RZ, R22 ;  /* 0x00000016ff067220 */ /* 0x000fe20000400000 */
[----:B------:R-:W-:Y:S02]  /*a150*/  MOV R5, R21 ;  /* 0x0000001500057202 */ /* 0x000fe40000000f00 */
[----:B------:R-:W5:Y:S01]  /*a160*/  LDL.128 R20, [R1+0xa00] ;  /* 0x000a000001147983 */ /* 0x000f620000100c00 */
[----:B------:R-:W-:Y:S01]  /*a170*/  MOV R13, R12 ;  /* 0x0000000c000d7202 */ /* 0x000fe20000000f00 */
[----:B------:R-:W-:Y:S01]  /*a180*/  IMAD.MOV.U32 R4, RZ, RZ, R15 ;  /* 0x000000ffff047224 */ /* 0x000fe200078e000f */
[----:B------:R-:W-:Y:S02]  /*a190*/  MOV R7, R6 ;  /* 0x0000000600077202 */ /* 0x000fe40000000f00 */
[----:B------:R-:W-:Y:S01]  /*a1a0*/  MOV R34, R33 ;  /* 0x0000002100227202 */ /* 0x000fe20000000f00 */
[----:B------:R-:W-:Y:S04]  /*a1b0*/  STL.128 [R1+0xf0], RZ ;  /* 0x0000f0ff01007387 */ /* 0x000fe80000100c00 */
[----:B------:R-:W-:Y:S04]  /*a1c0*/  STL.128 [R1+0x100], RZ ;  /* 0x000100ff01007387 */ /* 0x000fe80000100c00 */
[----:B------:R-:W-:Y:S04]  /*a1d0*/  STL.128 [R1+0x110], RZ ;  /* 0x000110ff01007387 */ /* 0x000fe80000100c00 */
[----:B------:R2:W-:Y:S04]  /*a1e0*/  STL.128 [R1+0xf0], R12 ;  /* 0x0000f00c01007387 */ /* 0x0005e80000100c00 */
[----:B------:R0:W-:Y:S04]  /*a1f0*/  STL.128 [R1+0x100], R4 ;  /* 0x0001000401007387 */ /* 0x0001e80000100c00 */
[----:B------:R1:W-:Y:S04]  /*a200*/  STL.128 [R1+0x110], R32 ;  /* 0x0001102001007387 */ /* 0x0003e80000100c00 */
[----:B------:R-:W-:Y:S04]  /*a210*/  STL.128 [R1+0x120], RZ ;  /* 0x000120ff01007387 */ /* 0x000fe80000100c00 */
[----:B------:R-:W-:Y:S04]  /*a220*/  STL.128 [R1+0x130], RZ ;  /* 0x000130ff01007387 */ /* 0x000fe80000100c00 */
[----:B------:R-:W-:Y:S04]  /*a230*/  STL.128 [R1+0x160], RZ ;  /* 0x000160ff01007387 */ /* 0x000fe80000100c00 */
[----:B------:R-:W-:Y:S01]  /*a240*/  STL.128 [R1+0x170], RZ ;  /* 0x000170ff01007387 */ /* 0x000fe20000100c00 */
[-C--:B--2---:R-:W-:Y:S01]  /*a250*/  FMUL R12, RZ, R16.reuse ;  /* 0x00000010ff0c7220 */ /* 0x084fe20000400000 */
[----:B------:R-:W-:Y:S01]  /*a260*/  MOV R14, R16 ;  /* 0x00000010000e7202 */ /* 0x000fe20000000f00 */
[-C--:B------:R-:W-:Y:S01]  /*a270*/  FMUL R15, RZ, R17.reuse ;  /* 0x00000011ff0f7220 */ /* 0x080fe20000400000 */
[-C--:B0-----:R-:W-:Y:S01]  /*a280*/  FMUL R6, RZ, R18.reuse ;  /* 0x00000012ff067220 */ /* 0x081fe20000400000 */
[----:B------:R-:W-:Y:S01]  /*a290*/  MOV R5, R17 ;  /* 0x0000001100057202 */ /* 0x000fe20000000f00 */
[----:B-1----:R-:W-:Y:S01]  /*a2a0*/  FMUL R33, RZ, R19 ;  /* 0x00000013ff217220 */ /* 0x002fe20000400000 */
[----:B------:R-:W-:-:S02]  /*a2b0*/  MOV R32, R18 ;  /* 0x0000001200207202 */ /* 0x000fc40000000f00 */
[----:B------:R-:W-:Y:S02]  /*a2c0*/  MOV R35, R19 ;  /* 0x0000001300237202 */ /* 0x000fe40000000f00 */
[----:B------:R-:W2:Y:S01]  /*a2d0*/  LDL.128 R16, [R1+0xa10] ;  /* 0x000a100001107983 */ /* 0x000ea20000100c00 */
[----:B------:R-:W-:Y:S01]  /*a2e0*/  IMAD.MOV.U32 R13, RZ, RZ, R12 ;  /* 0x000000ffff0d7224 */ /* 0x000fe200078e000c */
[----:B------:R-:W-:Y:S02]  /*a2f0*/  MOV R4, R15 ;  /* 0x0000000f00047202 */ /* 0x000fe40000000f00 */
[----:B------:R-:W-:Y:S02]  /*a300*/  MOV R7, R6 ;  /* 0x0000000600077202 */ /* 0x000fe40000000f00 */
[----:B------:R3:W-:Y:S04]  /*a310*/  STL.128 [R1+0x120], R12 ;  /* 0x0001200c01007387 */ /* 0x0007e80000100c00 */
[----:B------:R0:W-:Y:S01]  /*a320*/  STL.128 [R1+0x130], R4 ;  /* 0x0001300401007387 */ /* 0x0001e20000100c00 */
[-C--:B---3--:R-:W-:Y:S01]  /*a330*/  FMUL R15, RZ, R29.reuse ;  /* 0x0000001dff0f7220 */ /* 0x088fe20000400000 */
[----:B0-----:R-:W-:Y:S01]  /*a340*/  FMUL R6, RZ, R30 ;  /* 0x0000001eff067220 */ /* 0x001fe20000400000 */
[----:B------:R-:W-:-:S03]  /*a350*/  MOV R5, R29 ;  /* 0x0000001d00057202 */ /* 0x000fc60000000f00 */
[----:B------:R-:W-:Y:S02]  /*a360*/  MOV R4, R15 ;  /* 0x0000000f00047202 */ /* 0x000fe40000000f00 */
[----:B------:R-:W-:Y:S01]  /*a370*/  MOV R7, R6 ;  /* 0x0000000600077202 */ /* 0x000fe20000000f00 */
[----:B------:R-:W-:-:S04]  /*a380*/  FMUL R29, RZ, R31 ;  /* 0x0000001fff1d7220 */ /* 0x000fc80000400000 */
[----:B------:R0:W-:Y:S01]  /*a390*/  STL.128 [R1+0x160], R4 ;  /* 0x0001600401007387 */ /* 0x0001e20000100c00 */
[-C--:B------:R-:W-:Y:S01]  /*a3a0*/  FMUL R12, RZ, R28.reuse ;  /* 0x0000001cff0c7220 */ /* 0x080fe20000400000 */
[----:B------:R-:W-:Y:S01]  /*a3b0*/  MOV R14, R28 ;  /* 0x0000001c000e7202 */ /* 0x000fe20000000f00 */
[----:B------:R-:W-:Y:S01]  /*a3c0*/  IMAD.MOV.U32 R28, RZ, RZ, R30 ;  /* 0x000000ffff1c7224 */ /* 0x000fe200078e001e */
[----:B------:R-:W-:Y:S01]  /*a3d0*/  MOV R30, R29 ;  /* 0x0000001d001e7202 */ /* 0x000fe20000000f00 */
[----:B0-----:R-:W3:Y:S04]  /*a3e0*/  LDL.128 R4, [R1+0xa20] ;  /* 0x000a200001047983 */ /* 0x001ee80000100c00 */
[----:B------:R0:W-:Y:S04]  /*a3f0*/  STL.128 [R1+0x170], R28 ;  /* 0x0001701c01007387 */ /* 0x0001e80000100c00 */
[----:B0-----:R-:W3:Y:S01]  /*a400*/  LDL.128 R28, [R1+0xa30] ;  /* 0x000a3000011c7983 */ /* 0x001ee20000100c00 */
[----:B------:R-:W-:Y:S01]  /*a410*/  IMAD.MOV.U32 R34, RZ, RZ, R33 ;  /* 0x000000ffff227224 */ /* 0x000fe200078e0021 */
[----:B------:R-:W-:-:S02]  /*a420*/  MOV R13, R12 ;  /* 0x0000000c000d7202 */ /* 0x000fc40000000f00 */
[----:B------:R-:W-:Y:S04]  /*a430*/  STL.128 [R1+0x140], RZ ;  /* 0x000140ff01007387 */ /* 0x000fe80000100c00 */
[----:B------:R-:W-:Y:S04]  /*a440*/  STL.128 [R1+0x150], RZ ;  /* 0x000150ff01007387 */ /* 0x000fe80000100c00 */
[----:B------:R4:W-:Y:S04]  /*a450*/  STL.128 [R1+0x140], R32 ;  /* 0x0001402001007387 */ /* 0x0009e80000100c00 */
[----:B------:R0:W-:Y:S01]  /*a460*/  STL.128 [R1+0x150], R12 ;  /* 0x0001500c01007387 */ /* 0x0001e20000100c00 */
[-C--:B----4-:R-:W-:Y:S01]  /*a470*/  MOV R33, R9.reuse ;  /* 0x0000000900217202 */ /* 0x090fe20000000f00 */
[----:B------:R-:W-:Y:S01]  /*a480*/  FMUL R34, RZ, R10 ;  /* 0x0000000aff227220 */ /* 0x000fe20000400000 */
[----:B0-----:R-:W-:Y:S01]  /*a490*/  FMUL R15, RZ, R9 ;  /* 0x00000009ff0f7220 */ /* 0x001fe20000400000 */
[-C--:B------:R-:W-:Y:S01]  /*a4a0*/  FMUL R12, RZ, R8.reuse ;  /* 0x00000008ff0c7220 */ /* 0x080fe20000400000 */
[----:B------:R-:W-:Y:S01]  /*a4b0*/  FMUL R9, RZ, R11 ;  /* 0x0000000bff097220 */ /* 0x000fe20000400000 */
[----:B------:R-:W-:Y:S01]  /*a4c0*/  MOV R14, R8 ;  /* 0x00000008000e7202 */ /* 0x000fe20000000f00 */
[----:B------:R-:W-:Y:S01]  /*a4d0*/  IMAD.MOV.U32 R35, RZ, RZ, R34 ;  /* 0x000000ffff237224 */ /* 0x000fe200078e0022 */
[----:B------:R-:W-:-:S02]  /*a4e0*/  MOV R8, R10 ;  /* 0x0000000a00087202 */ /* 0x000fc40000000f00 */
[----:B------:R-:W-:Y:S02]  /*a4f0*/  MOV R13, R12 ;  /* 0x0000000c000d7202 */ /* 0x000fe40000000f00 */
        /* <DEDUP_REMOVED lines=8> */
[-C--:B-----5:R-:W-:Y:S01]  /*a580*/  FMUL R12, RZ, R24.reuse ;  /* 0x00000018ff0c7220 */ /* 0x0a0fe20000400000 */
[----:B------:R-:W-:Y:S01]  /*a590*/  MOV R14, R24 ;  /* 0x00000018000e7202 */ /* 0x000fe20000000f00 */
[----:B------:R-:W-:Y:S01]  /*a5a0*/  FMUL R15, RZ, R25 ;  /* 0x00000019ff0f7220 */ /* 0x000fe20000400000 */
[----:B0-----:R-:W-:Y:S01]  /*a5b0*/  FMUL R33, RZ, R27 ;  /* 0x0000001bff217220 */ /* 0x001fe20000400000 */
[----:B------:R-:W-:-:S02]  /*a5c0*/  MOV R32, R26 ;  /* 0x0000001a00207202 */ /* 0x000fc40000000f00 */
[----:B------:R-:W-:Y:S01]  /*a5d0*/  MOV R35, R27 ;  /* 0x0000001b00237202 */ /* 0x000fe20000000f00 */
[----:B-1----:R-:W-:Y:S01]  /*a5e0*/  FMUL R10, RZ, R26 ;  /* 0x0000001aff0a7220 */ /* 0x002fe20000400000 */
[----:B------:R-:W-:Y:S02]  /*a5f0*/  MOV R9, R25 ;  /* 0x0000001900097202 */ /* 0x000fe40000000f00 */
[----:B------:R-:W4:Y:S01]  /*a600*/  LDL.128 R24, [R1+0xa40] ;  /* 0x000a400001187983 */ /* 0x000f220000100c00 */
        /* <DEDUP_REMOVED lines=12> */
[-C--:B------:R-:W-:Y:S01]  /*a6d0*/  FMUL R15, RZ, R21.reuse ;  /* 0x00000015ff0f7220 */ /* 0x080fe20000400000 */
[-C--:B-1----:R-:W-:Y:S01]  /*a6e0*/  FMUL R10, RZ, R22.reuse ;  /* 0x00000016ff0a7220 */ /* 0x082fe20000400000 */
[----:B------:R-:W-:Y:S01]  /*a6f0*/  MOV R9, R21 ;  /* 0x0000001500097202 */ /* 0x000fe20000000f00 */
[----:B-----5:R-:W-:Y:S01]  /*a700*/  FMUL R33, RZ, R23 ;  /* 0x00000017ff217220 */ /* 0x020fe20000400000 */
[----:B------:R-:W-:-:S02]  /*a710*/  MOV R32, R22 ;  /* 0x0000001600207202 */ /* 0x000fc40000000f00 */
[----:B------:R-:W-:Y:S02]  /*a720*/  MOV R35, R23 ;  /* 0x0000001700237202 */ /* 0x000fe40000000f00 */
[----:B------:R-:W5:Y:S01]  /*a730*/  LDL.128 R20, [R1+0xa50] ;  /* 0x000a500001147983 */ /* 0x000f620000100c00 */
[----:B------:R-:W-:Y:S01]  /*a740*/  IMAD.MOV.U32 R13, RZ, RZ, R12 ;  /* 0x000000ffff0d7224 */ /* 0x000fe200078e000c */
[----:B------:R-:W-:Y:S02]  /*a750*/  MOV R8, R15 ;  /* 0x0000000f00087202 */ /* 0x000fe40000000f00 */
[----:B------:R-:W-:Y:S01]  /*a760*/  MOV R11, R10 ;  /* 0x0000000a000b7202 */ /* 0x000fe20000000f00 */
[----:B------:R-:W-:Y:S04]  /*a770*/  STL.128 [R1+0x1e0], RZ ;  /* 0x0001e0ff01007387 */ /* 0x000fe80000100c00 */
[----:B------:R-:W-:Y:S04]  /*a780*/  STL.128 [R1+0x1f0], RZ ;  /* 0x0001f0ff01007387 */ /* 0x000fe80000100c00 */
[----:B------:R2:W-:Y:S04]  /*a790*/  STL.128 [R1+0x1e0], R12 ;  /* 0x0001e00c01007387 */ /* 0x0005e80000100c00 */
[----:B------:R0:W-:Y:S04]  /*a7a0*/  STL.128 [R1+0x1f0], R8 ;  /* 0x0001f00801007387 */ /* 0x0001e80000100c00 */
[----:B------:R-:W-:Y:S01]  /*a7b0*/  STL.128 [R1+0x220], RZ ;  /* 0x000220ff01007387 */ /* 0x000fe20000100c00 */
[----:B------:R-:W-:-:S03]  /*a7c0*/  IMAD.MOV.U32 R34, RZ, RZ, R33 ;  /* 0x000000ffff227224 */ /* 0x000fc600078e0021 */
[----:B------:R-:W-:Y:S04]  /*a7d0*/  STL.128 [R1+0x200], RZ ;  /* 0x000200ff01007387 */ /* 0x000fe80000100c00 */
[----:B------:R-:W-:Y:S04]  /*a7e0*/  STL.128 [R1+0x210], RZ ;  /* 0x000210ff01007387 */ /* 0x000fe80000100c00 */
[----:B------:R-:W-:Y:S04]  /*a7f0*/  STL.128 [R1+0x230], RZ ;  /* 0x000230ff01007387 */ /* 0x000fe80000100c00 */
[----:B------:R-:W-:Y:S04]  /*a800*/  STL.128 [R1+0x200], R32 ;  /* 0x0002002001007387 */ /* 0x000fe80000100c00 */
[----:B------:R-:W-:Y:S04]  /*a810*/  STL.128 [R1+0x240], RZ ;  /* 0x000240ff01007387 */ /* 0x000fe80000100c00 */
[----:B------:R-:W-:Y:S04]  /*a820*/  STL.128 [R1+0x250], RZ ;  /* 0x000250ff01007387 */ /* 0x000fe80000100c00 */
[----:B------:R-:W-:Y:S01]  /*a830*/  STL.128 [R1+0x260], RZ ;  /* 0x000260ff01007387 */ /* 0x000fe20000100c00 */
[-C--:B--2---:R-:W-:Y:S01]  /*a840*/  FMUL R15, RZ, R17.reuse ;  /* 0x00000011ff0f7220 */ /* 0x084fe20000400000 */
[----:B0-----:R-:W-:Y:S01]  /*a850*/  FMUL R10, RZ, R18 ;  /* 0x00000012ff0a7220 */ /* 0x001fe20000400000 */
[----:B------:R-:W-:-:S03]  /*a860*/  MOV R9, R17 ;  /* 0x0000001100097202 */ /* 0x000fc60000000f00 */
[----:B------:R-:W-:Y:S02]  /*a870*/  MOV R8, R15 ;  /* 0x0000000f00087202 */ /* 0x000fe40000000f00 */
[----:B------:R-:W-:Y:S01]  /*a880*/  MOV R11, R10 ;  /* 0x0000000a000b7202 */ /* 0x000fe20000000f00 */
[----:B------:R-:W-:Y:S01]  /*a890*/  FMUL R12, RZ, R16 ;  /* 0x00000010ff0c7220 */ /* 0x000fe20000400000 */
[----:B------:R-:W-:-:S03]  /*a8a0*/  FMUL R17, RZ, R19 ;  /* 0x00000013ff117220 */ /* 0x000fc60000400000 */
[----:B------:R0:W-:Y:S01]  /*a8b0*/  STL.128 [R1+0x220], R8 ;  /* 0x0002200801007387 */ /* 0x0001e20000100c00 */
[----:B------:R-:W-:Y:S01]  /*a8c0*/  MOV R14, R16 ;  /* 0x00000010000e7202 */ /* 0x000fe20000000f00 */
[----:B------:R-:W-:Y:S01]  /*a8d0*/  IMAD.MOV.U32 R16, RZ, RZ, R18 ;  /* 0x000000ffff107224 */ /* 0x000fe200078e0012 */
[----:B------:R-:W-:Y:S02]  /*a8e0*/  MOV R13, R12 ;  /* 0x0000000c000d7202 */ /* 0x000fe40000000f00 */
[----:B------:R-:W-:Y:S01]  /*a8f0*/  MOV R18, R17 ;  /* 0x0000001100127202 */ /* 0x000fe20000000f00 */
[----:B0-----:R-:W2:Y:S04]  /*a900*/  LDL.128 R8, [R1+0xa60] ;  /* 0x000a600001087983 */ /* 0x001ea80000100c00 */
[----:B------:R3:W-:Y:S04]  /*a910*/  STL.128 [R1+0x210], R12 ;  /* 0x0002100c01007387 */ /* 0x0007e80000100c00 */
[----:B------:R0:W-:Y:S01]  /*a920*/  STL.128 [R1+0x230], R16 ;  /* 0x0002301001007387 */ /* 0x0001e20000100c00 */
[-C--:B---3--:R-:W-:Y:S01]  /*a930*/  FMUL R15, RZ, R5.reuse ;  /* 0x00000005ff0f7220 */ /* 0x088fe20000400000 */
[----:B------:R-:W-:-:S02]  /*a940*/  MOV R33, R5 ;  /* 0x0000000500217202 */ /* 0x000fc40000000f00 */
[----:B0-----:R-:W3:Y:S01]  /*a950*/  LDL.128 R16, [R1+0xa70] ;  /* 0x000a700001107983 */ /* 0x001ee20000100c00 */
[----:B------:R-:W-:Y:S01]  /*a960*/  FMUL R12, RZ, R4 ;  /* 0x00000004ff0c7220 */ /* 0x000fe20000400000 */
[----:B------:R-:W-:Y:S01]  /*a970*/  FMUL R5, RZ, R7 ;  /* 0x00000007ff057220 */ /* 0x000fe20000400000 */
[----:B------:R-:W-:Y:S01]  /*a980*/  FMUL R34, RZ, R6 ;  /* 0x00000006ff227220 */ /* 0x000fe20000400000 */
[----:B------:R-:W-:Y:S02]  /*a990*/  MOV R14, R4 ;  /* 0x00000004000e7202 */ /* 0x000fe40000000f00 */
[----:B------:R-:W-:Y:S01]  /*a9a0*/  MOV R4, R6 ;  /* 0x0000000600047202 */ /* 0x000fe20000000f00 */
[----:B------:R-:W-:Y:S01]  /*a9b0*/  IMAD.MOV.U32 R35, RZ, RZ, R34 ;  /* 0x000000ffff237224 */ /* 0x000fe200078e0022 */
[----:B------:R-:W-:Y:S02]  /*a9c0*/  MOV R13, R12 ;  /* 0x0000000c000d7202 */ /* 0x000fe40000000f00 */
[----:B------:R-:W-:-:S02]  /*a9d0*/  MOV R32, R15 ;  /* 0x0000000f00207202 */ /* 0x000fc40000000f00 */
[----:B------:R-:W-:Y:S01]  /*a9e0*/  MOV R6, R5 ;  /* 0x0000000500067202 */ /* 0x000fe20000000f00 */
        /* <DEDUP_REMOVED lines=11> */
[----:B------:R-:W3:Y:S01]  /*aaa0*/  LDL.128 R28, [R1+0xa80] ;  /* 0x000a8000011c7983 */ /* 0x000ee20000100c00 */
        /* <DEDUP_REMOVED lines=12> */
[----:B------:R-:W-:Y:S01]  /*ab70*/  STL.128 [R1+0x2e0], RZ ;  /* 0x0002e0ff01007387 */ /* 0x000fe20000100c00 */
        /* <DEDUP_REMOVED lines=8> */
[----:B------:R-:W4:Y:S01]  /*ac00*/  LDL.128 R24, [R1+0xa90] ;  /* 0x000a900001187983 */ /* 0x000f220000100c00 */
[----:B------:R-:W-:Y:S01]  /*ac10*/  IMAD.MOV.U32 R13, RZ, RZ, R12 ;  /* 0x000000ffff0d7224 */ /* 0x000fe200078e000c */
[----:B------:R-:W-:Y:S02]  /*ac20*/  MOV R4, R15 ;  /* 0x0000000f00047202 */ /* 0x000fe40000000f00 */
[----:B------:R-:W-:Y:S02]  /*ac30*/  MOV R7, R6 ;  /* 0x0000000600077202 */ /* 0x000fe40000000f00 */
[----:B------:R5:W-:Y:S04]  /*ac40*/  STL.128 [R1+0x2a0], R12 ;  /* 0x0002a00c01007387 */ /* 0x000be80000100c00 */
[----:B------:R0:W-:Y:S01]  /*ac50*/  STL.128 [R1+0x2b0], R4 ;  /* 0x0002b00401007387 */ /* 0x0001e20000100c00 */
[----:B------:R-:W-:-:S03]  /*ac60*/  IMAD.MOV.U32 R34, RZ, RZ, R33 ;  /* 0x000000ffff227224 */ /* 0x000fc600078e0021 */
[----:B------:R-:W-:Y:S04]  /*ac70*/  STL.128 [R1+0x2c0], RZ ;  /* 0x0002c0ff01007387 */ /* 0x000fe80000100c00 */
[----:B------:R-:W-:Y:S01]  /*ac80*/  STL.128 [R1+0x2d0], RZ ;  /* 0x0002d0ff01007387 */ /* 0x000fe20000100c00 */
[-C--:B-----5:R-:W-:Y:S01]  /*ac90*/  FMUL R15, RZ, R21.reuse ;  /* 0x00000015ff0f7220 */ /* 0x0a0fe20000400000 */
        /* <DEDUP_REMOVED lines=11> */
[----:B------:R-:W-:Y:S04]  /*ad50*/  STL.128 [R1+0x2c0], R32 ;  /* 0x0002c02001007387 */ /* 0x000fe80000100c00 */
[----:B0-----:R-:W5:Y:S04]  /*ad60*/  LDL.128 R4, [R1+0xaa0] ;  /* 0x000aa00001047983 */ /* 0x001f680000100c00 */
[----:B------:R-:W-:Y:S04]  /*ad70*/  STL.128 [R1+0x2d0], R12 ;  /* 0x0002d00c01007387 */ /* 0x000fe80000100c00 */
[----:B------:R-:W-:Y:S04]  /*ad80*/  STL.128 [R1+0x2f0], RZ ;  /* 0x0002f0ff01007387 */ /* 0x000fe80000100c00 */
[----:B------:R0:W-:Y:S04]  /*ad90*/  STL.128 [R1+0x2f0], R20 ;  /* 0x0002f01401007387 */ /* 0x0001e80000100c00 */
[----:B------:R-:W-:Y:S04]  /*ada0*/  STL.128 [R1+0x300], RZ ;  /* 0x000300ff01007387 */ /* 0x000fe80000100c00 */
[----:B------:R-:W-:Y:S04]  /*adb0*/  STL.128 [R1+0x310], RZ ;  /* 0x000310ff01007387 */ /* 0x000fe80000100c00 */
[----:B0-----:R-:W5:Y:S04]  /*adc0*/  LDL.128 R20, [R1+0xab0] ;  /* 0x000ab00001147983 */ /* 0x001f680000100c00 */
[----:B------:R-:W-:Y:S04]  /*add0*/  STL.128 [R1+0x320], RZ ;  /* 0x000320ff01007387 */ /* 0x000fe80000100c00 */
[----:B------:R-:W-:Y:S04]  /*ade0*/  STL.128 [R1+0x330], RZ ;  /* 0x000330ff01007387 */ /* 0x000fe80000100c00 */
[----:B------:R-:W-:Y:S04]  /*adf0*/  STL.128 [R1+0x340], RZ ;  /* 0x000340ff01007387 */ /* 0x000fe80000100c00 */
[----:B------:R-:W-:Y:S01]  /*ae00*/  STL.128 [R1+0x350], RZ ;  /* 0x000350ff01007387 */ /* 0x000fe20000100c00 */
[-C--:B--2---:R-:W-:Y:S01]  /*ae10*/  FMUL R15, RZ, R9.reuse ;  /* 0x00000009ff0f7220 */ /* 0x084fe20000400000 */
[----:B------:R-:W-:Y:S01]  /*ae20*/  MOV R33, R9 ;  /* 0x0000000900217202 */ /* 0x000fe20000000f00 */
[----:B------:R-:W-:Y:S01]  /*ae30*/  FMUL R12, RZ, R8 ;  /* 0x00000008ff0c7220 */ /* 0x000fe20000400000 */
[----:B------:R-:W-:Y:S01]  /*ae40*/  FMUL R9, RZ, R11 ;  /* 0x0000000bff097220 */ /* 0x000fe20000400000 */
[----:B------:R-:W-:Y:S01]  /*ae50*/  FMUL R34, RZ, R10 ;  /* 0x0000000aff227220 */ /* 0x000fe20000400000 */
[----:B------:R-:W-:-:S02]  /*ae60*/  MOV R14, R8 ;  /* 0x00000008000e7202 */ /* 0x000fc40000000f00 */
[----:B------:R-:W-:Y:S01]  /*ae70*/  MOV R8, R10 ;  /* 0x0000000a00087202 */ /* 0x000fe20000000f00 */
[----:B------:R-:W-:Y:S01]  /*ae80*/  IMAD.MOV.U32 R35, RZ, RZ, R34 ;  /* 0x000000ffff237224 */ /* 0x000fe200078e0022 */
[----:B------:R-:W-:Y:S02]  /*ae90*/  MOV R13, R12 ;  /* 0x0000000c000d7202 */ /* 0x000fe40000000f00 */
[----:B------:R-:W-:Y:S02]  /*aea0*/  MOV R32, R15 ;  /* 0x0000000f00207202 */ /* 0x000fe40000000f00 */
[----:B------:R-:W-:Y:S01]  /*aeb0*/  MOV R10, R9 ;  /* 0x00000009000a7202 */ /* 0x000fe20000000f00 */
[----:B------:R3:W-:Y:S04]  /*aec0*/  STL.128 [R1+0x300], R12 ;  /* 0x0003000c01007387 */ /* 0x0007e80000100c00 */
[----:B------:R0:W-:Y:S04]  /*aed0*/  STL.128 [R1+0x310], R32 ;  /* 0x0003102001007387 */ /* 0x0001e80000100c00 */
[----:B------:R1:W-:Y:S01]  /*aee0*/  STL.128 [R1+0x320], R8 ;  /* 0x0003200801007387 */ /* 0x0003e20000100c00 */
[-C--:B---3--:R-:W-:Y:S01]  /*aef0*/  FMUL R12, RZ, R16.reuse ;  /* 0x00000010ff0c7220 */ /* 0x088fe20000400000 */
[----:B------:R-:W-:Y:S01]  /*af00*/  MOV R14, R16 ;  /* 0x00000010000e7202 */ /* 0x000fe20000000f00 */
[----:B------:R-:W-:Y:S01]  /*af10*/  FMUL R15, RZ, R17 ;  /* 0x00000011ff0f7220 */ /* 0x000fe20000400000 */
[----:B0-----:R-:W-:Y:S01]  /*af20*/  FMUL R33, RZ, R19 ;  /* 0x00000013ff217220 */ /* 0x001fe20000400000 */
[----:B------:R-:W-:-:S02]  /*af30*/  MOV R32, R18 ;  /* 0x0000001200207202 */ /* 0x000fc40000000f00 */
[----:B------:R-:W-:Y:S01]  /*af40*/  MOV R35, R19 ;  /* 0x0000001300237202 */ /* 0x000fe20000000f00 */
[----:B-1----:R-:W-:Y:S01]  /*af50*/  FMUL R10, RZ, R18 ;  /* 0x00000012ff0a7220 */ /* 0x002fe20000400000 */
[----:B------:R-:W-:Y:S02]  /*af60*/  MOV R9, R17 ;  /* 0x0000001100097202 */ /* 0x000fe40000000f00 */
[----:B------:R-:W2:Y:S01]  /*af70*/  LDL.128 R16, [R1+0xac0] ;  /* 0x000ac00001107983 */ /* 0x000ea20000100c00 */
[----:B------:R-:W-:Y:S01]  /*af80*/  MOV R13, R12 ;  /* 0x0000000c000d7202 */ /* 0x000fe20000000f00 */
[----:B------:R-:W-:Y:S01]  /*af90*/  IMAD.MOV.U32 R8, RZ, RZ, R15 ;  /* 0x000000ffff087224 */ /* 0x000fe200078e000f */
[----:B------:R-:W-:Y:S02]  /*afa0*/  MOV R11, R10 ;  /* 0x0000000a000b7202 */ /* 0x000fe40000000f00 */
[----:B------:R-:W-:Y:S01]  /*afb0*/  MOV R34, R33 ;  /* 0x0000002100227202 */ /* 0x000fe20000000f00 */
        /* <DEDUP_REMOVED lines=8> */
[----:B---3--:R-:W-:Y:S01]  /*b040*/  FMUL R33, RZ, R31 ;  /* 0x0000001fff217220 */ /* 0x008fe20000400000 */
        /* <DEDUP_REMOVED lines=14> */
[----:B------:R-:W-:Y:S04]  /*b130*/  STL.128 [R1+0x380], R32 ;  /* 0x0003802001007387 */ /* 0x000fe80000100c00 */
[----:B------:R-:W-:Y:S01]  /*b140*/  STL.128 [R1+0x3b0], RZ ;  /* 0x0003b0ff01007387 */ /* 0x000fe20000100c00 */
[-C--:B----4-:R-:W-:Y:S01]  /*b150*/  FMUL R15, RZ, R25.reuse ;  /* 0x00000019ff0f7220 */ /* 0x090fe20000400000 */
        /* <DEDUP_REMOVED lines=11> */
[----:B0-----:R-:W4:Y:S04]  /*b210*/  LDL.128 R8, [R1+0xae0] ;  /* 0x000ae00001087983 */ /* 0x001f280000100c00 */
[----:B------:R-:W-:Y:S04]  /*b220*/  STL.128 [R1+0x390], R12 ;  /* 0x0003900c01007387 */ /* 0x000fe80000100c00 */
[----:B------:R0:W-:Y:S04]  /*b230*/  STL.128 [R1+0x3b0], R24 ;  /* 0x0003b01801007387 */ /* 0x0001e80000100c00 */
[----:B------:R-:W-:Y:S04]  /*b240*/  STL.128 [R1+0x3c0], RZ ;  /* 0x0003c0ff01007387 */ /* 0x000fe80000100c00 */
[----:B------:R-:W-:Y:S04]  /*b250*/  STL.128 [R1+0x3d0], RZ ;  /* 0x0003d0ff01007387 */ /* 0x000fe80000100c00 */
[----:B0-----:R-:W4:Y:S01]  /*b260*/  LDL.128 R24, [R1+0xaf0] ;  /* 0x000af00001187983 */ /* 0x001f220000100c00 */
[-C--:B-----5:R-:W-:Y:S01]  /*b270*/  FMUL R15, RZ, R5.reuse ;  /* 0x00000005ff0f7220 */ /* 0x0a0fe20000400000 */
        /* <DEDUP_REMOVED lines=20> */
[----:B-----5:R-:W-:Y:S01]  /*b3c0*/  FMUL R6, RZ, R22 ;  /* 0x00000016ff067220 */ /* 0x020fe20000400000 */
        /* <DEDUP_REMOVED lines=33> */
[----:B------:R-:W-:-:S05]  /*b5e0*/  MOV R7, R6 ;  /* 0x0000000600077202 */ /* 0x000fca0000000f00 */
[----:B------:R0:W-:Y:S04]  /*b5f0*/  STL.128 [R1+0x460], R4 ;  /* 0x0004600401007387 */ /* 0x0001e80000100c00 */
[----:B0-----:R-:W3:Y:S01]  /*b600*/  LDL.128 R4, [R1+0xb20] ;  /* 0x000b200001047983 */ /* 0x001ee20000100c00 */
[-C--:B------:R-:W-:Y:S01]  /*b610*/  FMUL R12, RZ, R28.reuse ;  /* 0x0000001cff0c7220 */ /* 0x080fe20000400000 */
[----:B------:R-:W-:Y:S01]  /*b620*/  IMAD.MOV.U32 R34, RZ, RZ, R33 ;  /* 0x000000ffff227224 */ /* 0x000fe200078e0021 */
[----:B------:R-:W-:-:S03]  /*b630*/  MOV R14, R28 ;  /* 0x0000001c000e7202 */ /* 0x000fc60000000f00 */
[----:B------:R-:W-:Y:S01]  /*b640*/  MOV R13, R12 ;  /* 0x0000000c000d7202 */ /* 0x000fe20000000f00 */
[----:B------:R-:W-:Y:S01]  /*b650*/  STL.128 [R1+0x440], RZ ;  /* 0x000440ff01007387 */ /* 0x000fe20000100c00 */
[----:B------:R-:W-:-:S03]  /*b660*/  FMUL R29, RZ, R31 ;  /* 0x0000001fff1d7220 */ /* 0x000fc60000400000 */
[----:B------:R-:W-:Y:S04]  /*b670*/  STL.128 [R1+0x450], RZ ;  /* 0x000450ff01007387 */ /* 0x000fe80000100c00 */
[----:B------:R-:W-:Y:S04]  /*b680*/  STL.128 [R1+0x440], R32 ;  /* 0x0004402001007387 */ /* 0x000fe80000100c00 */
[----:B------:R-:W-:Y:S01]  /*b690*/  STL.128 [R1+0x450], R12 ;  /* 0x0004500c01007387 */ /* 0x000fe20000100c00 */
[----:B------:R-:W-:Y:S01]  /*b6a0*/  IMAD.MOV.U32 R28, RZ, RZ, R30 ;  /* 0x000000ffff1c7224 */ /* 0x000fe200078e001e */
[----:B------:R-:W-:-:S02]  /*b6b0*/  MOV R30, R29 ;  /* 0x0000001d001e7202 */ /* 0x000fc40000000f00 */
[----:B------:R-:W-:Y:S04]  /*b6c0*/  STL.128 [R1+0x470], RZ ;  /* 0x000470ff01007387 */ /* 0x000fe80000100c00 */
[----:B------:R-:W-:Y:S04]  /*b6d0*/  STL.128 [R1+0x480], RZ ;  /* 0x000480ff01007387 */ /* 0x000fe80000100c00 */
[----:B------:R-:W-:Y:S04]  /*b6e0*/  STL.128 [R1+0x4a0], RZ ;  /* 0x0004a0ff01007387 */ /* 0x000fe80000100c00 */
[----:B------:R0:W-:Y:S04]  /*b6f0*/  STL.128 [R1+0x470], R28 ;  /* 0x0004701c01007387 */ /* 0x0001e80000100c00 */
[----:B------:R-:W-:Y:S04]  /*b700*/  STL.128 [R1+0x490], RZ ;  /* 0x000490ff01007387 */ /* 0x000fe80000100c00 */
[----:B0-----:R-:W3:Y:S01]  /*b710*/  LDL.128 R28, [R1+0xb30] ;  /* 0x000b3000011c7983 */ /* 0x001ee20000100c00 */
[-C--:B----4-:R-:W-:Y:S01]  /*b720*/  FMUL R15, RZ, R9.reuse ;  /* 0x00000009ff0f7220 */ /* 0x090fe20000400000 */
[----:B------:R-:W-:Y:S01]  /*b730*/  MOV R33, R9 ;  /* 0x0000000900217202 */ /* 0x000fe20000000f00 */
[-C--:B------:R-:W-:Y:S01]  /*b740*/  FMUL R12, RZ, R8.reuse ;  /* 0x00000008ff0c7220 */ /* 0x080fe20000400000 */
[----:B------:R-:W-:Y:S01]  /*b750*/  FMUL R9, RZ, R11 ;  /* 0x0000000bff097220 */ /* 0x000fe20000400000 */
[----:B------:R-:W-:Y:S01]  /*b760*/  MOV R14, R8 ;  /* 0x00000008000e7202 */ /* 0x000fe20000000f00 */
[-C--:B------:R-:W-:Y:S01]  /*b770*/  FMUL R34, RZ, R10.reuse ;  /* 0x0000000aff227220 */ /* 0x080fe20000400000 */
[----:B------:R-:W-:-:S02]  /*b780*/  MOV R8, R10 ;  /* 0x0000000a00087202 */ /* 0x000fc40000000f00 */
[----:B------:R-:W-:Y:S02]  /*b790*/  MOV R13, R12 ;  /* 0x0000000c000d7202 */ /* 0x000fe40000000f00 */
[----:B------:R-:W-:Y:S02]  /*b7a0*/  MOV R10, R9 ;  /* 0x00000009000a7202 */ /* 0x000fe40000000f00 */
[----:B------:R-:W-:Y:S01]  /*b7b0*/  MOV R32, R15 ;  /* 0x0000000f00207202 */ /* 0x000fe20000000f00 */
[----:B------:R0:W-:Y:S04]  /*b7c0*/  STL.128 [R1+0x480], R12 ;  /* 0x0004800c01007387 */ /* 0x0001e80000100c00 */
[----:B------:R1:W-:Y:S01]  /*b7d0*/  STL.128 [R1+0x4a0], R8 ;  /* 0x0004a00801007387 */ /* 0x0003e20000100c00 */
[----:B------:R-:W-:-:S02]  /*b7e0*/  IMAD.MOV.U32 R35, RZ, RZ, R34 ;  /* 0x000000ffff237224 */ /* 0x000fc400078e0022 */
[----:B0-----:R-:W-:Y:S01]  /*b7f0*/  FMUL R12, RZ, R24 ;  /* 0x00000018ff0c7220 */ /* 0x001fe20000400000 */
[-C--:B------:R-:W-:Y:S01]  /*b800*/  FMUL R15, RZ, R25.reuse ;  /* 0x00000019ff0f7220 */ /* 0x080fe20000400000 */
[----:B-1----:R-:W-:Y:S01]  /*b810*/  FMUL R10, RZ, R26 ;  /* 0x0000001aff0a7220 */ /* 0x002fe20000400000 */
[----:B------:R-:W-:Y:S02]  /*b820*/  MOV R14, R24 ;  /* 0x00000018000e7202 */ /* 0x000fe40000000f00 */
[----:B------:R-:W-:Y:S01]  /*b830*/  IMAD.MOV.U32 R8, RZ, RZ, R15 ;  /* 0x000000ffff087224 */ /* 0x000fe200078e000f */
[----:B------:R-:W-:Y:S02]  /*b840*/  MOV R13, R12 ;  /* 0x0000000c000d7202 */ /* 0x000fe40000000f00 */
[----:B------:R-:W-:Y:S02]  /*b850*/  MOV R9, R25 ;  /* 0x0000001900097202 */ /* 0x000fe40000000f00 */
[----:B------:R-:W-:Y:S01]  /*b860*/  MOV R11, R10 ;  /* 0x0000000a000b7202 */ /* 0x000fe20000000f00 */
[----:B------:R0:W-:Y:S04]  /*b870*/  STL.128 [R1+0x490], R32 ;  /* 0x0004902001007387 */ /* 0x0001e80000100c00 */
[----:B------:R-:W-:Y:S04]  /*b880*/  STL.128 [R1+0x4b0], RZ ;  /* 0x0004b0ff01007387 */ /* 0x000fe80000100c00 */
[----:B------:R-:W-:Y:S04]  /*b890*/  STL.128 [R1+0x4c0], RZ ;  /* 0x0004c0ff01007387 */ /* 0x000fe80000100c00 */
[----:B------:R5:W-:Y:S04]  /*b8a0*/  STL.128 [R1+0x4b0], R12 ;  /* 0x0004b00c01007387 */ /* 0x000be80000100c00 */
[----:B------:R1:W-:Y:S01]  /*b8b0*/  STL.128 [R1+0x4c0], R8 ;  /* 0x0004c00801007387 */ /* 0x0003e20000100c00 */
[----:B0-----:R-:W-:Y:S01]  /*b8c0*/  FMUL R33, RZ, R27 ;  /* 0x0000001bff217220 */ /* 0x001fe20000400000 */
[----:B------:R-:W-:-:S02]  /*b8d0*/  MOV R32, R26 ;  /* 0x0000001a00207202 */ /* 0x000fc40000000f00 */
[----:B------:R-:W-:Y:S02]  /*b8e0*/  MOV R35, R27 ;  /* 0x0000001b00237202 */ /* 0x000fe40000000f00 */
[----:B------:R-:W4:Y:S01]  /*b8f0*/  LDL.128 R24, [R1+0xb40] ;  /* 0x000b400001187983 */ /* 0x000f220000100c00 */
[----:B------:R-:W-:-:S03]  /*b900*/  MOV R34, R33 ;  /* 0x0000002100227202 */ /* 0x000fc60000000f00 */
[----:B------:R-:W-:Y:S04]  /*b910*/  STL.128 [R1+0x4d0], RZ ;  /* 0x0004d0ff01007387 */ /* 0x000fe80000100c00 */
[----:B------:R0:W-:Y:S01]  /*b920*/  STL.128 [R1+0x4d0], R32 ;  /* 0x0004d02001007387 */ /* 0x0001e20000100c00 */
[-C--:B-----5:R-:W-:Y:S01]  /*b930*/  FMUL R15, RZ, R21.reuse ;  /* 0x00000015ff0f7220 */ /* 0x0a0fe20000400000 */
[----:B-1----:R-:W-:Y:S01]  /*b940*/  FMUL R10, RZ, R22 ;  /* 0x00000016ff0a7220 */ /* 0x002fe20000400000 */
[-C--:B------:R-:W-:Y:S01]  /*b950*/  FMUL R12, RZ, R20.reuse ;  /* 0x00000014ff0c7220 */ /* 0x080fe20000400000 */
[----:B------:R-:W-:Y:S02]  /*b960*/  MOV R14, R20 ;  /* 0x00000014000e7202 */ /* 0x000fe40000000f00 */
[----:B------:R-:W-:Y:S01]  /*b970*/  MOV R9, R21 ;  /* 0x0000001500097202 */ /* 0x000fe20000000f00 */
[----:B------:R-:W-:Y:S01]  /*b980*/  IMAD.MOV.U32 R13, RZ, RZ, R12 ;  /* 0x000000ffff0d7224 */ /* 0x000fe200078e000c */
[----:B------:R-:W-:-:S02]  /*b990*/  MOV R8, R15 ;  /* 0x0000000f00087202 */ /* 0x000fc40000000f00 */
[----:B------:R-:W-:Y:S01]  /*b9a0*/  MOV R11, R10 ;  /* 0x0000000a000b7202 */ /* 0x000fe20000000f00 */
[----:B------:R-:W-:Y:S01]  /*b9b0*/  STL.128 [R1+0x4e0], RZ ;  /* 0x0004e0ff01007387 */ /* 0x000fe20000100c00 */
[-C--:B0-----:R-:W-:Y:S01]  /*b9c0*/  FMUL R33, RZ, R23.reuse ;  /* 0x00000017ff217220 */ /* 0x081fe20000400000 */
[----:B------:R-:W-:Y:S02]  /*b9d0*/  MOV R32, R22 ;  /* 0x0000001600207202 */ /* 0x000fe40000000f00 */
[----:B------:R-:W-:Y:S01]  /*b9e0*/  STL.128 [R1+0x4f0], RZ ;  /* 0x0004f0ff01007387 */ /* 0x000fe20000100c00 */
[----:B------:R-:W-:-:S03]  /*b9f0*/  MOV R35, R23 ;  /* 0x0000001700237202 */ /* 0x000fc60000000f00 */
[----:B------:R2:W-:Y:S04]  /*ba00*/  STL.128 [R1+0x4e0], R12 ;  /* 0x0004e00c01007387 */ /* 0x0005e80000100c00 */
[----:B------:R0:W-:Y:S04]  /*ba10*/  STL.128 [R1+0x4f0], R8 ;  /* 0x0004f00801007387 */ /* 0x0001e80000100c00 */
[----:B------:R-:W5:Y:S04]  /*ba20*/  LDL.128 R20, [R1+0xb50] ;  /* 0x000b500001147983 */ /* 0x000f680000100c00 */
[----:B------:R-:W-:Y:S01]  /*ba30*/  STL.128 [R1+0x520], RZ ;  /* 0x000520ff01007387 */ /* 0x000fe20000100c00 */
[----:B------:R-:W-:-:S03]  /*ba40*/  IMAD.MOV.U32 R34, RZ, RZ, R33 ;  /* 0x000000ffff227224 */ /* 0x000fc600078e0021 */
[----:B------:R-:W-:Y:S04]  /*ba50*/  STL.128 [R1+0x500], RZ ;  /* 0x000500ff01007387 */ /* 0x000fe80000100c00 */
[----:B------:R-:W-:Y:S04]  /*ba60*/  STL.128 [R1+0x510], RZ ;  /* 0x000510ff01007387 */ /* 0x000fe80000100c00 */
[----:B------:R-:W-:Y:S01]  /*ba70*/  STL.128 [R1+0x500], R32 ;  /* 0x0005002001007387 */ /* 0x000fe20000100c00 */
[-C--:B--2---:R-:W-:Y:S01]  /*ba80*/  FMUL R15, RZ, R17.reuse ;  /* 0x00000011ff0f7220 */ /* 0x084fe20000400000 */
[----:B0-----:R-:W-:Y:S01]  /*ba90*/  FMUL R10, RZ, R18 ;  /* 0x00000012ff0a7220 */ /* 0x001fe20000400000 */
[----:B------:R-:W-:-:S03]  /*baa0*/  MOV R9, R17 ;  /* 0x0000001100097202 */ /* 0x000fc60000000f00 */
[----:B------:R-:W-:Y:S02]  /*bab0*/  MOV R8, R15 ;  /* 0x0000000f00087202 */ /* 0x000fe40000000f00 */
[----:B------:R-:W-:Y:S01]  /*bac0*/  MOV R11, R10 ;  /* 0x0000000a000b7202 */ /* 0x000fe20000000f00 */
[----:B------:R-:W-:-:S04]  /*bad0*/  FMUL R12, RZ, R16 ;  /* 0x00000010ff0c7220 */ /* 0x000fc80000400000 */
[----:B------:R0:W-:Y:S01]  /*bae0*/  STL.128 [R1+0x520], R8 ;  /* 0x0005200801007387 */ /* 0x0001e20000100c00 */
[----:B------:R-:W-:Y:S02]  /*baf0*/  MOV R14, R16 ;  /* 0x00000010000e7202 */ /* 0x000fe40000000f00 */
[----:B------:R-:W-:Y:S01]  /*bb00*/  MOV R13, R12 ;  /* 0x0000000c000d7202 */ /* 0x000fe20000000f00 */
[----:B0-----:R-:W2:Y:S04]  /*bb10*/  LDL.128 R8, [R1+0xb60] ;  /* 0x000b600001087983 */ /* 0x001ea80000100c00 */
[----:B------:R3:W-:Y:S02]  /*bb20*/  STL.128 [R1+0x510], R12 ;  /* 0x0005100c01007387 */ /* 0x0007e40000100c00 */
[-C--:B---3--:R-:W-:Y:S01]  /*bb30*/  FMUL R12, RZ, R4.reuse ;  /* 0x00000004ff0c7220 */ /* 0x088fe20000400000 */
[----:B------:R-:W-:Y:S01]  /*bb40*/  MOV R14, R4 ;  /* 0x00000004000e7202 */ /* 0x000fe20000000f00 */
[-C--:B------:R-:W-:Y:S01]  /*bb50*/  FMUL R15, RZ, R5.reuse ;  /* 0x00000005ff0f7220 */ /* 0x080fe20000400000 */
[-C--:B------:R-:W-:Y:S01]  /*bb60*/  FMUL R34, RZ, R6.reuse ;  /* 0x00000006ff227220 */ /* 0x080fe20000400000 */
[----:B------:R-:W-:Y:S01]  /*bb70*/  MOV R33, R5 ;  /* 0x0000000500217202 */ /* 0x000fe20000000f00 */
[----:B------:R-:W-:Y:S01]  /*bb80*/  FMUL R37, RZ, R7 ;  /* 0x00000007ff257220 */ /* 0x000fe20000400000 */
[----:B------:R-:W-:-:S02]  /*bb90*/  MOV R36, R6 ;  /* 0x0000000600247202 */ /* 0x000fc40000000f00 */
[----:B------:R-:W-:Y:S02]  /*bba0*/  MOV R39, R7 ;  /* 0x0000000700277202 */ /* 0x000fe40000000f00 */
[----:B------:R-:W3:Y:S01]  /*bbb0*/  LDL.128 R4, [R1+0xb70] ;  /* 0x000b700001047983 */ /* 0x000ee20000100c00 */
[----:B------:R-:W-:Y:S01]  /*bbc0*/  FMUL R17, RZ, R19 ;  /* 0x00000013ff117220 */ /* 0x000fe20000400000 */
[----:B------:R-:W-:Y:S01]  /*bbd0*/  IMAD.MOV.U32 R16, RZ, RZ, R18 ;  /* 0x000000ffff107224 */ /* 0x000fe200078e0012 */
[----:B------:R-:W-:-:S03]  /*bbe0*/  MOV R13, R12 ;  /* 0x0000000c000d7202 */ /* 0x000fc60000000f00 */
[----:B------:R-:W-:Y:S01]  /*bbf0*/  MOV R18, R17 ;  /* 0x0000001100127202 */ /* 0x000fe20000000f00 */
[----:B------:R-:W-:Y:S04]  /*bc00*/  STL.128 [R1+0x530], RZ ;  /* 0x000530ff01007387 */ /* 0x000fe80000100c00 */
[----:B------:R0:W-:Y:S04]  /*bc10*/  STL.128 [R1+0x530], R16 ;  /* 0x0005301001007387 */ /* 0x0001e80000100c00 */
[----:B------:R-:W-:Y:S04]  /*bc20*/  STL.128 [R1+0x540], RZ ;  /* 0x000540ff01007387 */ /* 0x000fe80000100c00 */
[----:B------:R1:W-:Y:S01]  /*bc30*/  STL.128 [R1+0x540], R12 ;  /* 0x0005400c01007387 */ /* 0x0003e20000100c00 */
[----:B------:R-:W-:-:S03]  /*bc40*/  MOV R32, R15 ;  /* 0x0000000f00207202 */ /* 0x000fc60000000f00 */
[----:B------:R-:W-:Y:S04]  /*bc50*/  STL.128 [R1+0x570], RZ ;  /* 0x000570ff01007387 */ /* 0x000fe80000100c00 */
[----:B------:R-:W-:Y:S01]  /*bc60*/  STL.128 [R1+0x580], RZ ;  /* 0x000580ff01007387 */ /* 0x000fe20000100c00 */
[----:B0-----:R-:W-:Y:S01]  /*bc70*/  FMUL R16, RZ, R28 ;  /* 0x0000001cff107220 */ /* 0x001fe20000400000 */
[----:B------:R-:W-:Y:S01]  /*bc80*/  FMUL R19, RZ, R29 ;  /* 0x0000001dff137220 */ /* 0x000fe20000400000 */
[----:B-1----:R-:W-:Y:S01]  /*bc90*/  FMUL R14, RZ, R30 ;  /* 0x0000001eff0e7220 */ /* 0x002fe20000400000 */
[----:B------:R-:W-:Y:S01]  /*bca0*/  MOV R18, R28 ;  /* 0x0000001c00127202 */ /* 0x000fe20000000f00 */
[----:B------:R-:W-:Y:S01]  /*bcb0*/  IMAD.MOV.U32 R13, RZ, RZ, R29 ;  /* 0x000000ffff0d7224 */ /* 0x000fe200078e001d */
[----:B------:R-:W-:-:S02]  /*bcc0*/  MOV R17, R16 ;  /* 0x0000001000117202 */ /* 0x000fc40000000f00 */
[----:B------:R-:W-:Y:S02]  /*bcd0*/  MOV R12, R19 ;  /* 0x00000013000c7202 */ /* 0x000fe40000000f00 */
[----:B------:R-:W-:Y:S01]  /*bce0*/  MOV R15, R14 ;  /* 0x0000000e000f7202 */ /* 0x000fe20000000f00 */
[----:B------:R-:W-:Y:S04]  /*bcf0*/  STL.128 [R1+0x570], R16 ;  /* 0x0005701001007387 */ /* 0x000fe80000100c00 */
[----:B------:R-:W-:Y:S01]  /*bd00*/  STL.128 [R1+0x580], R12 ;  /* 0x0005800c01007387 */ /* 0x000fe20000100c00 */
[----:B------:R-:W-:-:S03]  /*bd10*/  IMAD.MOV.U32 R35, RZ, RZ, R34 ;  /* 0x000000ffff237224 */ /* 0x000fc600078e0022 */
[----:B------:R-:W-:Y:S04]  /*bd20*/  STL.128 [R1+0x550], RZ ;  /* 0x000550ff01007387 */ /* 0x000fe80000100c00 */
[----:B------:R0:W-:Y:S04]  /*bd30*/  STL.128 [R1+0x550], R32 ;  /* 0x0005502001007387 */ /* 0x0001e80000100c00 */
[----:B------:R-:W-:Y:S04]  /*bd40*/  STL.128 [R1+0x5a0], RZ ;  /* 0x0005a0ff01007387 */ /* 0x000fe80000100c00 */
[----:B------:R-:W-:Y:S01]  /*bd50*/  STL.128 [R1+0x5b0], RZ ;  /* 0x0005b0ff01007387 */ /* 0x000fe20000100c00 */
[----:B0-----:R-:W-:Y:S01]  /*bd60*/  FMUL R33, RZ, R31 ;  /* 0x0000001fff217220 */ /* 0x001fe20000400000 */
[----:B------:R-:W-:-:S02]  /*bd70*/  MOV R32, R30 ;  /* 0x0000001e00207202 */ /* 0x000fc40000000f00 */
[----:B------:R-:W-:Y:S02]  /*bd80*/  MOV R35, R31 ;  /* 0x0000001f00237202 */ /* 0x000fe40000000f00 */
[----:B------:R-:W3:Y:S01]  /*bd90*/  LDL.128 R28, [R1+0xb80] ;  /* 0x000b8000011c7983 */ /* 0x000ee20000100c00 */
[----:B------:R-:W-:-:S03]  /*bda0*/  MOV R34, R33 ;  /* 0x0000002100227202 */ /* 0x000fc60000000f00 */
[----:B------:R-:W-:Y:S04]  /*bdb0*/  STL.128 [R1+0x590], RZ ;  /* 0x000590ff01007387 */ /* 0x000fe80000100c00 */
[----:B------:R0:W-:Y:S01]  /*bdc0*/  STL.128 [R1+0x590], R32 ;  /* 0x0005902001007387 */ /* 0x0001e20000100c00 */
[----:B----4-:R-:W-:Y:S01]  /*bdd0*/  FMUL R16, RZ, R24 ;  /* 0x00000018ff107220 */ /* 0x010fe20000400000 */
[-C--:B------:R-:W-:Y:S01]  /*bde0*/  FMUL R19, RZ, R25.reuse ;  /* 0x00000019ff137220 */ /* 0x080fe20000400000 */
[----:B------:R-:W-:Y:S01]  /*bdf0*/  FMUL R14, RZ, R26 ;  /* 0x0000001aff0e7220 */ /* 0x000fe20000400000 */
[----:B------:R-:W-:Y:S01]  /*be00*/  IMAD.MOV.U32 R18, RZ, RZ, R24 ;  /* 0x000000ffff127224 */ /* 0x000fe200078e0018 */
[----:B------:R-:W-:Y:S02]  /*be10*/  MOV R13, R25 ;  /* 0x00000019000d7202 */ /* 0x000fe40000000f00 */
[----:B------:R-:W-:-:S02]  /*be20*/  MOV R17, R16 ;  /* 0x0000001000117202 */ /* 0x000fc40000000f00 */
[----:B------:R-:W-:Y:S02]  /*be30*/  MOV R12, R19 ;  /* 0x00000013000c7202 */ /* 0x000fe40000000f00 */
[----:B------:R-:W-:Y:S01]  /*be40*/  MOV R15, R14 ;  /* 0x0000000e000f7202 */ /* 0x000fe20000000f00 */
[----:B------:R5:W-:Y:S04]  /*be50*/  STL.128 [R1+0x5a0], R16 ;  /* 0x0005a01001007387 */ /* 0x000be80000100c00 */
[----:B------:R1:W-:Y:S01]  /*be60*/  STL.128 [R1+0x5b0], R12 ;  /* 0x0005b00c01007387 */ /* 0x0003e20000100c00 */
[----:B0-----:R-:W-:Y:S01]  /*be70*/  FMUL R33, RZ, R27 ;  /* 0x0000001bff217220 */ /* 0x001fe20000400000 */
[----:B------:R-:W-:Y:S01]  /*be80*/  MOV R32, R26 ;  /* 0x0000001a00207202 */ /* 0x000fe20000000f00 */
[----:B------:R-:W-:Y:S01]  /*be90*/  IMAD.MOV.U32 R35, RZ, RZ, R27 ;  /* 0x000000ffff237224 */ /* 0x000fe200078e001b */
[----:B------:R-:W-:Y:S04]  /*bea0*/  STL.128 [R1+0x5e0], RZ ;  /* 0x0005e0ff01007387 */ /* 0x000fe80000100c00 */
[----:B------:R-:W4:Y:S01]  /*beb0*/  LDL.128 R24, [R1+0xb90] ;  /* 0x000b900001187983 */ /* 0x000f220000100c00 */
[-C--:B-----5:R-:W-:Y:S01]  /*bec0*/  FMUL R19, RZ, R21.reuse ;  /* 0x00000015ff137220 */ /* 0x0a0fe20000400000 */
[----:B-1----:R-:W-:Y:S01]  /*bed0*/  FMUL R14, RZ, R22 ;  /* 0x00000016ff0e7220 */ /* 0x002fe20000400000 */
[----:B------:R-:W-:-:S03]  /*bee0*/  MOV R13, R21 ;  /* 0x00000015000d7202 */ /* 0x000fc60000000f00 */
[----:B------:R-:W-:Y:S01]  /*bef0*/  MOV R12, R19 ;  /* 0x00000013000c7202 */ /* 0x000fe20000000f00 */
[----:B------:R-:W-:Y:S02]  /*bf00*/  IMAD.MOV.U32 R15, RZ, RZ, R14 ;  /* 0x000000ffff0f7224 */ /* 0x000fe400078e000e */
[----:B------:R-:W-:-:S03]  /*bf10*/  FMUL R16, RZ, R20 ;  /* 0x00000014ff107220 */ /* 0x000fc60000400000 */
[----:B------:R-:W-:Y:S01]  /*bf20*/  STL.128 [R1+0x5e0], R12 ;  /* 0x0005e00c01007387 */ /* 0x000fe20000100c00 */
[----:B------:R-:W-:Y:S01]  /*bf30*/  MOV R18, R20 ;  /* 0x0000001400127202 */ /* 0x000fe20000000f00 */
[----:B------:R-:W-:Y:S01]  /*bf40*/  FMUL R21, RZ, R23 ;  /* 0x00000017ff157220 */ /* 0x000fe20000400000 */
[----:B------:R-:W-:Y:S01]  /*bf50*/  MOV R17, R16 ;  /* 0x0000001000117202 */ /* 0x000fe20000000f00 */
[----:B------:R-:W-:Y:S01]  /*bf60*/  STL.128 [R1+0x5d0], RZ ;  /* 0x0005d0ff01007387 */ /* 0x000fe20000100c00 */
[----:B------:R-:W-:Y:S02]  /*bf70*/  MOV R20, R22 ;  /* 0x0000001600147202 */ /* 0x000fe40000000f00 */
[----:B------:R-:W-:Y:S01]  /*bf80*/  MOV R22, R21 ;  /* 0x0000001500167202 */ /* 0x000fe20000000f00 */
[----:B------:R-:W-:Y:S04]  /*bf90*/  STL.128 [R1+0x600], RZ ;  /* 0x000600ff01007387 */ /* 0x000fe80000100c00 */
[----:B------:R0:W-:Y:S04]  /*bfa0*/  STL.128 [R1+0x5d0], R16 ;  /* 0x0005d01001007387 */ /* 0x0001e80000100c00 */
[----:B------:R-:W-:Y:S04]  /*bfb0*/  STL.128 [R1+0x5f0], RZ ;  /* 0x0005f0ff01007387 */ /* 0x000fe80000100c00 */
[----:B------:R1:W-:Y:S04]  /*bfc0*/  STL.128 [R1+0x5f0], R20 ;  /* 0x0005f01401007387 */ /* 0x0003e80000100c00 */
[----:B0-----:R-:W5:Y:S04]  /*bfd0*/  LDL.128 R16, [R1+0xba0] ;  /* 0x000ba00001107983 */ /* 0x001f680000100c00 */
[----:B------:R-:W-:Y:S04]  /*bfe0*/  STL.128 [R1+0x610], RZ ;  /* 0x000610ff01007387 */ /* 0x000fe80000100c00 */
[----:B------:R-:W-:Y:S01]  /*bff0*/  STL.128 [R1+0x630], RZ ;  /* 0x000630ff01007387 */ /* 0x000fe20000100c00 */
[----:B------:R-:W-:-:S03]  /*c000*/  MOV R34, R33 ;  /* 0x0000002100227202 */ /* 0x000fc60000000f00 */
[----:B------:R-:W-:Y:S04]  /*c010*/  STL.128 [R1+0x5c0], RZ ;  /* 0x0005c0ff01007387 */ /* 0x000fe80000100c00 */
[----:B------:R-:W-:Y:S01]  /*c020*/  STL.128 [R1+0x5c0], R32 ;  /* 0x0005c02001007387 */ /* 0x000fe20000100c00 */
[-C--:B--2---:R-:W-:Y:S01]  /*c030*/  FMUL R12, RZ, R8.reuse ;  /* 0x00000008ff0c7220 */ /* 0x084fe20000400000 */
[----:B------:R-:W-:Y:S01]  /*c040*/  MOV R14, R8 ;  /* 0x00000008000e7202 */ /* 0x000fe20000000f00 */
[----:B------:R-:W-:-:S03]  /*c050*/  FMUL R15, RZ, R9 ;  /* 0x00000009ff0f7220 */ /* 0x000fc60000400000 */
[----:B------:R-:W-:-:S05]  /*c060*/  MOV R13, R12 ;  /* 0x0000000c000d7202 */ /* 0x000fca0000000f00 */
[----:B------:R0:W-:Y:S01]  /*c070*/  STL.128 [R1+0x600], R12 ;  /* 0x0006000c01007387 */ /* 0x0001e20000100c00 */
[-C--:B-1----:R-:W-:Y:S01]  /*c080*/  FMUL R21, RZ, R11.reuse ;  /* 0x0000000bff157220 */ /* 0x082fe20000400000 */
[-C--:B------:R-:W-:Y:S02]  /*c090*/  MOV R20, R10.reuse ;  /* 0x0000000a00147202 */ /* 0x080fe40000000f00 */
[----:B------:R-:W-:Y:S01]  /*c0a0*/  MOV R23, R11 ;  /* 0x0000000b00177202 */ /* 0x000fe20000000f00 */
[----:B0-----:R-:W-:Y:S01]  /*c0b0*/  FMUL R14, RZ, R10 ;  /* 0x0000000aff0e7220 */ /* 0x001fe20000400000 */
[----:B------:R-:W-:Y:S01]  /*c0c0*/  IMAD.MOV.U32 R12, RZ, RZ, R15 ;  /* 0x000000ffff0c7224 */ /* 0x000fe200078e000f */
[----:B------:R-:W-:-:S03]  /*c0d0*/  MOV R13, R9 ;  /* 0x00000009000d7202 */ /* 0x000fc60000000f00 */
[----:B------:R-:W-:Y:S01]  /*c0e0*/  MOV R15, R14 ;  /* 0x0000000e000f7202 */ /* 0x000fe20000000f00 */
[-C--:B---3--:R-:W-:Y:S01]  /*c0f0*/  FMUL R8, RZ, R4.reuse ;  /* 0x00000004ff087220 */ /* 0x088fe20000400000 */
[----:B------:R-:W-:Y:S01]  /*c100*/  MOV R10, R4 ;  /* 0x00000004000a7202 */ /* 0x000fe20000000f00 */
[----:B------:R-:W-:Y:S02]  /*c110*/  FMUL R11, RZ, R5 ;  /* 0x00000005ff0b7220 */ /* 0x000fe40000400000 */
[----:B------:R-:W-:Y:S01]  /*c120*/  IMAD.MOV.U32 R9, RZ, RZ, R8 ;  /* 0x000000ffff097224 */ /* 0x000fe200078e0008 */
[----:B------:R0:W-:Y:S04]  /*c130*/  STL.128 [R1+0x610], R12 ;  /* 0x0006100c01007387 */ /* 0x0001e80000100c00 */
[----:B------:R1:W-:Y:S01]  /*c140*/  STL.128 [R1+0x630], R8 ;  /* 0x0006300801007387 */ /* 0x0003e20000100c00 */
[----:B0-----:R-:W-:-:S03]  /*c150*/  MOV R12, R11 ;  /* 0x0000000b000c7202 */ /* 0x001fc60000000f00 */
[----:B-1----:R-:W2:Y:S01]  /*c160*/  LDL.128 R8, [R1+0xbb0] ;  /* 0x000bb00001087983 */ /* 0x002ea20000100c00 */
[-C--:B------:R-:W-:Y:S01]  /*c170*/  FMUL R14, RZ, R6.reuse ;  /* 0x00000006ff0e7220 */ /* 0x080fe20000400000 */
[----:B------:R-:W-:Y:S01]  /*c180*/  MOV R13, R5 ;  /* 0x00000005000d7202 */ /* 0x000fe20000000f00 */
[-C--:B------:R-:W-:Y:S01]  /*c190*/  FMUL R33, RZ, R7.reuse ;  /* 0x00000007ff217220 */ /* 0x080fe20000400000 */
[----:B------:R-:W-:Y:S02]  /*c1a0*/  MOV R32, R6 ;  /* 0x0000000600207202 */ /* 0x000fe40000000f00 */
[----:B------:R-:W-:Y:S02]  /*c1b0*/  MOV R35, R7 ;  /* 0x0000000700237202 */ /* 0x000fe40000000f00 */
[----:B------:R-:W3:Y:S01]  /*c1c0*/  LDL.128 R4, [R1+0xbc0] ;  /* 0x000bc00001047983 */ /* 0x000ee20000100c00 */
[----:B------:R-:W-:Y:S02]  /*c1d0*/  MOV R22, R21 ;  /* 0x0000001500167202 */ /* 0x000fe40000000f00 */
[----:B------:R-:W-:Y:S01]  /*c1e0*/  MOV R15, R14 ;  /* 0x0000000e000f7202 */ /* 0x000fe20000000f00 */
[----:B------:R-:W-:Y:S04]  /*c1f0*/  STL.128 [R1+0x620], RZ ;  /* 0x000620ff01007387 */ /* 0x000fe80000100c00 */
[----:B------:R0:W-:Y:S04]  /*c200*/  STL.128 [R1+0x620], R20 ;  /* 0x0006201401007387 */ /* 0x0001e80000100c00 */
[----:B------:R-:W-:Y:S04]  /*c210*/  STL.128 [R1+0x640], RZ ;  /* 0x000640ff01007387 */ /* 0x000fe80000100c00 */
[----:B------:R1:W-:Y:S01]  /*c220*/  STL.128 [R1+0x640], R12 ;  /* 0x0006400c01007387 */ /* 0x0003e20000100c00 */
[----:B------:R-:W-:-:S03]  /*c230*/  IMAD.MOV.U32 R34, RZ, RZ, R33 ;  /* 0x000000ffff227224 */ /* 0x000fc600078e0021 */
[----:B------:R-:W-:Y:S04]  /*c240*/  STL.128 [R1+0x650], RZ ;  /* 0x000650ff01007387 */ /* 0x000fe80000100c00 */
[----:B------:R-:W-:Y:S04]  /*c250*/  STL.128 [R1+0x660], RZ ;  /* 0x000660ff01007387 */ /* 0x000fe80000100c00 */
[----:B------:R1:W-:Y:S04]  /*c260*/  STL.128 [R1+0x650], R32 ;  /* 0x0006502001007387 */ /* 0x0003e80000100c00 */
[----:B------:R-:W-:Y:S01]  /*c270*/  STL.128 [R1+0x670], RZ ;  /* 0x000670ff01007387 */ /* 0x000fe20000100c00 */
[----:B0-----:R-:W-:Y:S01]  /*c280*/  FMUL R20, RZ, R28 ;  /* 0x0000001cff147220 */ /* 0x001fe20000400000 */
[----:B------:R-:W-:Y:S01]  /*c290*/  FMUL R23, RZ, R29 ;  /* 0x0000001dff177220 */ /* 0x000fe20000400000 */
[----:B-1----:R-:W-:Y:S01]  /*c2a0*/  FMUL R14, RZ, R30 ;  /* 0x0000001eff0e7220 */ /* 0x002fe20000400000 */
[----:B------:R-:W-:-:S02]  /*c2b0*/  MOV R22, R28 ;  /* 0x0000001c00167202 */ /* 0x000fc40000000f00 */
[----:B------:R-:W-:Y:S02]  /*c2c0*/  MOV R21, R20 ;  /* 0x0000001400157202 */ /* 0x000fe40000000f00 */
[----:B------:R-:W-:Y:S02]  /*c2d0*/  MOV R13, R29 ;  /* 0x0000001d000d7202 */ /* 0x000fe40000000f00 */
[----:B------:R-:W-:Y:S02]  /*c2e0*/  MOV R12, R23 ;  /* 0x00000017000c7202 */ /* 0x000fe40000000f00 */
[----:B------:R-:W-:Y:S01]  /*c2f0*/  MOV R15, R14 ;  /* 0x0000000e000f7202 */ /* 0x000fe20000000f00 */
[----:B------:R4:W-:Y:S01]  /*c300*/  STL.128 [R1+0x660], R20 ;  /* 0x0006601401007387 */ /* 0x0009e20000100c00 */
[-C--:B------:R-:W-:Y:S01]  /*c310*/  FMUL R33, RZ, R31.reuse ;  /* 0x0000001fff217220 */ /* 0x080fe20000400000 */
[----:B------:R-:W-:Y:S01]  /*c320*/  IMAD.MOV.U32 R32, RZ, RZ, R30 ;  /* 0x000000ffff207224 */ /* 0x000fe200078e001e */
[----:B------:R-:W-:Y:S01]  /*c330*/  MOV R35, R31 ;  /* 0x0000001f00237202 */ /* 0x000fe20000000f00 */
[----:B------:R0:W-:Y:S04]  /*c340*/  STL.128 [R1+0x670], R12 ;  /* 0x0006700c01007387 */ /* 0x0001e80000100c00 */
[----:B------:R-:W3:Y:S01]  /*c350*/  LDL.128 R28, [R1+0xbd0] ;  /* 0x000bd000011c7983 */ /* 0x000ee20000100c00 */
[----:B------:R-:W-:-:S03]  /*c360*/  MOV R34, R33 ;  /* 0x0000002100227202 */ /* 0x000fc60000000f00 */
[----:B------:R-:W-:Y:S04]  /*c370*/  STL.128 [R1+0x680], RZ ;  /* 0x000680ff01007387 */ /* 0x000fe80000100c00 */
[----:B------:R-:W-:Y:S04]  /*c380*/  STL.128 [R1+0x690], RZ ;  /* 0x000690ff01007387 */ /* 0x000fe80000100c00 */
[----:B------:R-:W-:Y:S04]  /*c390*/  STL.128 [R1+0x680], R32 ;  /* 0x0006802001007387 */ /* 0x000fe80000100c00 */
[----:B------:R-:W-:Y:S01]  /*c3a0*/  STL.128 [R1+0x6a0], RZ ;  /* 0x0006a0ff01007387 */ /* 0x000fe20000100c00 */
[----:B----4-:R-:W-:Y:S01]  /*c3b0*/  FMUL R20, RZ, R24 ;  /* 0x00000018ff147220 */ /* 0x010fe20000400000 */
[----:B0-----:R-:W-:Y:S01]  /*c3c0*/  FMUL R14, RZ, R26 ;  /* 0x0000001aff0e7220 */ /* 0x001fe20000400000 */
        /* <DEDUP_REMOVED lines=8> */
[----:B------:R-:W-:Y:S04]  /*c450*/  STL.128 [R1+0x6c0], RZ ;  /* 0x0006c0ff01007387 */ /* 0x000fe80000100c00 */
[----:B0-----:R-:W4:Y:S04]  /*c460*/  LDL.128 R12, [R1+0xbe0] ;  /* 0x000be000010c7983 */ /* 0x001f280000100c00 */
[----:B------:R-:W-:Y:S04]  /*c470*/  STL.128 [R1+0x6e0], RZ ;  /* 0x0006e0ff01007387 */ /* 0x000fe80000100c00 */
[----:B------:R-:W-:Y:S01]  /*c480*/  STL.128 [R1+0x700], RZ ;  /* 0x000700ff01007387 */ /* 0x000fe20000100c00 */
[----:B-----5:R-:W-:Y:S01]  /*c490*/  FMUL R23, RZ, R17 ;  /* 0x00000011ff177220 */ /* 0x020fe20000400000 */
[----:B------:R-:W-:-:S02]  /*c4a0*/  IMAD.MOV.U32 R33, RZ, RZ, R17 ;  /* 0x000000ffff217224 */ /* 0x000fc400078e0011 */
[-C--:B------:R-:W-:Y:S01]  /*c4b0*/  FMUL R20, RZ, R16.reuse ;  /* 0x00000010ff147220 */ /* 0x080fe20000400000 */
[----:B------:R-:W-:Y:S01]  /*c4c0*/  FMUL R17, RZ, R19 ;  /* 0x00000013ff117220 */ /* 0x000fe20000400000 */
[----:B------:R-:W-:Y:S01]  /*c4d0*/  MOV R22, R16 ;  /* 0x0000001000167202 */ /* 0x000fe20000000f00 */
[-C--:B------:R-:W-:Y:S01]  /*c4e0*/  FMUL R34, RZ, R18.reuse ;  /* 0x00000012ff227220 */ /* 0x080fe20000400000 */
[----:B------:R-:W-:Y:S02]  /*c4f0*/  MOV R16, R18 ;  /* 0x0000001200107202 */ /* 0x000fe40000000f00 */
[----:B------:R-:W-:Y:S02]  /*c500*/  MOV R21, R20 ;  /* 0x0000001400157202 */ /* 0x000fe40000000f00 */
[----:B------:R-:W-:Y:S02]  /*c510*/  MOV R18, R17 ;  /* 0x0000001100127202 */ /* 0x000fe40000000f00 */
[----:B------:R-:W-:Y:S01]  /*c520*/  MOV R32, R23 ;  /* 0x0000001700207202 */ /* 0x000fe20000000f00 */
[----:B------:R2:W-:Y:S04]  /*c530*/  STL.128 [R1+0x6c0], R20 ;  /* 0x0006c01401007387 */ /* 0x0005e80000100c00 */
[----:B------:R0:W-:Y:S04]  /*c540*/  STL.128 [R1+0x6e0], R16 ;  /* 0x0006e01001007387 */ /* 0x0001e80000100c00 */
[----:B------:R-:W-:Y:S04]  /*c550*/  STL.128 [R1+0x6f0], RZ ;  /* 0x0006f0ff01007387 */ /* 0x000fe80000100c00 */
[----:B------:R-:W-:Y:S04]  /*c560*/  STL.128 [R1+0x710], RZ ;  /* 0x000710ff01007387 */ /* 0x000fe80000100c00 */
[----:B------:R-:W-:Y:S04]  /*c570*/  STL.128 [R1+0x720], RZ ;  /* 0x000720ff01007387 */ /* 0x000fe80000100c00 */
[----:B------:R-:W-:Y:S01]  /*c580*/  STL.128 [R1+0x730], RZ ;  /* 0x000730ff01007387 */ /* 0x000fe20000100c00 */
[-C--:B--2---:R-:W-:Y:S01]  /*c590*/  FMUL R23, RZ, R9.reuse ;  /* 0x00000009ff177220 */ /* 0x084fe20000400000 */
[----:B0-----:R-:W-:Y:S01]  /*c5a0*/  FMUL R18, RZ, R10 ;  /* 0x0000000aff127220 */ /* 0x001fe20000400000 */
[----:B------:R-:W-:Y:S01]  /*c5b0*/  FMUL R20, RZ, R8 ;  /* 0x00000008ff147220 */ /* 0x000fe20000400000 */
[----:B------:R-:W-:-:S02]  /*c5c0*/  MOV R17, R9 ;  /* 0x0000000900117202 */ /* 0x000fc40000000f00 */
[----:B------:R-:W-:Y:S01]  /*c5d0*/  MOV R16, R23 ;  /* 0x0000001700107202 */ /* 0x000fe20000000f00 */
[----:B------:R-:W-:Y:S01]  /*c5e0*/  IMAD.MOV.U32 R21, RZ, RZ, R20 ;  /* 0x000000ffff157224 */ /* 0x000fe200078e0014 */
[----:B------:R-:W-:Y:S02]  /*c5f0*/  MOV R19, R18 ;  /* 0x0000001200137202 */ /* 0x000fe40000000f00 */
[----:B------:R-:W-:Y:S01]  /*c600*/  MOV R22, R8 ;  /* 0x0000000800167202 */ /* 0x000fe20000000f00 */
[----:B------:R-:W-:Y:S02]  /*c610*/  FMUL R9, RZ, R11 ;  /* 0x0000000bff097220 */ /* 0x000fe40000400000 */
[----:B------:R0:W-:Y:S04]  /*c620*/  STL.128 [R1+0x700], R16 ;  /* 0x0007001001007387 */ /* 0x0001e80000100c00 */
[----:B------:R3:W-:Y:S01]  /*c630*/  STL.128 [R1+0x6f0], R20 ;  /* 0x0006f01401007387 */ /* 0x0007e20000100c00 */
[----:B------:R-:W-:-:S02]  /*c640*/  MOV R8, R10 ;  /* 0x0000000a00087202 */ /* 0x000fc40000000f00 */
[----:B------:R-:W-:Y:S01]  /*c650*/  MOV R10, R9 ;  /* 0x00000009000a7202 */ /* 0x000fe20000000f00 */
[----:B0-----:R-:W2:Y:S01]  /*c660*/  LDL.128 R16, [R1+0xbf0] ;  /* 0x000bf00001107983 */ /* 0x001ea20000100c00 */
[----:B---3--:R-:W-:Y:S01]  /*c670*/  FMUL R20, RZ, R4 ;  /* 0x00000004ff147220 */ /* 0x008fe20000400000 */
[----:B------:R-:W-:Y:S02]  /*c680*/  IMAD.MOV.U32 R22, RZ, RZ, R4 ;  /* 0x000000ffff167224 */ /* 0x000fe400078e0004 */
[----:B------:R-:W-:Y:S02]  /*c690*/  FMUL R23, RZ, R5 ;  /* 0x00000005ff177220 */ /* 0x000fe40000400000 */
[----:B------:R-:W-:Y:S01]  /*c6a0*/  MOV R21, R20 ;  /* 0x0000001400157202 */ /* 0x000fe20000000f00 */
[----:B------:R0:W-:Y:S04]  /*c6b0*/  STL.128 [R1+0x710], R8 ;  /* 0x0007100801007387 */ /* 0x0001e80000100c00 */
[----:B------:R1:W-:Y:S01]  /*c6c0*/  STL.128 [R1+0x720], R20 ;  /* 0x0007201401007387 */ /* 0x0003e20000100c00 */
[----:B0-----:R-:W-:Y:S01]  /*c6d0*/  MOV R8, R23 ;  /* 0x0000001700087202 */ /* 0x001fe20000000f00 */
[----:B------:R-:W-:-:S02]  /*c6e0*/  FMUL R10, RZ, R6 ;  /* 0x00000006ff0a7220 */ /* 0x000fc40000400000 */
[----:B-1----:R-:W3:Y:S01]  /*c6f0*/  LDL.128 R20, [R1+0xc00] ;  /* 0x000c000001147983 */ /* 0x002ee20000100c00 */
[----:B------:R-:W-:Y:S02]  /*c700*/  MOV R9, R5 ;  /* 0x0000000500097202 */ /* 0x000fe40000000f00 */
[----:B------:R-:W-:-:S05]  /*c710*/  MOV R11, R10 ;  /* 0x0000000a000b7202 */ /* 0x000fca0000000f00 */
[----:B------:R0:W-:Y:S04]  /*c720*/  STL.128 [R1+0x730], R8 ;  /* 0x0007300801007387 */ /* 0x0001e80000100c00 */
[----:B0-----:R-:W5:Y:S01]  /*c730*/  LDL.128 R8, [R1+0xc10] ;  /* 0x000c100001087983 */ /* 0x001f620000100c00 */
[----:B------:R-:W-:Y:S01]  /*c740*/  FMUL R25, RZ, R27 ;  /* 0x0000001bff197220 */ /* 0x000fe20000400000 */
[----:B------:R-:W-:-:S04]  /*c750*/  MOV R24, R26 ;  /* 0x0000001a00187202 */ /* 0x000fc80000000f00 */
[----:B------:R-:W-:Y:S01]  /*c760*/  MOV R26, R25 ;  /* 0x00000019001a7202 */ /* 0x000fe20000000f00 */
[----:B------:R-:W-:Y:S04]  /*c770*/  STL.128 [R1+0x6b0], RZ ;  /* 0x0006b0ff01007387 */ /* 0x000fe80000100c00 */
[----:B------:R0:W-:Y:S04]  /*c780*/  STL.128 [R1+0x6b0], R24 ;  /* 0x0006b01801007387 */ /* 0x0001e80000100c00 */
[----:B------:R-:W-:Y:S01]  /*c790*/  STL.128 [R1+0x750], RZ ;  /* 0x000750ff01007387 */ /* 0x000fe20000100c00 */
[-C--:B0-----:R-:W-:Y:S01]  /*c7a0*/  FMUL R24, RZ, R28.reuse ;  /* 0x0000001cff187220 */ /* 0x081fe20000400000 */
[----:B------:R-:W-:Y:S01]  /*c7b0*/  MOV R26, R28 ;  /* 0x0000001c001a7202 */ /* 0x000fe20000000f00 */
[----:B------:R-:W-:-:S03]  /*c7c0*/  FMUL R27, RZ, R29 ;  /* 0x0000001dff1b7220 */ /* 0x000fc60000400000 */
[----:B------:R-:W-:-:S05]  /*c7d0*/  MOV R25, R24 ;  /* 0x0000001800197202 */ /* 0x000fca0000000f00 */
[----:B------:R4:W-:Y:S01]  /*c7e0*/  STL.128 [R1+0x750], R24 ;  /* 0x0007501801007387 */ /* 0x0009e20000100c00 */
[----:B------:R-:W-:Y:S02]  /*c7f0*/  MOV R4, R27 ;  /* 0x0000001b00047202 */ /* 0x000fe40000000f00 */
[----:B------:R-:W-:Y:S01]  /*c800*/  MOV R35, R34 ;  /* 0x0000002200237202 */ /* 0x000fe20000000f00 */
[----:B------:R-:W-:Y:S01]  /*c810*/  STL.128 [R1+0x780], RZ ;  /* 0x000780ff01007387 */ /* 0x000fe20000100c00 */
[----:B------:R-:W-:Y:S01]  /*c820*/  MOV R5, R29 ;  /* 0x0000001d00057202 */ /* 0x000fe20000000f00 */
[----:B------:R-:W-:Y:S02]  /*c830*/  FMUL R29, RZ, R31 ;  /* 0x0000001fff1d7220 */ /* 0x000fe40000400000 */
[----:B------:R-:W-:Y:S01]  /*c840*/  STL.128 [R1+0x6d0], RZ ;  /* 0x0006d0ff01007387 */ /* 0x000fe20000100c00 */
[----:B------:R-:W-:Y:S01]  /*c850*/  MOV R28, R30 ;  /* 0x0000001e001c7202 */ /* 0x000fe20000000f00 */
[-C--:B----4-:R-:W-:Y:S01]  /*c860*/  FMUL R24, RZ, R12.reuse ;  /* 0x0000000cff187220 */ /* 0x090fe20000400000 */
[----:B------:R-:W-:Y:S01]  /*c870*/  MOV R26, R12 ;  /* 0x0000000c001a7202 */ /* 0x000fe20000000f00 */
[----:B------:R-:W-:-:S03]  /*c880*/  FMUL R27, RZ, R13 ;  /* 0x0000000dff1b7220 */ /* 0x000fc60000400000 */
[----:B------:R-:W-:Y:S01]  /*c890*/  MOV R25, R24 ;  /* 0x0000001800197202 */ /* 0x000fe20000000f00 */
[----:B------:R0:W-:Y:S04]  /*c8a0*/  STL.128 [R1+0x6d0], R32 ;  /* 0x0006d02001007387 */ /* 0x0001e80000100c00 */
[----:B------:R1:W-:Y:S04]  /*c8b0*/  STL.128 [R1+0x780], R24 ;  /* 0x0007801801007387 */ /* 0x0003e80000100c00 */
[----:B------:R-:W-:Y:S01]  /*c8c0*/  STL.128 [R1+0x770], RZ ;  /* 0x000770ff01007387 */ /* 0x000fe20000100c00 */
[----:B0-----:R-:W-:Y:S01]  /*c8d0*/  MOV R32, R6 ;  /* 0x0000000600207202 */ /* 0x001fe20000000f00 */
[----:B------:R-:W-:Y:S01]  /*c8e0*/  FMUL R6, RZ, R30 ;  /* 0x0000001eff067220 */ /* 0x000fe20000400000 */
[----:B-1----:R-:W-:Y:S01]  /*c8f0*/  FMUL R26, RZ, R14 ;  /* 0x0000000eff1a7220 */ /* 0x002fe20000400000 */
[----:B------:R-:W-:Y:S01]  /*c900*/  MOV R30, R29 ;  /* 0x0000001d001e7202 */ /* 0x000fe20000000f00 */
[----:B------:R-:W-:Y:S01]  /*c910*/  IMAD.MOV.U32 R24, RZ, RZ, R27 ;  /* 0x000000ffff187224 */ /* 0x000fe200078e001b */
[----:B------:R-:W-:-:S02]  /*c920*/  MOV R25, R13 ;  /* 0x0000000d00197202 */ /* 0x000fc40000000f00 */
[----:B------:R-:W-:Y:S01]  /*c930*/  MOV R27, R26 ;  /* 0x0000001a001b7202 */ /* 0x000fe20000000f00 */
[----:B------:R0:W-:Y:S04]  /*c940*/  STL.128 [R1+0x770], R28 ;  /* 0x0007701c01007387 */ /* 0x0001e80000100c00 */
[----:B------:R-:W-:Y:S04]  /*c950*/  STL.128 [R1+0x790], RZ ;  /* 0x000790ff01007387 */ /* 0x000fe80000100c00 */
[----:B------:R-:W-:Y:S01]  /*c960*/  STL.128 [R1+0x790], R24 ;  /* 0x0007901801007387 */ /* 0x000fe20000100c00 */
[-C--:B0-----:R-:W-:Y:S01]  /*c970*/  FMUL R29, RZ, R15.reuse ;  /* 0x0000000fff1d7220 */ /* 0x081fe20000400000 */
[----:B------:R-:W-:-:S02]  /*c980*/  MOV R31, R15 ;  /* 0x0000000f001f7202 */ /* 0x000fc40000000f00 */
[----:B------:R-:W-:Y:S01]  /*c990*/  MOV R28, R14 ;  /* 0x0000000e001c7202 */ /* 0x000fe20000000f00 */
[----:B------:R-:W-:Y:S04]  /*c9a0*/  STL.128 [R1+0x7b0], RZ ;  /* 0x0007b0ff01007387 */ /* 0x000fe80000100c00 */
[----:B------:R-:W-:Y:S01]  /*c9b0*/  STL.128 [R1+0x7d0], RZ ;  /* 0x0007d0ff01007387 */ /* 0x000fe20000100c00 */
[----:B------:R-:W-:Y:S01]  /*c9c0*/  FMUL R33, RZ, R7 ;  /* 0x00000007ff217220 */ /* 0x000fe20000400000 */
[----:B------:R-:W-:Y:S02]  /*c9d0*/  IMAD.MOV.U32 R35, RZ, RZ, R7 ;  /* 0x000000ffff237224 */ /* 0x000fe400078e0007 */
[----:B------:R-:W-:Y:S01]  /*c9e0*/  IMAD.MOV.U32 R7, RZ, RZ, R6 ;  /* 0x000000ffff077224 */ /* 0x000fe200078e0006 */
[----:B------:R-:W-:Y:S04]  /*c9f0*/  STL.128 [R1+0x7f0], RZ ;  /* 0x0007f0ff01007387 */ /* 0x000fe80000100c00 */
[----:B------:R-:W-:Y:S04]  /*ca00*/  STL.128 [R1+0x760], RZ ;  /* 0x000760ff01007387 */ /* 0x000fe80000100c00 */
[----:B------:R0:W-:Y:S04]  /*ca10*/  STL.128 [R1+0x760], R4 ;  /* 0x0007600401007387 */ /* 0x0001e80000100c00 */
[----:B------:R-:W-:Y:S04]  /*ca20*/  STL.128 [R1+0x7c0], RZ ;  /* 0x0007c0ff01007387 */ /* 0x000fe80000100c00 */
[----:B------:R-:W-:Y:S04]  /*ca30*/  STL.128 [R1+0x7e0], RZ ;  /* 0x0007e0ff01007387 */ /* 0x000fe80000100c00 */
[----:B0-----:R-:W4:Y:S04]  /*ca40*/  LDL.128 R4, [R1+0xc20] ;  /* 0x000c200001047983 */ /* 0x001f280000100c00 */
[----:B------:R-:W-:Y:S04]  /*ca50*/  STL.128 [R1+0x800], RZ ;  /* 0x000800ff01007387 */ /* 0x000fe80000100c00 */
[----:B------:R-:W-:Y:S01]  /*ca60*/  STL.128 [R1+0x810], RZ ;  /* 0x000810ff01007387 */ /* 0x000fe20000100c00 */
[-C--:B--2---:R-:W-:Y:S01]  /*ca70*/  FMUL R15, RZ, R17.reuse ;  /* 0x00000011ff0f7220 */ /* 0x084fe20000400000 */
[----:B------:R-:W-:Y:S01]  /*ca80*/  MOV R25, R17 ;  /* 0x0000001100197202 */ /* 0x000fe20000000f00 */
[----:B------:R-:W-:Y:S01]  /*ca90*/  FMUL R17, RZ, R19 ;  /* 0x00000013ff117220 */ /* 0x000fe20000400000 */
[-C--:B------:R-:W-:Y:S01]  /*caa0*/  FMUL R12, RZ, R16.reuse ;  /* 0x00000010ff0c7220 */ /* 0x080fe20000400000 */
[----:B------:R-:W-:Y:S01]  /*cab0*/  MOV R14, R16 ;  /* 0x00000010000e7202 */ /* 0x000fe20000000f00 */
[-C--:B------:R-:W-:Y:S01]  /*cac0*/  FMUL R26, RZ, R18.reuse ;  /* 0x00000012ff1a7220 */ /* 0x080fe20000400000 */
[----:B------:R-:W-:Y:S01]  /*cad0*/  MOV R16, R18 ;  /* 0x0000001200107202 */ /* 0x000fe20000000f00 */
[----:B------:R-:W-:Y:S01]  /*cae0*/  IMAD.MOV.U32 R13, RZ, RZ, R12 ;  /* 0x000000ffff0d7224 */ /* 0x000fe200078e000c */
[----:B------:R-:W-:-:S02]  /*caf0*/  MOV R18, R17 ;  /* 0x0000001100127202 */ /* 0x000fc40000000f00 */
[----:B------:R-:W-:Y:S02]  /*cb00*/  MOV R24, R15 ;  /* 0x0000000f00187202 */ /* 0x000fe40000000f00 */
[----:B------:R3:W-:Y:S04]  /*cb10*/  STL.128 [R1+0x7b0], R12 ;  /* 0x0007b00c01007387 */ /* 0x0007e80000100c00 */
[----:B------:R0:W-:Y:S01]  /*cb20*/  STL.128 [R1+0x7d0], R16 ;  /* 0x0007d01001007387 */ /* 0x0001e20000100c00 */
[----:B------:R-:W-:Y:S01]  /*cb30*/  MOV R27, R26 ;  /* 0x0000001a001b7202 */ /* 0x000fe20000000f00 */
[-C--:B---3--:R-:W-:Y:S01]  /*cb40*/  FMUL R15, RZ, R21.reuse ;  /* 0x00000015ff0f7220 */ /* 0x088fe20000400000 */
[----:B0-----:R-:W-:Y:S01]  /*cb50*/  FMUL R18, RZ, R22 ;  /* 0x00000016ff127220 */ /* 0x001fe20000400000 */
[----:B------:R-:W-:Y:S01]  /*cb60*/  FMUL R12, RZ, R20 ;  /* 0x00000014ff0c7220 */ /* 0x000fe20000400000 */
[----:B------:R-:W-:-:S02]  /*cb70*/  MOV R17, R21 ;  /* 0x0000001500117202 */ /* 0x000fc40000000f00 */
[----:B------:R-:W-:Y:S02]  /*cb80*/  MOV R16, R15 ;  /* 0x0000000f00107202 */ /* 0x000fe40000000f00 */
[----:B------:R-:W-:Y:S01]  /*cb90*/  MOV R19, R18 ;  /* 0x0000001200137202 */ /* 0x000fe20000000f00 */
[----:B------:R-:W-:Y:S01]  /*cba0*/  IMAD.MOV.U32 R14, RZ, RZ, R20 ;  /* 0x000000ffff0e7224 */ /* 0x000fe200078e0014 */
[----:B------:R-:W-:Y:S01]  /*cbb0*/  MOV R13, R12 ;  /* 0x0000000c000d7202 */ /* 0x000fe20000000f00 */
[----:B------:R-:W-:Y:S02]  /*cbc0*/  FMUL R21, RZ, R23 ;  /* 0x00000017ff157220 */ /* 0x000fe40000400000 */
[----:B------:R5:W-:Y:S01]  /*cbd0*/  STL.128 [R1+0x7f0], R16 ;  /* 0x0007f01001007387 */ /* 0x000be20000100c00 */
[----:B------:R-:W-:Y:S01]  /*cbe0*/  MOV R20, R22 ;  /* 0x0000001600147202 */ /* 0x000fe20000000f00 */
[----:B------:R-:W-:Y:S02]  /*cbf0*/  IMAD.MOV.U32 R22, RZ, RZ, R21 ;  /* 0x000000ffff167224 */ /* 0x000fe400078e0015 */
[----:B------:R0:W-:Y:S04]  /*cc00*/  STL.128 [R1+0x7c0], R24 ;  /* 0x0007c01801007387 */ /* 0x0001e80000100c00 */
[----:B------:R1:W-:Y:S01]  /*cc10*/  STL.128 [R1+0x7e0], R12 ;  /* 0x0007e00c01007387 */ /* 0x0003e20000100c00 */
[-C--:B-----5:R-:W-:Y:S01]  /*cc20*/  FMUL R16, RZ, R8.reuse ;  /* 0x00000008ff107220 */ /* 0x0a0fe20000400000 */
[----:B------:R-:W-:Y:S01]  /*cc30*/  MOV R18, R8 ;  /* 0x0000000800127202 */ /* 0x000fe20000000f00 */
[----:B------:R-:W-:Y:S01]  /*cc40*/  FMUL R19, RZ, R9 ;  /* 0x00000009ff137220 */ /* 0x000fe20000400000 */
[----:B0-----:R-:W2:Y:S02]  /*cc50*/  LDG.E R24, desc[UR6][R2.64] ;  /* 0x0000000602187981 */ /* 0x001ea4000c1e1900 */
[----:B------:R-:W-:-:S02]  /*cc60*/  MOV R17, R16 ;  /* 0x0000001000117202 */ /* 0x000fc40000000f00 */
[----:B-1----:R-:W2:Y:S04]  /*cc70*/  LDL.128 R12, [R1] ;  /* 0x00000000010c7983 */ /* 0x002ea80000100c00 */
[----:B------:R-:W3:Y:S04]  /*cc80*/  LDG.E R25, desc[UR6][R2.64+0x4] ;  /* 0x0000040602197981 */ /* 0x000ee8000c1e1900 */
[----:B------:R0:W-:Y:S04]  /*cc90*/  STL.128 [R1+0x800], R20 ;  /* 0x0008001401007387 */ /* 0x0001e80000100c00 */
[----:B------:R1:W-:Y:S04]  /*cca0*/  STL.128 [R1+0x810], R16 ;  /* 0x0008101001007387 */ /* 0x0003e80000100c00 */
[----:B------:R-:W5:Y:S04]  /*ccb0*/  LDG.E R27, desc[UR6][R2.64+0x8] ;  /* 0x00000806021b7981 */ /* 0x000f68000c1e1900 */
[----:B------:R-:W5:Y:S01]  /*ccc0*/  LDG.E R26, desc[UR6][R2.64+0xc] ;  /* 0x00000c06021a7981 */ /* 0x000f62000c1e1900 */
[----:B0-----:R-:W-:-:S03]  /*ccd0*/  MOV R20, R19 ;  /* 0x0000001300147202 */ /* 0x001fc60000000f00 */
[----:B-1----:R-:W5:Y:S01]  /*cce0*/  LDL.128 R16, [R1+0xc30] ;  /* 0x000c300001107983 */ /* 0x002f620000100c00 */
[----:B------:R-:W-:Y:S01]  /*ccf0*/  MOV R21, R9 ;  /* 0x0000000900157202 */ /* 0x000fe20000000f00 */
[----:B------:R-:W-:Y:S01]  /*cd00*/  FMUL R22, RZ, R10 ;  /* 0x0000000aff167220 */ /* 0x000fe20000400000 */
[----:B------:R-:W-:Y:S01]  /*cd10*/  FMUL R9, RZ, R11 ;  /* 0x0000000bff097220 */ /* 0x000fe20000400000 */
[----:B------:R-:W-:Y:S01]  /*cd20*/  IMAD.MOV.U32 R8, RZ, RZ, R10 ;  /* 0x000000ffff087224 */ /* 0x000fe200078e000a */
[----:B------:R-:W-:Y:S02]  /*cd30*/  MOV R30, R29 ;  /* 0x0000001d001e7202 */ /* 0x000fe40000000f00 */
[----:B------:R-:W-:Y:S02]  /*cd40*/  MOV R23, R22 ;  /* 0x0000001600177202 */ /* 0x000fe40000000f00 */
[----:B------:R-:W-:Y:S01]  /*cd50*/  MOV R10, R9 ;  /* 0x00000009000a7202 */ /* 0x000fe20000000f00 */
[----:B------:R-:W-:Y:S04]  /*cd60*/  STL.128 [R1+0x7a0], RZ ;  /* 0x0007a0ff01007387 */ /* 0x000fe80000100c00 */
[----:B------:R-:W-:Y:S04]  /*cd70*/  STL.128 [R1+0x820], RZ ;  /* 0x000820ff01007387 */ /* 0x000fe80000100c00 */
[----:B------:R-:W-:Y:S04]  /*cd80*/  STL.128 [R1+0x830], RZ ;  /* 0x000830ff01007387 */ /* 0x000fe80000100c00 */
[----:B------:R0:W-:Y:S04]  /*cd90*/  STL.128 [R1+0x7a0], R28 ;  /* 0x0007a01c01007387 */ /* 0x0001e80000100c00 */
[----:B------:R-:W-:Y:S04]  /*cda0*/  STL.128 [R1+0x820], R20 ;  /* 0x0008201401007387 */ /* 0x000fe80000100c00 */
[----:B------:R1:W-:Y:S04]  /*cdb0*/  STL.128 [R1+0x830], R8 ;  /* 0x0008300801007387 */ /* 0x0003e80000100c00 */
[----:B0-----:R-:W5:Y:S04]  /*cdc0*/  LDG.E R31, desc[UR6][R2.64+0x10] ;  /* 0x00001006021f7981 */ /* 0x001f68000c1e1900 */
[----:B------:R-:W5:Y:S04]  /*cdd0*/  LDG.E R30, desc[UR6][R2.64+0x14] ;  /* 0x00001406021e7981 */ /* 0x000f68000c1e1900 */
[----:B-1----:R-:W5:Y:S01]  /*cde0*/  LDL.128 R8, [R1+0x10] ;  /* 0x0000100001087983 */ /* 0x002f620000100c00 */
[----:B------:R-:W-:-:S03]  /*cdf0*/  MOV R34, R33 ;  /* 0x0000002100227202 */ /* 0x000fc60000000f00 */
[----:B------:R-:W5:Y:S04]  /*ce00*/  LDG.E R28, desc[UR6][R2.64+0x18] ;  /* 0x00001806021c7981 */ /* 0x000f68000c1e1900 */
[----:B------:R-:W-:Y:S04]  /*ce10*/  STL.128 [R1+0x840], RZ ;  /* 0x000840ff01007387 */ /* 0x000fe80000100c00 */
[----:B------:R-:W-:Y:S04]  /*ce20*/  STL.128 [R1+0x740], RZ ;  /* 0x000740ff01007387 */ /* 0x000fe80000100c00 */
[----:B------:R0:W-:Y:S04]  /*ce30*/  STL.128 [R1+0x740], R32 ;  /* 0x0007402001007387 */ /* 0x0001e80000100c00 */
[----:B------:R-:W5:Y:S04]  /*ce40*/  LDG.E R29, desc[UR6][R2.64+0x1c] ;  /* 0x00001c06021d7981 */ /* 0x000f68000c1e1900 */
[----:B------:R-:W-:Y:S04]  /*ce50*/  STL.128 [R1+0x850], RZ ;  /* 0x000850ff01007387 */ /* 0x000fe80000100c00 */
[----:B------:R-:W-:Y:S04]  /*ce60*/  STL.128 [R1+0x870], RZ ;  /* 0x000870ff01007387 */ /* 0x000fe80000100c00 */
[----:B------:R-:W-:Y:S04]  /*ce70*/  STL.128 [R1+0x860], RZ ;  /* 0x000860ff01007387 */ /* 0x000fe80000100c00 */
[----:B------:R-:W-:Y:S04]  /*ce80*/  STL.128 [R1+0x890], RZ ;  /* 0x000890ff01007387 */ /* 0x000fe80000100c00 */
[----:B------:R-:W-:Y:S04]  /*ce90*/  STL.128 [R1+0x880], RZ ;  /* 0x000880ff01007387 */ /* 0x000fe80000100c00 */
[----:B0-----:R-:W5:Y:S01]  /*cea0*/  LDG.E R33, desc[UR6][R2.64+0x2c] ;  /* 0x00002c0602217981 */ /* 0x001f62000c1e1900 */
[-C--:B----4-:R-:W-:Y:S01]  /*ceb0*/  FMUL R20, RZ, R4.reuse ;  /* 0x00000004ff147220 */ /* 0x090fe20000400000 */
[----:B------:R-:W-:Y:S01]  /*cec0*/  MOV R22, R4 ;  /* 0x0000000400167202 */ /* 0x000fe20000000f00 */
[----:B------:R-:W-:-:S03]  /*ced0*/  FMUL R23, RZ, R5 ;  /* 0x00000005ff177220 */ /* 0x000fc60000400000 */
[----:B------:R-:W-:-:S05]  /*cee0*/  MOV R21, R20 ;  /* 0x0000001400157202 */ /* 0x000fca0000000f00 */
[----:B------:R0:W-:Y:S02]  /*cef0*/  STL.128 [R1+0x840], R20 ;  /* 0x0008401401007387 */ /* 0x0001e40000100c00 */
[----:B0-----:R-:W-:Y:S01]  /*cf00*/  FMUL R22, RZ, R6 ;  /* 0x00000006ff167220 */ /* 0x001fe20000400000 */
[----:B------:R-:W-:Y:S02]  /*cf10*/  MOV R20, R23 ;  /* 0x0000001700147202 */ /* 0x000fe40000000f00 */
[----:B------:R-:W-:Y:S01]  /*cf20*/  MOV R21, R5 ;  /* 0x0000000500157202 */ /* 0x000fe20000000f00 */
[----:B------:R-:W-:-:S05]  /*cf30*/  IMAD.MOV.U32 R23, RZ, RZ, R22 ;  /* 0x000000ffff177224 */ /* 0x000fca00078e0016 */
[----:B------:R0:W-:Y:S04]  /*cf40*/  STL.128 [R1+0x850], R20 ;  /* 0x0008501401007387 */ /* 0x0001e80000100c00 */
[----:B0-----:R-:W4:Y:S01]  /*cf50*/  LDG.E R20, desc[UR6][R2.64+0x20] ;  /* 0x0000200602147981 */ /* 0x001f22000c1e1900 */
[----:B--2---:R-:W-:Y:S01]  /*cf60*/  FFMA R12, R12, R24, RZ ;  /* 0x000000180c0c7223 */ /* 0x004fe200000000ff */
[----:B------:R-:W-:Y:S01]  /*cf70*/  FMUL R5, RZ, R7 ;  /* 0x00000007ff057220 */ /* 0x000fe20000400000 */
[----:B------:R-:W-:Y:S01]  /*cf80*/  MOV R4, R6 ;  /* 0x0000000600047202 */ /* 0x000fe20000000f00 */
[----:B------:R-:W2:Y:S01]  /*cf90*/  LDG.E R21, desc[UR6][R2.64+0x24] ;  /* 0x0000240602157981 */ /* 0x000ea2000c1e1900 */
[----:B---3--:R-:W-:-:S04]  /*cfa0*/  FFMA R13, R13, R25, R12 ;  /* 0x000000190d0d7223 */ /* 0x008fc8000000000c */
[----:B-----5:R-:W-:-:S04]  /*cfb0*/  FFMA R14, R14, R27, R13 ;  /* 0x0000001b0e0e7223 */ /* 0x020fc8000000000d */
[----:B------:R-:W-:Y:S01]  /*cfc0*/  FFMA R32, R15, R26, R14 ;  /* 0x0000001a0f207223 */ /* 0x000fe2000000000e */
[-C--:B------:R-:W-:Y:S01]  /*cfd0*/  FMUL R12, RZ, R16.reuse ;  /* 0x00000010ff0c7220 */ /* 0x080fe20000400000 */
[----:B------:R-:W-:Y:S01]  /*cfe0*/  MOV R14, R16 ;  /* 0x00000010000e7202 */ /* 0x000fe20000000f00 */
[----:B------:R-:W-:-:S03]  /*cff0*/  FMUL R15, RZ, R17 ;  /* 0x00000011ff0f7220 */ /* 0x000fc60000400000 */
[----:B------:R-:W-:Y:S01]  /*d000*/  MOV R13, R12 ;  /* 0x0000000c000d7202 */ /* 0x000fe20000000f00 */
[----:B------:R-:W-:-:S04]  /*d010*/  IMAD.MOV.U32 R24, RZ, RZ, R15 ;  /* 0x000000ffff187224 */ /* 0x000fc800078e000f */
[----:B------:R0:W-:Y:S04]  /*d020*/  STL.128 [R1+0x870], R12 ;  /* 0x0008700c01007387 */ /* 0x0001e80000100c00 */
[----:B0-----:R-:W4:Y:S01]  /*d030*/  LDL.128 R12, [R1+0x20] ;  /* 0x00002000010c7983 */ /* 0x001f220000100c00 */
[----:B------:R-:W-:-:S05]  /*d040*/  MOV R6, R5 ;  /* 0x0000000500067202 */ /* 0x000fca0000000f00 */
[----:B------:R0:W-:Y:S01]  /*d050*/  STL.128 [R1+0x860], R4 ;  /* 0x0008600401007387 */ /* 0x0001e20000100c00 */
[----:B------:R-:W-:Y:S01]  /*d060*/  MOV R25, R17 ;  /* 0x0000001100197202 */ /* 0x000fe20000000f00 */
[----:B------:R-:W-:Y:S01]  /*d070*/  FMUL R17, RZ, R19 ;  /* 0x00000013ff117220 */ /* 0x000fe20000400000 */
[-C--:B------:R-:W-:Y:S01]  /*d080*/  FMUL R26, RZ, R18.reuse ;  /* 0x00000012ff1a7220 */ /* 0x080fe20000400000 */
[----:B0-----:R-:W3:Y:S01]  /*d090*/  LDL.128 R4, [R1+0xc40] ;  /* 0x000c400001047983 */ /* 0x001ee20000100c00 */
[----:B------:R-:W-:Y:S02]  /*d0a0*/  MOV R16, R18 ;  /* 0x0000001200107202 */ /* 0x000fe40000000f00 */
[----:B------:R-:W-:Y:S02]  /*d0b0*/  MOV R18, R17 ;  /* 0x0000001100127202 */ /* 0x000fe40000000f00 */
[----:B------:R-:W-:-:S03]  /*d0c0*/  MOV R27, R26 ;  /* 0x0000001a001b7202 */ /* 0x000fc60000000f00 */
[----:B------:R0:W-:Y:S04]  /*d0d0*/  STL.128 [R1+0x890], R16 ;  /* 0x0008901001007387 */ /* 0x0001e80000100c00 */
[----:B------:R1:W-:Y:S04]  /*d0e0*/  STL.128 [R1+0x880], R24 ;  /* 0x0008801801007387 */ /* 0x0003e80000100c00 */
[----:B0-----:R-:W5:Y:S04]  /*d0f0*/  LDL.128 R16, [R1+0xc50] ;  /* 0x000c500001107983 */ /* 0x001f680000100c00 */
[----:B-1----:R-:W5:Y:S01]  /*d100*/  LDG.E R24, desc[UR6][R2.64+0x28] ;  /* 0x0000280602187981 */ /* 0x002f62000c1e1900 */
[----:B------:R-:W-:-:S03]  /*d110*/  FFMA R8, R8, R31, R32 ;  /* 0x0000001f08087223 */ /* 0x000fc60000000020 */
[----:B------:R-:W5:Y:S01]  /*d120*/  LDG.E R32, desc[UR6][R2.64+0x30] ;  /* 0x0000300602207981 */ /* 0x000f62000c1e1900 */
[----:B------:R-:W-:-:S03]  /*d130*/  FFMA R9, R9, R30, R8 ;  /* 0x0000001e09097223 */ /* 0x000fc60000000008 */
[----:B------:R-:W5:Y:S01]  /*d140*/  LDG.E R31, desc[UR6][R2.64+0x3c] ;  /* 0x00003c06021f7981 */ /* 0x000f62000c1e1900 */
[----:B------:R-:W-:-:S03]  /*d150*/  FFMA R10, R10, R28, R9 ;  /* 0x0000001c0a0a7223 */ /* 0x000fc60000000009 */
[----:B------:R-:W5:Y:S01]  /*d160*/  LDG.E R28, desc[UR6][R2.64+0x34] ;  /* 0x00003406021c7981 */ /* 0x000f62000c1e1900 */
[----:B------:R-:W-:-:S03]  /*d170*/  FFMA R29, R11, R29, R10 ;  /* 0x0000001d0b1d7223 */ /* 0x000fc6000000000a */
[----:B------:R-:W5:Y:S04]  /*d180*/  LDL.128 R8, [R1+0x30] ;  /* 0x0000300001087983 */ /* 0x000f680000100c00 */
[----:B------:R-:W-:Y:S04]  /*d190*/  STL.128 [R1+0x8a0], RZ ;  /* 0x0008a0ff01007387 */ /* 0x000fe80000100c00 */
[----:B------:R-:W-:Y:S04]  /*d1a0*/  STL.128 [R1+0x8b0], RZ ;  /* 0x0008b0ff01007387 */ /* 0x000fe80000100c00 */
[----:B------:R-:W5:Y:S01]  /*d1b0*/  LDG.E R30, desc[UR6][R2.64+0x40] ;  /* 0x00004006021e7981 */ /* 0x000f62000c1e1900 */
[----:B----4-:R-:W-:-:S03]  /*d1c0*/  FFMA R12, R12, R20, R29 ;  /* 0x000000140c0c7223 */ /* 0x010fc6000000001d */
[----:B------:R-:W4:Y:S01]  /*d1d0*/  LDG.E R29, desc[UR6][R2.64+0x38] ;  /* 0x00003806021d7981 */ /* 0x000f22000c1e1900 */
[----:B--2---:R-:W-:Y:S01]  /*d1e0*/  FFMA R13, R13, R21, R12 ;  /* 0x000000150d0d7223 */ /* 0x004fe2000000000c */
[-C--:B---3--:R-:W-:Y:S01]  /*d1f0*/  FMUL R20, RZ, R4.reuse ;  /* 0x00000004ff147220 */ /* 0x088fe20000400000 */
[----:B------:R-:W-:Y:S01]  /*d200*/  MOV R22, R4 ;  /* 0x0000000400167202 */ /* 0x000fe20000000f00 */
[----:B------:R-:W-:-:S03]  /*d210*/  FMUL R23, RZ, R5 ;  /* 0x00000005ff177220 */ /* 0x000fc60000400000 */
[----:B------:R-:W-:-:S05]  /*d220*/  MOV R21, R20 ;  /* 0x0000001400157202 */ /* 0x000fca0000000f00 */
[----:B------:R0:W-:Y:S02]  /*d230*/  STL.128 [R1+0x8a0], R20 ;  /* 0x0008a01401007387 */ /* 0x0001e40000100c00 */
[----:B0-----:R-:W-:Y:S01]  /*d240*/  FMUL R22, RZ, R6 ;  /* 0x00000006ff167220 */ /* 0x001fe20000400000 */
[----:B------:R-:W-:Y:S01]  /*d250*/  MOV R20, R23 ;  /* 0x0000001700147202 */ /* 0x000fe20000000f00 */
[----:B------:R-:W-:-:S03]  /*d260*/  IMAD.MOV.U32 R21, RZ, RZ, R5 ;  /* 0x000000ffff157224 */ /* 0x000fc600078e0005 */
[----:B------:R-:W-:Y:S01]  /*d270*/  MOV R23, R22 ;  /* 0x0000001600177202 */ /* 0x000fe20000000f00 */
[----:B-----5:R-:W-:Y:S01]  /*d280*/  FMUL R27, RZ, R17 ;  /* 0x00000011ff1b7220 */ /* 0x020fe20000400000 */
[----:B------:R-:W-:-:S03]  /*d290*/  FFMA R14, R14, R24, R13 ;  /* 0x000000180e0e7223 */ /* 0x000fc6000000000d */
[----:B------:R0:W-:Y:S01]  /*d2a0*/  STL.128 [R1+0x8b0], R20 ;  /* 0x0008b01401007387 */ /* 0x0001e20000100c00 */
[----:B------:R-:W-:Y:S01]  /*d2b0*/  FFMA R33, R15, R33, R14 ;  /* 0x000000210f217223 */ /* 0x000fe2000000000e */
[----:B------:R-:W-:Y:S02]  /*d2c0*/  FMUL R5, RZ, R7 ;  /* 0x00000007ff057220 */ /* 0x000fe40000400000 */
[----:B------:R-:W2:Y:S01]  /*d2d0*/  LDL.128 R12, [R1+0x40] ;  /* 0x00004000010c7983 */ /* 0x000ea20000100c00 */
[----:B------:R-:W-:Y:S01]  /*d2e0*/  FMUL R24, RZ, R16 ;  /* 0x00000010ff187220 */ /* 0x000fe20000400000 */
[----:B0-----:R-:W-:Y:S01]  /*d2f0*/  FMUL R22, RZ, R18 ;  /* 0x00000012ff167220 */ /* 0x001fe20000400000 */
[----:B------:R-:W-:Y:S02]  /*d300*/  MOV R21, R17 ;  /* 0x0000001100157202 */ /* 0x000fe40000000f00 */
[----:B------:R-:W-:Y:S02]  /*d310*/  MOV R20, R27 ;  /* 0x0000001b00147202 */ /* 0x000fe40000000f00 */
[----:B------:R-:W-:Y:S01]  /*d320*/  MOV R23, R22 ;  /* 0x0000001600177202 */ /* 0x000fe20000000f00 */
[----:B------:R-:W-:Y:S01]  /*d330*/  STL.128 [R1+0x8e0], RZ ;  /* 0x0008e0ff01007387 */ /* 0x000fe20000100c00 */
[----:B------:R-:W-:-:S03]  /*d340*/  MOV R4, R6 ;  /* 0x0000000600047202 */ /* 0x000fc60000000f00 */
[----:B------:R0:W-:Y:S01]  /*d350*/  STL.128 [R1+0x8e0], R20 ;  /* 0x0008e01401007387 */ /* 0x0001e20000100c00 */
[----:B------:R-:W-:Y:S01]  /*d360*/  MOV R26, R16 ;  /* 0x00000010001a7202 */ /* 0x000fe20000000f00 */
[----:B------:R-:W-:Y:S01]  /*d370*/  IMAD.MOV.U32 R25, RZ, RZ, R24 ;  /* 0x000000ffff197224 */ /* 0x000fe200078e0018 */
[----:B------:R-:W-:Y:S01]  /*d380*/  MOV R6, R5 ;  /* 0x0000000500067202 */ /* 0x000fe20000000f00 */
[----:B------:R-:W-:Y:S01]  /*d390*/  STL.128 [R1+0x8d0], RZ ;  /* 0x0008d0ff01007387 */ /* 0x000fe20000100c00 */
[----:B------:R-:W-:-:S03]  /*d3a0*/  FMUL R17, RZ, R19 ;  /* 0x00000013ff117220 */ /* 0x000fc60000400000 */
[----:B------:R-:W-:Y:S04]  /*d3b0*/  STL.128 [R1+0x8c0], RZ ;  /* 0x0008c0ff01007387 */ /* 0x000fe80000100c00 */
[----:B0-----:R-:W3:Y:S04]  /*d3c0*/  LDG.E R20, desc[UR6][R2.64+0x44] ;  /* 0x0000440602147981 */ /* 0x001ee8000c1e1900 */
[----:B------:R-:W5:Y:S04]  /*d3d0*/  LDG.E R21, desc[UR6][R2.64+0x48] ;  /* 0x0000480602157981 */ /* 0x000f68000c1e1900 */
[----:B------:R0:W-:Y:S04]  /*d3e0*/  STL.128 [R1+0x8d0], R24 ;  /* 0x0008d01801007387 */ /* 0x0001e80000100c00 */
[----:B------:R1:W-:Y:S01]  /*d3f0*/  STL.128 [R1+0x8c0], R4 ;  /* 0x0008c00401007387 */ /* 0x0003e20000100c00 */
[----:B------:R-:W-:-:S02]  /*d400*/  MOV R16, R18 ;  /* 0x0000001200107202 */ /* 0x000fc40000000f00 */
[----:B------:R-:W-:Y:S01]  /*d410*/  MOV R18, R17 ;  /* 0x0000001100127202 */ /* 0x000fe20000000f00 */
[----:B0-----:R-:W5:Y:S04]  /*d420*/  LDG.E R27, desc[UR6][R2.64+0x4c] ;  /* 0x00004c06021b7981 */ /* 0x001f68000c1e1900 */
[----:B-1----:R-:W5:Y:S04]  /*d430*/  LDL.128 R4, [R1+0xc60] ;  /* 0x000c600001047983 */ /* 0x002f680000100c00 */
[----:B------:R-:W-:Y:S04]  /*d440*/  STL.128 [R1+0x8f0], RZ ;  /* 0x0008f0ff01007387 */ /* 0x000fe80000100c00 */
[----:B------:R0:W-:Y:S01]  /*d450*/  STL.128 [R1+0x8f0], R16 ;  /* 0x0008f01001007387 */ /* 0x0001e20000100c00 */
[----:B------:R-:W-:-:S03]  /*d460*/  FFMA R8, R8, R32, R33 ;  /* 0x0000002008087223 */ /* 0x000fc60000000021 */
[----:B------:R-:W5:Y:S01]  /*d470*/  LDG.E R24, desc[UR6][R2.64+0x50] ;  /* 0x0000500602187981 */ /* 0x000f62000c1e1900 */
[----:B------:R-:W-:-:S03]  /*d480*/  FFMA R9, R9, R28, R8 ;  /* 0x0000001c09097223 */ /* 0x000fc60000000008 */
[----:B------:R-:W5:Y:S04]  /*d490*/  LDG.E R26, desc[UR6][R2.64+0x54] ;  /* 0x00005406021a7981 */ /* 0x000f68000c1e1900 */
[----:B------:R-:W5:Y:S04]  /*d4a0*/  LDG.E R25, desc[UR6][R2.64+0x58] ;  /* 0x0000580602197981 */ /* 0x000f68000c1e1900 */
[----:B0-----:R-:W5:Y:S04]  /*d4b0*/  LDL.128 R16, [R1+0xc70] ;  /* 0x000c700001107983 */ /* 0x001f680000100c00 */
[----:B------:R0:W5:Y:S01]  /*d4c0*/  LDG.E R2, desc[UR6][R2.64+0x5c] ;  /* 0x00005c0602027981 */ /* 0x000162000c1e1900 */
[----:B----4-:R-:W-:-:S04]  /*d4d0*/  FFMA R10, R10, R29, R9 ;  /* 0x0000001d0a0a7223 */ /* 0x010fc80000000009 */
[----:B------:R-:W-:Y:S02]  /*d4e0*/  FFMA R31, R11, R31, R10 ;  /* 0x0000001f0b1f7223 */ /* 0x000fe4000000000a */
[----:B------:R-:W4:Y:S04]  /*d4f0*/  LDL.128 R8, [R1+0x50] ;  /* 0x0000500001087983 */ /* 0x000f280000100c00 */
[----:B------:R-:W-:Y:S04]  /*d500*/  STL.128 [R1+0x910], RZ ;  /* 0x000910ff01007387 */ /* 0x000fe80000100c00 */
[----:B------:R-:W-:Y:S01]  /*d510*/  STL.128 [R1+0x920], RZ ;  /* 0x000920ff01007387 */ /* 0x000fe20000100c00 */
[----:B------:R-:W-:-:S03]  /*d520*/  MOV R38, R37 ;  /* 0x0000002500267202 */ /* 0x000fc60000000f00 */
[----:B------:R-:W-:Y:S04]  /*d530*/  STL.128 [R1+0x560], RZ ;  /* 0x000560ff01007387 */ /* 0x000fe80000100c00 */
[----:B------:R-:W-:Y:S04]  /*d540*/  STL.128 [R1+0x900], RZ ;  /* 0x000900ff01007387 */ /* 0x000fe80000100c00 */
[----:B------:R-:W-:Y:S01]  /*d550*/  STL.128 [R1+0x940], RZ ;  /* 0x000940ff01007387 */ /* 0x000fe20000100c00 */
[----:B--2---:R-:W-:-:S03]  /*d560*/  FFMA R12, R12, R30, R31 ;  /* 0x0000001e0c0c7223 */ /* 0x004fc6000000001f */
[----:B------:R-:W-:Y:S04]  /*d570*/  STL.128 [R1+0x950], RZ ;  /* 0x000950ff01007387 */ /* 0x000fe80000100c00 */
[----:B------:R-:W-:Y:S01]  /*d580*/  STL.128 [R1+0x560], R36 ;  /* 0x0005602401007387 */ /* 0x000fe20000100c00 */
[----:B---3--:R-:W-:-:S04]  /*d590*/  FFMA R13, R13, R20, R12 ;  /* 0x000000140d0d7223 */ /* 0x008fc8000000000c */
[----:B-----5:R-:W-:-:S04]  /*d5a0*/  FFMA R14, R14, R21, R13 ;  /* 0x000000150e0e7223 */ /* 0x020fc8000000000d */
[----:B0-----:R-:W-:Y:S01]  /*d5b0*/  FFMA R3, R15, R27, R14 ;  /* 0x0000001b0f037223 */ /* 0x001fe2000000000e */
[-C--:B------:R-:W-:Y:S01]  /*d5c0*/  FMUL R23, RZ, R5.reuse ;  /* 0x00000005ff177220 */ /* 0x080fe20000400000 */
[----:B------:R-:W-:Y:S01]  /*d5d0*/  FMUL R14, RZ, R6 ;  /* 0x00000006ff0e7220 */ /* 0x000fe20000400000 */
[----:B------:R-:W-:Y:S01]  /*d5e0*/  MOV R13, R5 ;  /* 0x00000005000d7202 */ /* 0x000fe20000000f00 */
[----:B------:R-:W-:Y:S01]  /*d5f0*/  FMUL R5, RZ, R7 ;  /* 0x00000007ff057220 */ /* 0x000fe20000400000 */
[----:B------:R-:W-:Y:S01]  /*d600*/  FMUL R20, RZ, R4 ;  /* 0x00000004ff147220 */ /* 0x000fe20000400000 */
[----:B------:R-:W-:Y:S01]  /*d610*/  IMAD.MOV.U32 R22, RZ, RZ, R4 ;  /* 0x000000ffff167224 */ /* 0x000fe200078e0004 */
[----:B------:R-:W-:Y:S01]  /*d620*/  MOV R4, R6 ;  /* 0x0000000600047202 */ /* 0x000fe20000000f00 */
[----:B------:R-:W-:Y:S01]  /*d630*/  IMAD.MOV.U32 R6, RZ, RZ, R5 ;  /* 0x000000ffff067224 */ /* 0x000fe200078e0005 */
[----:B------:R-:W-:Y:S02]  /*d640*/  MOV R12, R23 ;  /* 0x00000017000c7202 */ /* 0x000fe40000000f00 */
[----:B------:R-:W-:-:S02]  /*d650*/  MOV R15, R14 ;  /* 0x0000000e000f7202 */ /* 0x000fc40000000f00 */
[----:B------:R0:W-:Y:S04]  /*d660*/  STL.128 [R1+0x920], R4 ;  /* 0x0009200401007387 */ /* 0x0001e80000100c00 */
[----:B------:R1:W-:Y:S01]  /*d670*/  STL.128 [R1+0x910], R12 ;  /* 0x0009100c01007387 */ /* 0x0003e20000100c00 */
[----:B------:R-:W-:Y:S01]  /*d680*/  MOV R21, R20 ;  /* 0x0000001400157202 */ /* 0x000fe20000000f00 */
[-C--:B0-----:R-:W-:Y:S01]  /*d690*/  FMUL R7, RZ, R17.reuse ;  /* 0x00000011ff077220 */ /* 0x081fe20000400000 */
[----:B-1----:R-:W-:Y:S01]  /*d6a0*/  MOV R13, R17 ;  /* 0x00000011000d7202 */ /* 0x002fe20000000f00 */
[----:B------:R-:W-:Y:S01]  /*d6b0*/  FMUL R17, RZ, R19 ;  /* 0x00000013ff117220 */ /* 0x000fe20000400000 */
[----:B------:R-:W-:Y:S01]  /*d6c0*/  FMUL R14, RZ, R18 ;  /* 0x00000012ff0e7220 */ /* 0x000fe20000400000 */
[-C--:B------:R-:W-:Y:S01]  /*d6d0*/  FMUL R4, RZ, R16.reuse ;  /* 0x00000010ff047220 */ /* 0x080fe20000400000 */
[----:B------:R-:W-:-:S02]  /*d6e0*/  MOV R6, R16 ;  /* 0x0000001000067202 */ /* 0x000fc40000000f00 */
[----:B------:R-:W-:Y:S01]  /*d6f0*/  MOV R16, R18 ;  /* 0x0000001200107202 */ /* 0x000fe20000000f00 */
[----:B------:R-:W-:Y:S01]  /*d700*/  IMAD.MOV.U32 R15, RZ, RZ, R14 ;  /* 0x000000ffff0f7224 */ /* 0x000fe200078e000e */
[----:B------:R-:W-:Y:S02]  /*d710*/  MOV R12, R7 ;  /* 0x00000007000c7202 */ /* 0x000fe40000000f00 */
[----:B------:R-:W-:Y:S01]  /*d720*/  MOV R18, R17 ;  /* 0x0000001100127202 */ /* 0x000fe20000000f00 */
[----:B------:R-:W-:Y:S04]  /*d730*/  STL.128 [R1+0x900], R20 ;  /* 0x0009001401007387 */ /* 0x000fe80000100c00 */
[----:B------:R-:W-:Y:S04]  /*d740*/  STL.128 [R1+0x940], R12 ;  /* 0x0009400c01007387 */ /* 0x000fe80000100c00 */
[----:B------:R-:W-:Y:S01]  /*d750*/  STL.128 [R1+0x950], R16 ;  /* 0x0009501001007387 */ /* 0x000fe20000100c00 */
[----:B------:R-:W-:Y:S01]  /*d760*/  UIADD3 UR4, UP1, UPT, UR4, 0x60, URZ ;  /* 0x0000006004047890 */ /* 0x000fe2000ff3e0ff */
[----:B------:R-:W-:-:S03]  /*d770*/  MOV R5, R4 ;  /* 0x0000000400057202 */ /* 0x000fc60000000f00 */
[----:B------:R-:W-:Y:S01]  /*d780*/  UIADD3.X UR5, UPT, UPT, URZ, URZ, UR9, UP1, UP0 ;  /* 0x000000ffff057290 */ /* 0x000fe20008fe0409 */
[----:B------:R-:W-:Y:S04]  /*d790*/  STL.128 [R1+0x930], RZ ;  /* 0x000930ff01007387 */ /* 0x000fe80000100c00 */
[----:B------:R0:W-:Y:S02]  /*d7a0*/  STL.128 [R1+0x930], R4 ;  /* 0x0009300401007387 */ /* 0x0001e40000100c00 */
[----:B0-----:R-:W-:Y:S02]  /*d7b0*/  MOV R5, UR5 ;  /* 0x0000000500057c02 */ /* 0x001fe40008000f00 */
[----:B------:R-:W-:Y:S01]  /*d7c0*/  MOV R4, UR4 ;  /* 0x0000000400047c02 */ /* 0x000fe20008000f00 */
[----:B------:R-:W-:Y:S01]  /*d7d0*/  UMOV UR4, 0x18 ;  /* 0x0000001800047882 */ /* 0x000fe20000000000 */
[----:B----4-:R-:W-:-:S04]  /*d7e0*/  FFMA R8, R8, R24, R3 ;  /* 0x0000001808087223 */ /* 0x010fc80000000003 */
[----:B------:R-:W-:-:S04]  /*d7f0*/  FFMA R9, R9, R26, R8 ;  /* 0x0000001a09097223 */ /* 0x000fc80000000008 */
[----:B------:R-:W-:-:S04]  /*d800*/  FFMA R10, R10, R25, R9 ;  /* 0x000000190a0a7223 */ /* 0x000fc80000000009 */
[----:B------:R-:W-:Y:S01]  /*d810*/  FFMA R3, R11, R2, R10 ;  /* 0x000000020b037223 */ /* 0x000fe2000000000a */
[----:B------:R-:W-:-:S07]  /*d820*/  IADD3 R2, PT, PT, R1, 0x70, RZ ;  /* 0x0000007001027810 */ /* 0x000fce0007ffe0ff */
.L_x_4:
[----:B------:R-:W-:Y:S01]  /*d830*/  MOV R16, R4 ;  /* 0x0000000400107202 */ /* 0x000fe20000000f00 */
[----:B------:R-:W-:Y:S01]  /*d840*/  IMAD.MOV.U32 R17, RZ, RZ, R5 ;  /* 0x000000ffff117224 */ /* 0x000fe200078e0005 */
        /* <DEDUP_REMOVED lines=14> */
[----:B------:R-:W2:Y:S01]  /*d930*/  LDL.128 R4, [R2+0x10] ;  /* 0x0000100002047983 */ /* 0x000ea20000100c00 */
[----:B---3--:R-:W-:-:S03]  /*d940*/  FFMA R9, R9, R19, R8 ;  /* 0x0000001309097223 */ /* 0x008fc60000000008 */
[----:B------:R-:W3:Y:S01]  /*d950*/  LDG.E R19, desc[UR6][R16.64+0x14] ;  /* 0x0000140610137981 */ /* 0x000ee2000c1e1900 */
[----:B----4-:R-:W-:-:S03]  /*d960*/  FFMA R10, R10, R27, R9 ;  /* 0x0000001b0a0a7223 */ /* 0x010fc60000000009 */
[----:B------:R-:W4:Y:S01]  /*d970*/  LDG.E R3, desc[UR6][R16.64+0x18] ;  /* 0x0000180610037981 */ /* 0x000f22000c1e1900 */
[----:B-----5:R-:W-:-:S03]  /*d980*/  FFMA R11, R11, R20, R10 ;  /* 0x000000140b0b7223 */ /* 0x020fc6000000000a */
[----:B------:R-:W5:Y:S04]  /*d990*/  LDG.E R20, desc[UR6][R16.64+0x28] ;  /* 0x0000280610147981 */ /* 0x000f68000c1e1900 */
[----:B------:R-:W5:Y:S01]  /*d9a0*/  LDG.E R27, desc[UR6][R16.64+0xf0] ;  /* 0x0000f006101b7981 */ /* 0x000f62000c1e1900 */
[----:B------:R-:W-:-:S03]  /*d9b0*/  FFMA R12, R12, R25, R11 ;  /* 0x000000190c0c7223 */ /* 0x000fc6000000000b */
[----:B------:R-:W5:Y:S01]  /*d9c0*/  LDL.128 R8, [R2+0x20] ;  /* 0x0000200002087983 */ /* 0x000f620000100c00 */
[----:B------:R-:W-:-:S03]  /*d9d0*/  FFMA R13, R13, R18, R12 ;  /* 0x000000120d0d7223 */ /* 0x000fc6000000000c */
[----:B------:R-:W5:Y:S01]  /*d9e0*/  LDG.E R18, desc[UR6][R16.64+0x24] ;  /* 0x0000240610127981 */ /* 0x000f62000c1e1900 */
[----:B------:R-:W-:-:S03]  /*d9f0*/  FFMA R14, R14, R21, R13 ;  /* 0x000000150e0e7223 */ /* 0x000fc6000000000d */
[----:B------:R-:W5:Y:S01]  /*da00*/  LDG.E R21, desc[UR6][R16.64+0x2c] ;  /* 0x00002c0610157981 */ /* 0x000f62000c1e1900 */
[----:B------:R-:W-:-:S03]  /*da10*/  FFMA R15, R15, R26, R14 ;  /* 0x0000001a0f0f7223 */ /* 0x000fc6000000000e */
[----:B------:R-:W5:Y:S04]  /*da20*/  LDG.E R25, desc[UR6][R16.64+0xa0] ;  /* 0x0000a00610197981 */ /* 0x000f68000c1e1900 */
[----:B------:R-:W5:Y:S01]  /*da30*/  LDG.E R26, desc[UR6][R16.64+0x104] ;  /* 0x00010406101a7981 */ /* 0x000f62000c1e1900 */
[----:B--2---:R-:W-:-:S03]  /*da40*/  FFMA R4, R4, R23, R15 ;  /* 0x0000001704047223 */ /* 0x004fc6000000000f */
[----:B------:R-:W2:Y:S04]  /*da50*/  LDL.128 R12, [R2+0x30] ;  /* 0x00003000020c7983 */ /* 0x000ea80000100c00 */
[----:B------:R-:W2:Y:S01]  /*da60*/  LDG.E R23, desc[UR6][R16.64+0x30] ;  /* 0x0000300610177981 */ /* 0x000ea2000c1e1900 */
[----:B---3--:R-:W-:-:S03]  /*da70*/  FFMA R5, R5, R19, R4 ;  /* 0x0000001305057223 */ /* 0x008fc60000000004 */
[----:B------:R-:W3:Y:S01]  /*da80*/  LDG.E R19, desc[UR6][R16.64+0x34] ;  /* 0x0000340610137981 */ /* 0x000ee2000c1e1900 */
[----:B----4-:R-:W-:-:S03]  /*da90*/  FFMA R6, R6, R3, R5 ;  /* 0x0000000306067223 */ /* 0x010fc60000000005 */
[----:B------:R-:W4:Y:S01]  /*daa0*/  LDG.E R3, desc[UR6][R16.64+0x38] ;  /* 0x0000380610037981 */ /* 0x000f22000c1e1900 */
[----:B------:R-:W-:-:S03]  /*dab0*/  FFMA R7, R7, R22, R6 ;  /* 0x0000001607077223 */ /* 0x000fc60000000006 */
[----:B------:R-:W4:Y:S01]  /*dac0*/  LDG.E R22, desc[UR6][R16.64+0x3c] ;  /* 0x00003c0610167981 */ /* 0x000f22000c1e1900 */
        /* <DEDUP_REMOVED lines=100> */
[----:B------:R-:W2:Y:S01]  /*e110*/  LDL.128 R12, [R2+0xf0] ;  /* 0x0000f000020c7983 */ /* 0x000ea20000100c00 */
[----:B---3--:R-:W-:-:S03]  /*e120*/  FFMA R5, R5, R19, R4 ;  /* 0x0000001305057223 */ /* 0x008fc60000000004 */
[----:B------:R-:W3:Y:S01]  /*e130*/  LDG.E R19, desc[UR6][R16.64+0xf8] ;  /* 0x0000f80610137981 */ /* 0x000ee2000c1e1900 */
[----:B------:R-:W-:-:S03]  /*e140*/  FFMA R6, R6, R21, R5 ;  /* 0x0000001506067223 */ /* 0x000fc60000000005 */
[----:B------:R-:W3:Y:S01]  /*e150*/  LDG.E R24, desc[UR6][R16.64+0xfc] ;  /* 0x0000fc0610187981 */ /* 0x000ee2000c1e1900 */
[----:B----4-:R-:W-:-:S03]  /*e160*/  FFMA R7, R7, R23, R6 ;  /* 0x0000001707077223 */ /* 0x010fc60000000006 */
[----:B------:R-:W4:Y:S01]  /*e170*/  LDG.E R21, desc[UR6][R16.64+0x100] ;  /* 0x0001000610157981 */ /* 0x000f22000c1e1900 */
[----:B-----5:R-:W-:-:S03]  /*e180*/  FFMA R8, R8, R25, R7 ;  /* 0x0000001908087223 */ /* 0x020fc60000000007 */
[----:B------:R0:W4:Y:S01]  /*e190*/  LDL.128 R4, [R2+0x100] ;  /* 0x0001000002047983 */ /* 0x0001220000100c00 */
[----:B------:R-:W-:-:S03]  /*e1a0*/  FFMA R9, R9, R3, R8 ;  /* 0x0000000309097223 */ /* 0x000fc60000000008 */
[----:B------:R-:W5:Y:S04]  /*e1b0*/  LDG.E R3, desc[UR6][R16.64+0x108] ;  /* 0x0001080610037981 */ /* 0x000f68000c1e1900 */
[----:B------:R-:W5:Y:S01]  /*e1c0*/  LDG.E R8, desc[UR6][R16.64+0x10c] ;  /* 0x00010c0610087981 */ /* 0x000f62000c1e1900 */
[----:B------:R-:W-:-:S04]  /*e1d0*/  FFMA R10, R10, R18, R9 ;  /* 0x000000120a0a7223 */ /* 0x000fc80000000009 */
[----:B------:R-:W-:Y:S01]  /*e1e0*/  FFMA R11, R11, R20, R10 ;  /* 0x000000140b0b7223 */ /* 0x000fe2000000000a */
[----:B------:R-:W-:-:S04]  /*e1f0*/  UIADD3 UR4, UPT, UPT, UR4, 0x48, URZ ;  /* 0x0000004804047890 */ /* 0x000fc8000fffe0ff */
[----:B------:R-:W-:Y:S01]  /*e200*/  UISETP.NE.AND UP0, UPT, UR4, 0x258, UPT ;  /* 0x000002580400788c */ /* 0x000fe2000bf05270 */
[----:B0-----:R-:W-:Y:S01]  /*e210*/  IADD3 R2, PT, PT, R2, 0x120, RZ ;  /* 0x0000012002027810 */ /* 0x001fe20007ffe0ff */
[----:B--2---:R-:W-:-:S04]  /*e220*/  FFMA R12, R12, R27, R11 ;  /* 0x0000001b0c0c7223 */ /* 0x004fc8000000000b */
[----:B------:R-:W-:-:S04]  /*e230*/  FFMA R13, R13, R22, R12 ;  /* 0x000000160d0d7223 */ /* 0x000fc8000000000c */
[----:B---3--:R-:W-:-:S04]  /*e240*/  FFMA R14, R14, R19, R13 ;  /* 0x000000130e0e7223 */ /* 0x008fc8000000000d */
[----:B------:R-:W-:-:S04]  /*e250*/  FFMA R15, R15, R24, R14 ;  /* 0x000000180f0f7223 */ /* 0x000fc8000000000e */
[----:B----4-:R-:W-:-:S04]  /*e260*/  FFMA R4, R4, R21, R15 ;  /* 0x0000001504047223 */ /* 0x010fc8000000000f */
[----:B------:R-:W-:Y:S01]  /*e270*/  FFMA R5, R5, R26, R4 ;  /* 0x0000001a05057223 */ /* 0x000fe20000000004 */
[----:B------:R-:W-:-:S03]  /*e280*/  IADD3 R4, P0, PT, R16, 0x120, RZ ;  /* 0x0000012010047810 */ /* 0x000fc60007f1e0ff */
[----:B-----5:R-:W-:Y:S01]  /*e290*/  FFMA R6, R6, R3, R5 ;  /* 0x0000000306067223 */ /* 0x020fe20000000005 */
[----:B------:R-:W-:-:S03]  /*e2a0*/  IADD3.X R5, PT, PT, RZ, R17, RZ, P0, !PT ;  /* 0x00000011ff057210 */ /* 0x000fc600007fe4ff */
[----:B------:R-:W-:Y:S01]  /*e2b0*/  FFMA R3, R7, R8, R6 ;  /* 0x0000000807037223 */ /* 0x000fe20000000006 */
[----:B------:R-:W-:Y:S06]  /*e2c0*/  BRA.U UP0, `(.L_x_4) ;  /* 0xfffffff500587547 */ /* 0x000fec000b83ffff */
[CC--:B------:R-:W-:Y:S01]  /*e2d0*/  FSETP.GT.AND P0, PT, R40.reuse, R0.reuse, PT ;  /* 0x000000002800720b */ /* 0x0c0fe20003f04000 */
[----:B------:R-:W-:Y:S01]  /*e2e0*/  HFMA2 R9, -RZ, RZ, 0.96630859375, -0.0022525787353515625 ;  /* 0x3bbb989dff097431 */ /* 0x000fe200000001ff */
[----:B------:R-:W-:Y:S02]  /*e2f0*/  MOV R11, 0x437c0000 ;  /* 0x437c0000000b7802 */ /* 0x000fe40000000f00 */
[----:B------:R-:W-:-:S04]  /*e300*/  FSEL R2, R40, R0, P0 ;  /* 0x0000000028027208 */ /* 0x000fc80000000000 */
[----:B------:R-:W-:-:S04]  /*e310*/  FSETP.GT.AND P0, PT, R3, R2, PT ;  /* 0x000000020300720b */ /* 0x000fc80003f04000 */
[----:B------:R-:W-:-:S05]  /*e320*/  FSEL R5, R3, R2, P0 ;  /* 0x0000000203057208 */ /* 0x000fca0000000000 */
[--C-:B------:R-:W-:Y:S01]  /*e330*/  FADD R0, R0, -R5.reuse ;  /* 0x8000000500007221 */ /* 0x100fe20000000000 */
[--C-:B------:R-:W-:Y:S01]  /*e340*/  FADD R40, R40, -R5.reuse ;  /* 0x8000000528287221 */ /* 0x100fe20000000000 */
[----:B------:R-:W-:Y:S02]  /*e350*/  FADD R5, R3, -R5 ;  /* 0x8000000503057221 */ /* 0x000fe40000000000 */
[-C--:B------:R-:W-:Y:S01]  /*e360*/  FFMA.SAT R2, R0, R9.reuse, 0.5 ;  /* 0x3f00000000027423 */ /* 0x080fe20000002009 */
[----:B------:R-:W-:-:S03]  /*e370*/  FFMA.SAT R4, R40, R9, 0.5 ;  /* 0x3f00000028047423 */ /* 0x000fc60000002009 */
[-C--:B------:R-:W-:Y:S01]  /*e380*/  FFMA.RM R2, R2, R11.reuse, 12582913 ;  /* 0x4b40000102027423 */ /* 0x080fe2000000400b */
[----:B------:R-:W-:-:S03]  /*e390*/  FFMA.RM R4, R4, R11, 12582913 ;  /* 0x4b40000104047423 */ /* 0x000fc6000000400b */
[----:B------:R-:W-:Y:S01]  /*e3a0*/  FADD R7, R2, -12583039 ;  /* 0xcb40007f02077421 */ /* 0x000fe20000000000 */
[----:B------:R-:W-:Y:S01]  /*e3b0*/  FADD R3, R4, -12583039 ;  /* 0xcb40007f04037421 */ /* 0x000fe20000000000 */
[----:B------:R-:W-:Y:S02]  /*e3c0*/  SHF.L.U32 R2, R2, 0x17, RZ ;  /* 0x0000001702027819 */ /* 0x000fe400000006ff */
[----:B------:R-:W-:Y:S01]  /*e3d0*/  FFMA R7, R0, 1.4426950216293334961, -R7 ;  /* 0x3fb8aa3b00077823 */ /* 0x000fe20000000807 */
[----:B------:R-:W-:-:S03]  /*e3e0*/  FFMA R3, R40, 1.4426950216293334961, -R3 ;  /* 0x3fb8aa3b28037823 */ /* 0x000fc60000000803 */
[----:B------:R-:W-:Y:S01]  /*e3f0*/  FFMA R7, R0, 1.925963033500011079e-08, R7 ;  /* 0x32a5706000077823 */ /* 0x000fe20000000007 */
[----:B------:R-:W-:Y:S01]  /*e400*/  FFMA.SAT R0, R5, R9, 0.5 ;  /* 0x3f00000005007423 */ /* 0x000fe20000002009 */
[----:B------:R-:W-:-:S03]  /*e410*/  FFMA R3, R40, 1.925963033500011079e-08, R3 ;  /* 0x32a5706028037823 */ /* 0x000fc60000000003 */
[----:B------:R-:W-:Y:S01]  /*e420*/  FFMA.RM R6, R0, R11, 12582913 ;  /* 0x4b40000100067423 */ /* 0x000fe2000000400b */
[----:B------:R-:W0:Y:S03]  /*e430*/  MUFU.EX2 R7, R7 ;  /* 0x0000000700077308 */ /* 0x000e260000000800 */
[C---:B------:R-:W-:Y:S01]  /*e440*/  FADD R0, R6.reuse, -12583039 ;  /* 0xcb40007f06007421 */ /* 0x040fe20000000000 */
[----:B------:R-:W-:-:S03]  /*e450*/  SHF.L.U32 R6, R6, 0x17, RZ ;  /* 0x0000001706067819 */ /* 0x000fc600000006ff */
[C---:B------:R-:W-:Y:S01]  /*e460*/  FFMA R0, R5.reuse, 1.4426950216293334961, -R0 ;  /* 0x3fb8aa3b05007823 */ /* 0x040fe20000000800 */
[----:B------:R-:W1:Y:S03]  /*e470*/  MUFU.EX2 R3, R3 ;  /* 0x0000000300037308 */ /* 0x000e660000000800 */
[----:B------:R-:W-:Y:S01]  /*e480*/  FFMA R5, R5, 1.925963033500011079e-08, R0 ;  /* 0x32a5706005057823 */ /* 0x000fe20000000000 */
[----:B------:R-:W-:-:S05]  /*e490*/  IMAD.SHL.U32 R0, R4, 0x800000, RZ ;  /* 0x0080000004007824 */ /* 0x000fca00078e00ff */
[----:B------:R-:W2:Y:S01]  /*e4a0*/  MUFU.EX2 R5, R5 ;  /* 0x0000000500057308 */ /* 0x000ea20000000800 */
[----:B0-----:R-:W-:-:S04]  /*e4b0*/  FMUL R2, R2, R7 ;  /* 0x0000000702027220 */ /* 0x001fc80000400000 */
[----:B------:R-:W-:Y:S01]  /*e4c0*/  FADD R7, RZ, R2 ;  /* 0x00000002ff077221 */ /* 0x000fe20000000000 */
[----:B-1----:R-:W-:-:S04]  /*e4d0*/  FMUL R0, R0, R3 ;  /* 0x0000000300007220 */ /* 0x002fc80000400000 */
[----:B------:R-:W-:-:S04]  /*e4e0*/  FADD R7, R0, R7 ;  /* 0x0000000700077221 */ /* 0x000fc80000000000 */
[----:B--2---:R-:W-:-:S04]  /*e4f0*/  FFMA R3, R6, R5, R7 ;  /* 0x0000000506037223 */ /* 0x004fc80000000007 */
[----:B------:R-:W0:Y:S08]  /*e500*/  MUFU.RCP R4, R3 ;  /* 0x0000000300047308 */ /* 0x000e300000001000 */
[----:B------:R-:W1:Y:S01]  /*e510*/  FCHK P0, R2, R3 ;  /* 0x0000000302007302 */ /* 0x000e620000000000 */
[----:B0-----:R-:W-:-:S04]  /*e520*/  FFMA R7, -R3, R4, 1 ;  /* 0x3f80000003077423 */ /* 0x001fc80000000104 */
[----:B------:R-:W-:-:S04]  /*e530*/  FFMA R7, R4, R7, R4 ;  /* 0x0000000704077223 */ /* 0x000fc80000000004 */
[----:B------:R-:W-:-:S04]  /*e540*/  FFMA R4, R2, R7, RZ ;  /* 0x0000000702047223 */ /* 0x000fc800000000ff */
[----:B------:R-:W-:-:S04]  /*e550*/  FFMA R5, -R3, R4, R2 ;  /* 0x0000000403057223 */ /* 0x000fc80000000102 */
[----:B------:R-:W-:Y:S01]  /*e560*/  FFMA R4, R7, R5, R4 ;  /* 0x0000000507047223 */ /* 0x000fe20000000004 */
[----:B-1----:R-:W-:Y:S06]  /*e570*/  @!P0 BRA `(.L_x_5) ;  /* 0x00000000000c8947 */ /* 0x002fec0003800000 */
[----:B------:R-:W-:-:S07]  /*e580*/  MOV R6, 0xe5a0 ;  /* 0x0000e5a000067802 */ /* 0x000fce0000000f00 */
[----:B------:R-:W-:Y:S05]  /*e590*/  CALL.REL.NOINC `($__internal_1_$__cuda_sm3x_div_rn_noftz_f32_slowpath) ;  /* 0x00000008004c7944 */ /* 0x000fea0003c00000 */
[----:B------:R-:W-:-:S07]  /*e5a0*/  MOV R4, R2 ;  /* 0x0000000200047202 */ /* 0x000fce0000000f00 */
.L_x_5:
        /* <DEDUP_REMOVED lines=8> */
[----:B------:R-:W-:Y:S02]  /*e630*/  MOV R2, R0 ;  /* 0x0000000000027202 */ /* 0x000fe40000000f00 */
[----:B------:R-:W-:-:S07]  /*e640*/  MOV R6, 0xe660 ;  /* 0x0000e66000067802 */ /* 0x000fce0000000f00 */
[----:B------:R-:W-:Y:S05]  /*e650*/  CALL.REL.NOINC `($__internal_1_$__cuda_sm3x_div_rn_noftz_f32_slowpath) ;  /* 0x00000008001c7944 */ /* 0x000fea0003c00000 */
[----:B------:R-:W-:-:S07]  /*e660*/  MOV R5, R2 ;  /* 0x0000000200057202 */ /* 0x000fce0000000f00 */
.L_x_6:
[----:B------:R-:W0:Y:S02]  /*e670*/  LDC.64 R2, c[0x0][0x390] ;  /* 0x0000e400ff027b82 */ /* 0x000e240000000a00 */
[----:B0-----:R-:W2:Y:S04]  /*e680*/  LDG.E.64 R10, desc[UR6][R2.64] ;  /* 0x00000006020a7981 */ /* 0x001ea8000c1e1b00 */
[----:B------:R-:W3:Y:S04]  /*e690*/  LDG.E.64 R6, desc[UR6][R2.64+0x10] ;  /* 0x0000100602067981 */ /* 0x000ee8000c1e1b00 */
[----:B------:R-:W4:Y:S01]  /*e6a0*/  LDG.E.64 R8, desc[UR6][R2.64+0x8] ;  /* 0x0000080602087981 */ /* 0x000f22000c1e1b00 */
[----:B------:R-:W-:Y:S01]  /*e6b0*/  HFMA2 R13, -RZ, RZ, 0.1171875, 0 ;  /* 0x2f800000ff0d7431 */ /* 0x000fe200000001ff */
[----:B--2---:R-:W-:-:S02]  /*e6c0*/  SHF.R.U32.HI R0, RZ, 0x2, R11 ;  /* 0x00000002ff007819 */ /* 0x004fc4000001160b */
[----:B------:R-:W-:Y:S02]  /*e6d0*/  IADD3 R10, PT, PT, R10, 0x587c5, RZ ;  /* 0x000587c50a0a7810 */ /* 0x000fe40007ffe0ff */
[----:B------:R-:W-:Y:S02]  /*e6e0*/  LOP3.LUT R0, R0, R11, RZ, 0x3c, !PT ;  /* 0x0000000b00007212 */ /* 0x000fe400078e3cff */
[----:B---3--:R-:W-:Y:S02]  /*e6f0*/  SHF.L.U32 R11, R7, 0x4, RZ ;  /* 0x00000004070b7819 */ /* 0x008fe400000006ff */
[----:B------:R-:W-:Y:S01]  /*e700*/  MOV R15, R6 ;  /* 0x00000006000f7202 */ /* 0x000fe20000000f00 */
[----:B------:R-:W-:Y:S01]  /*e710*/  IMAD.SHL.U32 R12, R0, 0x2, RZ ;  /* 0x00000002000c7824 */ /* 0x000fe200078e00ff */
[----:B------:R-:W-:Y:S01]  /*e720*/  MOV R16, R7 ;  /* 0x0000000700107202 */ /* 0x000fe20000000f00 */
[----:B----4-:R-:W-:-:S03]  /*e730*/  IMAD.MOV.U32 R14, RZ, RZ, R9 ;  /* 0x000000ffff0e7224 */ /* 0x010fc600078e0009 */
[----:B------:R-:W-:Y:S02]  /*e740*/  LOP3.LUT R12, R0, R12, R11, 0x96, !PT ;  /* 0x0000000c000c7212 */ /* 0x000fe400078e960b */
[----:B------:R-:W-:Y:S01]  /*e750*/  MOV R11, R8 ;  /* 0x00000008000b7202 */ /* 0x000fe20000000f00 */
[----:B------:R0:W-:Y:S01]  /*e760*/  STG.E.64 desc[UR6][R2.64+0x8], R14 ;  /* 0x0000080e02007986 */ /* 0x0001e2000c101b06 */
[----:B------:R-:W-:-:S03]  /*e770*/  LOP3.LUT R17, R12, R7, RZ, 0x3c, !PT ;  /* 0x000000070c117212 */ /* 0x000fc600078e3cff */
[----:B------:R0:W-:Y:S01]  /*e780*/  STG.E.64 desc[UR6][R2.64], R10 ;  /* 0x0000000a02007986 */ /* 0x0001e2000c101b06 */
[----:B------:R-:W-:-:S03]  /*e790*/  IADD3 R0, PT, PT, R17, R10, RZ ;  /* 0x0000000a11007210 */ /* 0x000fc60007ffe0ff */
[----:B------:R0:W-:Y:S01]  /*e7a0*/  STG.E.64 desc[UR6][R2.64+0x10], R16 ;  /* 0x0000101002007986 */ /* 0x0001e2000c101b06 */
[----:B------:R-:W-:-:S05]  /*e7b0*/  I2FP.F32.U32 R0, R0 ;  /* 0x0000000000007245 */ /* 0x000fca0000201000 */
[----:B------:R-:W-:-:S05]  /*e7c0*/  FFMA R13, R0, R13, 1.1641532182693481445e-10 ;  /* 0x2f000000000d7423 */ /* 0x000fca000000000d */
[----:B------:R-:W-:-:S13]  /*e7d0*/  FSETP.GTU.AND P0, PT, R13, R4, PT ;  /* 0x000000040d00720b */ /* 0x000fda0003f0c000 */
[----:B------:R-:W1:Y:S02]  /*e7e0*/  @!P0 LDC.64 R18, c[0x0][0x388] ;  /* 0x0000e200ff128b82 */ /* 0x000e640000000a00 */
[----:B-1----:R0:W-:Y:S01]  /*e7f0*/  @!P0 STG.E desc[UR6][R18.64], RZ ;  /* 0x000000ff12008986 */ /* 0x0021e2000c101906 */
[----:B------:R-:W-:Y:S05]  /*e800*/  @!P0 EXIT ;  /* 0x000000000000894d */ /* 0x000fea0003800000 */
[----:B------:R-:W-:-:S05]  /*e810*/  FADD R0, R5, R4 ;  /* 0x0000000405007221 */ /* 0x000fca0000000000 */
[----:B------:R-:W-:-:S04]  /*e820*/  FSETP.GTU.AND P0, PT, R13, R0, PT ;  /* 0x000000000d00720b */ /* 0x000fc80003f0c000 */
[----:B------:R-:W-:-:S13]  /*e830*/  FSETP.LTU.OR P0, PT, R13, R4, P0 ;  /* 0x000000040d00720b */ /* 0x000fda0000709400 */
[----:B0-----:R-:W0:Y:S01]  /*e840*/  @!P0 LDC.64 R2, c[0x0][0x388] ;  /* 0x0000e200ff028b82 */ /* 0x001e220000000a00 */
[----:B------:R-:W-:-:S05]  /*e850*/  @!P0 MOV R5, 0x1 ;  /* 0x0000000100058802 */ /* 0x000fca0000000f00 */
[----:B0-----:R0:W-:Y:S01]  /*e860*/  @!P0 STG.E desc[UR6][R2.64], R5 ;  /* 0x0000000502008986 */ /* 0x0011e2000c101906 */
[----:B------:R-:W-:Y:S05]  /*e870*/  @!P0 EXIT ;  /* 0x000000000000894d */ /* 0x000fea0003800000 */
[----:B------:R-:W-:-:S04]  /*e880*/  FSETP.GTU.AND P0, PT, R13, 1, PT ;  /* 0x3f8000000d00780b */ /* 0x000fc80003f0c000 */
[----:B------:R-:W-:-:S13]  /*e890*/  FSETP.LTU.OR P0, PT, R13, R0, P0 ;  /* 0x000000000d00720b */ /* 0x000fda0000709400 */
[----:B------:R-:W-:Y:S05]  /*e8a0*/  @P0 EXIT ;  /* 0x000000000000094d */ /* 0x000fea0003800000 */
[----:B0-----:R-:W0:Y:S01]  /*e8b0*/  LDC.64 R2, c[0x0][0x388] ;  /* 0x0000e200ff027b82 */ /* 0x001e220000000a00 */
[----:B------:R-:W-:-:S05]  /*e8c0*/  HFMA2 R5, -RZ, RZ, 0, 1.1920928955078125e-07 ;  /* 0x00000002ff057431 */ /* 0x000fca00000001ff */
[----:B0-----:R-:W-:Y:S01]  /*e8d0*/  STG.E desc[UR6][R2.64], R5 ;  /* 0x0000000502007986 */ /* 0x001fe2000c101906 */
[----:B------:R-:W-:Y:S05]  /*e8e0*/  EXIT ;  /* 0x000000000000794d */ /* 0x000fea0003800000 */
        .weak           $__internal_0_$__cuda_sm20_div_rn_f64_full
        .type           $__internal_0_$__cuda_sm20_div_rn_f64_full,@function
        .size           $__internal_0_$__cuda_sm20_div_rn_f64_full,($__internal_1_$__cuda_sm3x_div_rn_noftz_f32_slowpath - $__internal_0_$__cuda_sm20_div_rn_f64_full)
$__internal_0_$__cuda_sm20_div_rn_f64_full:
[C---:B------:R-:W-:Y:S01]  /*e8f0*/  FSETP.GEU.AND P0, PT, |R5|.reuse, 1.469367938527859385e-39, PT ;  /* 0x001000000500780b */ /* 0x040fe20003f0e200 */
[----:B------:R-:W-:Y:S01]  /*e900*/  HFMA2 R14, -RZ, RZ, 0.0045166015625, 0 ;  /* 0x1ca00000ff0e7431 */ /* 0x000fe200000001ff */
[C---:B------:R-:W-:Y:S02]  /*e910*/  LOP3.LUT R2, R5.reuse, 0x800fffff, RZ, 0xc0, !PT ;  /* 0x800fffff05027812 */ /* 0x040fe400078ec0ff */
[----:B------:R-:W-:Y:S02]  /*e920*/  MOV R12, 0x1 ;  /* 0x00000001000c7802 */ /* 0x000fe40000000f00 */
[----:B------:R-:W-:Y:S02]  /*e930*/  LOP3.LUT R3, R2, 0x3ff00000, RZ, 0xfc, !PT ;  /* 0x3ff0000002037812 */ /* 0x000fe400078efcff */
[----:B------:R-:W-:Y:S02]  /*e940*/  MOV R2, R4 ;  /* 0x0000000400027202 */ /* 0x000fe40000000f00 */
[----:B------:R-:W-:-:S03]  /*e950*/  LOP3.LUT R20, R5, 0x7ff00000, RZ, 0xc0, !PT ;  /* 0x7ff0000005147812 */ /* 0x000fc600078ec0ff */
[----:B------:R-:W-:-:S06]  /*e960*/  @!P0 DMUL R2, R4, 8.98846567431157953865e+307 ;  /* 0x7fe0000004028828 */ /* 0x000fcc0000000000 */
[----:B------:R-:W0:Y:S02]  /*e970*/  MUFU.RCP64H R13, R3 ;  /* 0x00000003000d7308 */ /* 0x000e240000001800 */
[----:B0-----:R-:W-:-:S08]  /*e980*/  DFMA R6, R12, -R2, 1 ;  /* 0x3ff000000c06742b */ /* 0x001fd00000000802 */
[----:B------:R-:W-:-:S08]  /*e990*/  DFMA R6, R6, R6, R6 ;  /* 0x000000060606722b */ /* 0x000fd00000000006 */
[----:B------:R-:W-:Y:S01]  /*e9a0*/  DFMA R12, R12, R6, R12 ;  /* 0x000000060c0c722b */ /* 0x000fe2000000000c */
[----:B------:R-:W-:Y:S01]  /*e9b0*/  MOV R7, R9 ;  /* 0x0000000900077202 */ /* 0x000fe20000000f00 */
[----:B------:R-:W-:-:S03]  /*e9c0*/  IMAD.MOV.U32 R6, RZ, RZ, R8 ;  /* 0x000000ffff067224 */ /* 0x000fc600078e0008 */
[----:B------:R-:W-:-:S03]  /*e9d0*/  LOP3.LUT R15, R7, 0x7ff00000, RZ, 0xc0, !PT ;  /* 0x7ff00000070f7812 */ /* 0x000fc600078ec0ff */
[C---:B------:R-:W-:Y:S01]  /*e9e0*/  DFMA R16, R12.reuse, -R2, 1 ;  /* 0x3ff000000c10742b */ /* 0x040fe20000000802 */
[----:B------:R-:W-:Y:S02]  /*e9f0*/  MOV R8, R6 ;  /* 0x0000000600087202 */ /* 0x000fe40000000f00 */
[----:B------:R-:W-:Y:S02]  /*ea00*/  ISETP.GE.U32.AND P1, PT, R15, R20, PT ;  /* 0x000000140f00720c */ /* 0x000fe40003f26070 */
[----:B------:R-:W-:Y:S02]  /*ea10*/  MOV R21, R15 ;  /* 0x0000000f00157202 */ /* 0x000fe40000000f00 */
[----:B------:R-:W-:Y:S01]  /*ea20*/  SEL R9, R14, 0x63400000, !P1 ;  /* 0x634000000e097807 */ /* 0x000fe20004800000 */
[----:B------:R-:W-:Y:S01]  /*ea30*/  DFMA R12, R12, R16, R12 ;  /* 0x000000100c0c722b */ /* 0x000fe2000000000c */
[----:B------:R-:W-:Y:S02]  /*ea40*/  FSETP.GEU.AND P1, PT, |R7|, 1.469367938527859385e-39, PT ;  /* 0x001000000700780b */ /* 0x000fe40003f2e200 */
[----:B------:R-:W-:-:S11]  /*ea50*/  LOP3.LUT R9, R9, 0x800fffff, R7, 0xf8, !PT ;  /* 0x800fffff09097812 */ /* 0x000fd600078ef807 */
[----:B------:R-:W-:Y:S05]  /*ea60*/  @P1 BRA `(.L_x_7) ;  /* 0x0000000000201947 */ /* 0x000fea0003800000 */
[----:B------:R-:W-:-:S04]  /*ea70*/  LOP3.LUT R16, R5, 0x7ff00000, RZ, 0xc0, !PT ;  /* 0x7ff0000005107812 */ /* 0x000fc800078ec0ff */
[----:B------:R-:W-:Y:S02]  /*ea80*/  ISETP.GE.U32.AND P1, PT, R15, R16, PT ;  /* 0x000000100f00720c */ /* 0x000fe40003f26070 */
[----:B------:R-:W-:Y:S02]  /*ea90*/  MOV R16, RZ ;  /* 0x000000ff00107202 */ /* 0x000fe40000000f00 */
[----:B------:R-:W-:-:S04]  /*eaa0*/  SEL R17, R14, 0x63400000, !P1 ;  /* 0x634000000e117807 */ /* 0x000fc80004800000 */
[----:B------:R-:W-:-:S04]  /*eab0*/  LOP3.LUT R17, R17, 0x80000000, R7, 0xf8, !PT ;  /* 0x8000000011117812 */ /* 0x000fc800078ef807 */
[----:B------:R-:W-:-:S06]  /*eac0*/  LOP3.LUT R17, R17, 0x100000, RZ, 0xfc, !PT ;  /* 0x0010000011117812 */ /* 0x000fcc00078efcff */
[----:B------:R-:W-:-:S10]  /*ead0*/  DFMA R8, R8, 2, -R16 ;  /* 0x400000000808782b */ /* 0x000fd40000000810 */
[----:B------:R-:W-:-:S07]  /*eae0*/  LOP3.LUT R21, R9, 0x7ff00000, RZ, 0xc0, !PT ;  /* 0x7ff0000009157812 */ /* 0x000fce00078ec0ff */
.L_x_7:
[----:B------:R-:W-:Y:S01]  /*eaf0*/  VIADD R22, R21, 0xffffffff ;  /* 0xffffffff15167836 */ /* 0x000fe20000000000 */
[----:B------:R-:W-:Y:S01]  /*eb00*/  @!P0 LOP3.LUT R20, R3, 0x7ff00000, RZ, 0xc0, !PT ;  /* 0x7ff0000003148812 */ /* 0x000fe200078ec0ff */
[----:B------:R-:W-:-:S03]  /*eb10*/  DMUL R16, R12, R8 ;  /* 0x000000080c107228 */ /* 0x000fc60000000000 */
[----:B------:R-:W-:Y:S02]  /*eb20*/  IADD3 R23, PT, PT, R20, -0x1, RZ ;  /* 0xffffffff14177810 */ /* 0x000fe40007ffe0ff */
[----:B------:R-:W-:-:S03]  /*eb30*/  ISETP.GT.U32.AND P0, PT, R22, 0x7feffffe, PT ;  /* 0x7feffffe1600780c */ /* 0x000fc60003f04070 */
[----:B------:R-:W-:Y:S01]  /*eb40*/  DFMA R18, R16, -R2, R8 ;  /* 0x800000021012722b */ /* 0x000fe20000000008 */
[----:B------:R-:W-:-:S07]  /*eb50*/  ISETP.GT.U32.OR P0, PT, R23, 0x7feffffe, P0 ;  /* 0x7feffffe1700780c */ /* 0x000fce0000704470 */
[----:B------:R-:W-:-:S06]  /*eb60*/  DFMA R12, R12, R18, R16 ;  /* 0x000000120c0c722b */ /* 0x000fcc0000000010 */
[----:B------:R-:W-:Y:S05]  /*eb70*/  @P0 BRA `(.L_x_8) ;  /* 0x00000000006c0947 */ /* 0x000fea0003800000 */
[----:B------:R-:W-:-:S04]  /*eb80*/  LOP3.LUT R16, R5, 0x7ff00000, RZ, 0xc0, !PT ;  /* 0x7ff0000005107812 */ /* 0x000fc800078ec0ff */
[CC--:B------:R-:W-:Y:S02]  /*eb90*/  VIADDMNMX R6, R15.reuse, -R16.reuse, 0xb9600000, !PT ;  /* 0xb96000000f067446 */ /* 0x0c0fe40007800910 */
[----:B------:R-:W-:Y:S02]  /*eba0*/  ISETP.GE.U32.AND P0, PT, R15, R16, PT ;  /* 0x000000100f00720c */ /* 0x000fe40003f06070 */
[----:B------:R-:W-:Y:S02]  /*ebb0*/  VIMNMX R6, PT, PT, R6, 0x46a00000, PT ;  /* 0x46a0000006067848 */ /* 0x000fe40003fe0100 */
[----:B------:R-:W-:-:S04]  /*ebc0*/  SEL R7, R14, 0x63400000, !P0 ;  /* 0x634000000e077807 */ /* 0x000fc80004000000 */
[----:B------:R-:W-:Y:S02]  /*ebd0*/  IADD3 R16, PT, PT, -R7, R6, RZ ;  /* 0x0000000607107210 */ /* 0x000fe40007ffe1ff */
[----:B------:R-:W-:Y:S02]  /*ebe0*/  MOV R6, RZ ;  /* 0x000000ff00067202 */ /* 0x000fe40000000f00 */
[----:B------:R-:W-:-:S06]  /*ebf0*/  IADD3 R7, PT, PT, R16, 0x7fe00000, RZ ;  /* 0x7fe0000010077810 */ /* 0x000fcc0007ffe0ff */
[----:B------:R-:W-:-:S10]  /*ec00*/  DMUL R14, R12, R6 ;  /* 0x000000060c0e7228 */ /* 0x000fd40000000000 */
[----:B------:R-:W-:-:S13]  /*ec10*/  FSETP.GTU.AND P0, PT, |R15|, 1.469367938527859385e-39, PT ;  /* 0x001000000f00780b */ /* 0x000fda0003f0c200 */
[----:B------:R-:W-:Y:S05]  /*ec20*/  @P0 BRA `(.L_x_9) ;  /* 0x0000000000940947 */ /* 0x000fea0003800000 */
[----:B------:R-:W-:Y:S01]  /*ec30*/  DFMA R2, R12, -R2, R8 ;  /* 0x800000020c02722b */ /* 0x000fe20000000008 */
[----:B------:R-:W-:-:S09]  /*ec40*/  MOV R6, RZ ;  /* 0x000000ff00067202 */ /* 0x000fd20000000f00 */
[C---:B------:R-:W-:Y:S02]  /*ec50*/  FSETP.NEU.AND P0, PT, R3.reuse, RZ, PT ;  /* 0x000000ff0300720b */ /* 0x040fe40003f0d000 */
[----:B------:R-:W-:-:S04]  /*ec60*/  LOP3.LUT R5, R3, 0x80000000, R5, 0x48, !PT ;  /* 0x8000000003057812 */ /* 0x000fc800078e4805 */
[----:B------:R-:W-:-:S07]  /*ec70*/  LOP3.LUT R7, R5, R7, RZ, 0xfc, !PT ;  /* 0x0000000705077212 */ /* 0x000fce00078efcff */
[----:B------:R-:W-:Y:S05]  /*ec80*/  @!P0 BRA `(.L_x_9) ;  /* 0x00000000007c8947 */ /* 0x000fea0003800000 */
[----:B------:R-:W-:Y:S01]  /*ec90*/  IMAD.MOV R3, RZ, RZ, -R16 ;  /* 0x000000ffff037224 */ /* 0x000fe200078e0a10 */
[----:B------:R-:W-:Y:S01]  /*eca0*/  MOV R2, RZ ;  /* 0x000000ff00027202 */ /* 0x000fe20000000f00 */
[----:B------:R-:W-:-:S05]  /*ecb0*/  DMUL.RP R6, R12, R6 ;  /* 0x000000060c067228 */ /* 0x000fca0000008000 */
[----:B------:R-:W-:-:S05]  /*ecc0*/  DFMA R2, R14, -R2, R12 ;  /* 0x800000020e02722b */ /* 0x000fca000000000c */
[----:B------:R-:W-:Y:S02]  /*ecd0*/  LOP3.LUT R5, R7, R5, RZ, 0x3c, !PT ;  /* 0x0000000507057212 */ /* 0x000fe400078e3cff */
[----:B------:R-:W-:-:S04]  /*ece0*/  IADD3 R2, PT, PT, -R16, -0x43300000, RZ ;  /* 0xbcd0000010027810 */ /* 0x000fc80007ffe1ff */
[----:B------:R-:W-:-:S04]  /*ecf0*/  FSETP.NEU.AND P0, PT, |R3|, R2, PT ;  /* 0x000000020300720b */ /* 0x000fc80003f0d200 */
[----:B------:R-:W-:Y:S02]  /*ed00*/  FSEL R14, R6, R14, !P0 ;  /* 0x0000000e060e7208 */ /* 0x000fe40004000000 */
[----:B------:R-:W-:Y:S01]  /*ed10*/  FSEL R15, R5, R15, !P0 ;  /* 0x0000000f050f7208 */ /* 0x000fe20004000000 */
[----:B------:R-:W-:Y:S06]  /*ed20*/  BRA `(.L_x_9) ;  /* 0x0000000000547947 */ /* 0x000fec0003800000 */
.L_x_8:
[----:B------:R-:W-:-:S14]  /*ed30*/  DSETP.NAN.AND P0, PT, R6, R6, PT ;  /* 0x000000060600722a */ /* 0x000fdc0003f08000 */
[----:B------:R-:W-:Y:S05]  /*ed40*/  @P0 BRA `(.L_x_10) ;  /* 0x0000000000440947 */ /* 0x000fea0003800000 */
[----:B------:R-:W-:-:S14]  /*ed50*/  DSETP.NAN.AND P0, PT, R4, R4, PT ;  /* 0x000000040400722a */ /* 0x000fdc0003f08000 */
[----:B------:R-:W-:Y:S05]  /*ed60*/  @P0 BRA `(.L_x_11) ;  /* 0x0000000000300947 */ /* 0x000fea0003800000 */
[----:B------:R-:W-:Y:S02]  /*ed70*/  ISETP.NE.AND P0, PT, R21, R20, PT ;  /* 0x000000141500720c */ /* 0x000fe40003f05270 */
[----:B------:R-:W-:Y:S02]  /*ed80*/  MOV R14, 0x0 ;  /* 0x00000000000e7802 */ /* 0x000fe40000000f00 */
[----:B------:R-:W-:-:S09]  /*ed90*/  MOV R15, 0xfff80000 ;  /* 0xfff80000000f7802 */ /* 0x000fd20000000f00 */
[----:B------:R-:W-:Y:S05]  /*eda0*/  @!P0 BRA `(.L_x_9) ;  /* 0x0000000000348947 */ /* 0x000fea0003800000 */
[----:B------:R-:W-:Y:S02]  /*edb0*/  ISETP.NE.AND P0, PT, R21, 0x7ff00000, PT ;  /* 0x7ff000001500780c */ /* 0x000fe40003f05270 */
[----:B------:R-:W-:Y:S02]  /*edc0*/  LOP3.LUT R15, R7, 0x80000000, R5, 0x48, !PT ;  /* 0x80000000070f7812 */ /* 0x000fe400078e4805 */
[----:B------:R-:W-:-:S13]  /*edd0*/  ISETP.EQ.OR P0, PT, R20, RZ, !P0 ;  /* 0x000000ff1400720c */ /* 0x000fda0004702670 */
[----:B------:R-:W-:Y:S02]  /*ede0*/  @P0 LOP3.LUT R2, R15, 0x7ff00000, RZ, 0xfc, !PT ;  /* 0x7ff000000f020812 */ /* 0x000fe400078efcff */
[----:B------:R-:W-:Y:S02]  /*edf0*/  @!P0 MOV R14, RZ ;  /* 0x000000ff000e8202 */ /* 0x000fe40000000f00 */
[----:B------:R-:W-:Y:S01]  /*ee00*/  @P0 MOV R14, RZ ;  /* 0x000000ff000e0202 */ /* 0x000fe20000000f00 */
[----:B------:R-:W-:Y:S01]  /*ee10*/  @P0 IMAD.MOV.U32 R15, RZ, RZ, R2 ;  /* 0x000000ffff0f0224 */ /* 0x000fe200078e0002 */
[----:B------:R-:W-:Y:S06]  /*ee20*/  BRA `(.L_x_9) ;  /* 0x0000000000147947 */ /* 0x000fec0003800000 */
.L_x_11:
[----:B------:R-:W-:Y:S02]  /*ee30*/  LOP3.LUT R15, R5, 0x80000, RZ, 0xfc, !PT ;  /* 0x00080000050f7812 */ /* 0x000fe400078efcff */
[----:B------:R-:W-:Y:S01]  /*ee40*/  MOV R14, R4 ;  /* 0x00000004000e7202 */ /* 0x000fe20000000f00 */
[----:B------:R-:W-:Y:S06]  /*ee50*/  BRA `(.L_x_9) ;  /* 0x0000000000087947 */ /* 0x000fec0003800000 */
.L_x_10:
[----:B------:R-:W-:Y:S02]  /*ee60*/  LOP3.LUT R15, R7, 0x80000, RZ, 0xfc, !PT ;  /* 0x00080000070f7812 */ /* 0x000fe400078efcff */
[----:B------:R-:W-:-:S07]  /*ee70*/  MOV R14, R6 ;  /* 0x00000006000e7202 */ /* 0x000fce0000000f00 */
.L_x_9:
[----:B------:R-:W-:Y:S01]  /*ee80*/  MOV R2, R10 ;  /* 0x0000000a00027202 */ /* 0x000fe20000000f00 */
[----:B------:R-:W-:Y:S01]  /*ee90*/  IMAD.MOV.U32 R3, RZ, RZ, 0x0 ;  /* 0x00000000ff037424 */ /* 0x000fe200078e00ff */
[----:B------:R-:W-:Y:S02]  /*eea0*/  MOV R12, R14 ;  /* 0x0000000e000c7202 */ /* 0x000fe40000000f00 */
[----:B------:R-:W-:Y:S01]  /*eeb0*/  MOV R13, R15 ;  /* 0x0000000f000d7202 */ /* 0x000fe20000000f00 */
[----:B------:R-:W-:Y:S06]  /*eec0*/  RET.REL.NODEC R2 `(_Z8cuda_actPfPiP17curandStateXORWOWS_) ;  /* 0xffffff10024c7950 */ /* 0x000fec0003c3ffff */
        .weak           $__internal_1_$__cuda_sm3x_div_rn_noftz_f32_slowpath
        .type           $__internal_1_$__cuda_sm3x_div_rn_noftz_f32_slowpath,@function
        .size           $__internal_1_$__cuda_sm3x_div_rn_noftz_f32_slowpath,(.L_x_91 - $__internal_1_$__cuda_sm3x_div_rn_noftz_f32_slowpath)
$__internal_1_$__cuda_sm3x_div_rn_noftz_f32_slowpath:
[----:B------:R-:W-:Y:S02]  /*eed0*/  SHF.R.U32.HI R7, RZ, 0x17, R3 ;  /* 0x00000017ff077819 */ /* 0x000fe40000011603 */
[----:B------:R-:W-:Y:S02]  /*eee0*/  SHF.R.U32.HI R5, RZ, 0x17, R2 ;  /* 0x00000017ff057819 */ /* 0x000fe40000011602 */
[----:B------:R-:W-:Y:S02]  /*eef0*/  LOP3.LUT R12, R7, 0xff, RZ, 0xc0, !PT ;  /* 0x000000ff070c7812 */ /* 0x000fe400078ec0ff */
[----:B------:R-:W-:Y:S02]  /*ef00*/  LOP3.LUT R10, R5, 0xff, RZ, 0xc0, !PT ;  /* 0x000000ff050a7812 */ /* 0x000fe400078ec0ff */
[----:B------:R-:W-:Y:S02]  /*ef10*/  IADD3 R9, PT, PT, R12, -0x1, RZ ;  /* 0xffffffff0c097810 */ /* 0x000fe40007ffe0ff */
[----:B------:R-:W-:-:S02]  /*ef20*/  IADD3 R8, PT, PT, R10, -0x1, RZ ;  /* 0xffffffff0a087810 */ /* 0x000fc40007ffe0ff */
[----:B------:R-:W-:Y:S02]  /*ef30*/  ISETP.GT.U32.AND P0, PT, R9, 0xfd, PT ;  /* 0x000000fd0900780c */ /* 0x000fe40003f04070 */
[----:B------:R-:W-:Y:S02]  /*ef40*/  MOV R5, R3 ;  /* 0x0000000300057202 */ /* 0x000fe40000000f00 */
[----:B------:R-:W-:-:S13]  /*ef50*/  ISETP.GT.U32.OR P0, PT, R8, 0xfd, P0 ;  /* 0x000000fd0800780c */ /* 0x000fda0000704470 */
[----:B------:R-:W-:Y:S01]  /*ef60*/  @!P0 MOV R7, RZ ;  /* 0x000000ff00078202 */ /* 0x000fe20000000f00 */
[----:B------:R-:W-:Y:S06]  /*ef70*/  @!P0 BRA `(.L_x_12) ;  /* 0x00000000005c8947 */ /* 0x000fec0003800000 */
[----:B------:R-:W-:Y:S02]  /*ef80*/  FSETP.GTU.FTZ.AND P0, PT, |R2|, +INF , PT ;  /* 0x7f8000000200780b */ /* 0x000fe40003f1c200 */
[----:B------:R-:W-:-:S04]  /*ef90*/  FSETP.GTU.FTZ.AND P1, PT, |R3|, +INF , PT ;  /* 0x7f8000000300780b */ /* 0x000fc80003f3c200 */
[----:B------:R-:W-:-:S13]  /*efa0*/  PLOP3.LUT P0, PT, P0, P1, PT, 0xf8, 0x8f ;  /* 0x00000000008f781c */ /* 0x000fda0000703f70 */
[----:B------:R-:W-:Y:S05]  /*efb0*/  @P0 BRA `(.L_x_13) ;  /* 0x0000000400440947 */ /* 0x000fea0003800000 */
[----:B------:R-:W-:-:S13]  /*efc0*/  LOP3.LUT P0, RZ, R5, 0x7fffffff, R2, 0xc8, !PT ;  /* 0x7fffffff05ff7812 */ /* 0x000fda000780c802 */
[----:B------:R-:W-:Y:S05]  /*efd0*/  @!P0 BRA `(.L_x_14) ;  /* 0x0000000400348947 */ /* 0x000fea0003800000 */
[C---:B------:R-:W-:Y:S02]  /*efe0*/  FSETP.NEU.FTZ.AND P2, PT, |R2|.reuse, +INF , PT ;  /* 0x7f8000000200780b */ /* 0x040fe40003f5d200 */
[----:B------:R-:W-:Y:S02]  /*eff0*/  FSETP.NEU.FTZ.AND P1, PT, |R3|, +INF , PT ;  /* 0x7f8000000300780b */ /* 0x000fe40003f3d200 */
[----:B------:R-:W-:-:S11]  /*f000*/  FSETP.NEU.FTZ.AND P0, PT, |R2|, +INF , PT ;  /* 0x7f8000000200780b */ /* 0x000fd60003f1d200 */
[----:B------:R-:W-:Y:S05]  /*f010*/  @!P1 BRA !P2, `(.L_x_14) ;  /* 0x0000000400249947 */ /* 0x000fea0005000000 */
[----:B------:R-:W-:-:S04]  /*f020*/  LOP3.LUT P2, RZ, R2, 0x7fffffff, RZ, 0xc0, !PT ;  /* 0x7fffffff02ff7812 */ /* 0x000fc8000784c0ff */
[----:B------:R-:W-:-:S13]  /*f030*/  PLOP3.LUT P1, PT, P1, P2, PT, 0x2f, 0xf2 ;  /* 0x0000000000f2781c */ /* 0x000fda0000f24577 */
[----:B------:R-:W-:Y:S05]  /*f040*/  @P1 BRA `(.L_x_15) ;  /* 0x0000000400101947 */ /* 0x000fea0003800000 */
[----:B------:R-:W-:-:S04]  /*f050*/  LOP3.LUT P1, RZ, R5, 0x7fffffff, RZ, 0xc0, !PT ;  /* 0x7fffffff05ff7812 */ /* 0x000fc8000782c0ff */
[----:B------:R-:W-:-:S13]  /*f060*/  PLOP3.LUT P0, PT, P0, P1, PT, 0x2f, 0xf2 ;  /* 0x0000000000f2781c */ /* 0x000fda0000702577 */
[----:B------:R-:W-:Y:S05]  /*f070*/  @P0 BRA `(.L_x_16) ;  /* 0x0000000000f80947 */ /* 0x000fea0003800000 */
[----:B------:R-:W-:Y:S02]  /*f080*/  ISETP.GE.AND P0, PT, R8, RZ, PT ;  /* 0x000000ff0800720c */ /* 0x000fe40003f06270 */
[----:B------:R-:W-:-:S11]  /*f090*/  ISETP.GE.AND P1, PT, R9, RZ, PT ;  /* 0x000000ff0900720c */ /* 0x000fd60003f26270 */
[----:B------:R-:W-:Y:S01]  /*f0a0*/  @P0 MOV R7, RZ ;  /* 0x000000ff00070202 */ /* 0x000fe20000000f00 */
[----:B------:R-:W-:Y:S02]  /*f0b0*/  @!P0 IMAD.MOV.U32 R7, RZ, RZ, -0x40 ;  /* 0xffffffc0ff078424 */ /* 0x000fe400078e00ff */
[----:B------:R-:W-:Y:S01]  /*f0c0*/  @!P0 FFMA R2, R2, 1.84467440737095516160e+19, RZ ;  /* 0x5f80000002028823 */ /* 0x000fe200000000ff */
[----:B------:R-:W-:Y:S02]  /*f0d0*/  @!P1 FFMA R5, R3, 1.84467440737095516160e+19, RZ ;  /* 0x5f80000003059823 */ /* 0x000fe400000000ff */
[----:B------:R-:W-:-:S07]  /*f0e0*/  @!P1 IADD3 R7, PT, PT, R7, 0x40, RZ ;  /* 0x0000004007079810 */ /* 0x000fce0007ffe0ff */
.L_x_12:
[----:B------:R-:W-:-:S04]  /*f0f0*/  LEA R8, R12, 0xc0800000, 0x17 ;  /* 0xc08000000c087811 */ /* 0x000fc800078eb8ff */
[----:B------:R-:W-:Y:S02]  /*f100*/  IADD3 R8, PT, PT, -R8, R5, RZ ;  /* 0x0000000508087210 */ /* 0x000fe40007ffe1ff */
[----:B------:R-:W-:Y:S02]  /*f110*/  IADD3 R5, PT, PT, R10, -0x7f, RZ ;  /* 0xffffff810a057810 */ /* 0x000fe40007ffe0ff */
[----:B------:R0:W1:Y:S01]  /*f120*/  MUFU.RCP R9, R8 ;  /* 0x0000000800097308 */ /* 0x0000620000001000 */
[----:B------:R-:W-:Y:S02]  /*f130*/  FADD.FTZ R11, -R8, -RZ ;  /* 0x800000ff080b7221 */ /* 0x000fe40000010100 */
[C---:B------:R-:W-:Y:S01]  /*f140*/  IMAD R2, R5.reuse, -0x800000, R2 ;  /* 0xff80000005027824 */ /* 0x040fe200078e0202 */
[----:B0-----:R-:W-:-:S04]  /*f150*/  IADD3 R8, PT, PT, R5, 0x7f, -R12 ;  /* 0x0000007f05087810 */ /* 0x001fc80007ffe80c */
[----:B------:R-:W-:Y:S01]  /*f160*/  IADD3 R8, PT, PT, R8, R7, RZ ;  /* 0x0000000708087210 */ /* 0x000fe20007ffe0ff */
[----:B-1----:R-:W-:-:S04]  /*f170*/  FFMA R10, R9, R11, 1 ;  /* 0x3f800000090a7423 */ /* 0x002fc8000000000b */
[----:B------:R-:W-:-:S04]  /*f180*/  FFMA R14, R9, R10, R9 ;  /* 0x0000000a090e7223 */ /* 0x000fc80000000009 */
[----:B------:R-:W-:-:S04]  /*f190*/  FFMA R9, R2, R14, RZ ;  /* 0x0000000e02097223 */ /* 0x000fc800000000ff */
[----:B------:R-:W-:-:S04]  /*f1a0*/  FFMA R10, R11, R9, R2 ;  /* 0x000000090b0a7223 */ /* 0x000fc80000000002 */
[----:B------:R-:W-:-:S04]  /*f1b0*/  FFMA R9, R14, R10, R9 ;  /* 0x0000000a0e097223 */ /* 0x000fc80000000009 */
[----:B------:R-:W-:-:S04]  /*f1c0*/  FFMA R10, R11, R9, R2 ;  /* 0x000000090b0a7223 */ /* 0x000fc80000000002 */
[----:B------:R-:W-:-:S05]  /*f1d0*/  FFMA R2, R14, R10, R9 ;  /* 0x0000000a0e027223 */ /* 0x000fca0000000009 */
[----:B------:R-:W-:-:S04]  /*f1e0*/  SHF.R.U32.HI R5, RZ, 0x17, R2 ;  /* 0x00000017ff057819 */ /* 0x000fc80000011602 */
[----:B------:R-:W-:-:S04]  /*f1f0*/  LOP3.LUT R5, R5, 0xff, RZ, 0xc0, !PT ;  /* 0x000000ff05057812 */ /* 0x000fc800078ec0ff */
[----:B------:R-:W-:-:S05]  /*f200*/  IADD3 R11, PT, PT, R5, R8, RZ ;  /* 0x00000008050b7210 */ /* 0x000fca0007ffe0ff */
[----:B------:R-:W-:-:S05]  /*f210*/  VIADD R5, R11, 0xffffffff ;  /* 0xffffffff0b057836 */ /* 0x000fca0000000000 */
[----:B------:R-:W-:-:S13]  /*f220*/  ISETP.GE.U32.AND P0, PT, R5, 0xfe, PT ;  /* 0x000000fe0500780c */ /* 0x000fda0003f06070 */
[----:B------:R-:W-:Y:S05]  /*f230*/  @!P0 BRA `(.L_x_17) ;  /* 0x0000000000808947 */ /* 0x000fea0003800000 */
[----:B------:R-:W-:-:S13]  /*f240*/  ISETP.GT.AND P0, PT, R11, 0xfe, PT ;  /* 0x000000fe0b00780c */ /* 0x000fda0003f04270 */
[----:B------:R-:W-:Y:S05]  /*f250*/  @P0 BRA `(.L_x_18) ;  /* 0x00000000006c0947 */ /* 0x000fea0003800000 */
[----:B------:R-:W-:-:S13]  /*f260*/  ISETP.GE.AND P0, PT, R11, 0x1, PT ;  /* 0x000000010b00780c */ /* 0x000fda0003f06270 */
[----:B------:R-:W-:Y:S05]  /*f270*/  @P0 BRA `(.L_x_19) ;  /* 0x0000000000980947 */ /* 0x000fea0003800000 */
[----:B------:R-:W-:Y:S02]  /*f280*/  ISETP.GE.AND P0, PT, R11, -0x18, PT ;  /* 0xffffffe80b00780c */ /* 0x000fe40003f06270 */
[----:B------:R-:W-:-:S11]  /*f290*/  LOP3.LUT R2, R2, 0x80000000, RZ, 0xc0, !PT ;  /* 0x8000000002027812 */ /* 0x000fd600078ec0ff */
[----:B------:R-:W-:Y:S05]  /*f2a0*/  @!P0 BRA `(.L_x_19) ;  /* 0x00000000008c8947 */ /* 0x000fea0003800000 */
[CCC-:B------:R-:W-:Y:S01]  /*f2b0*/  FFMA.RZ R5, R14.reuse, R10.reuse, R9.reuse ;  /* 0x0000000a0e057223 */ /* 0x1c0fe2000000c009 */
[CCC-:B------:R-:W-:Y:S01]  /*f2c0*/  FFMA.RM R8, R14.reuse, R10.reuse, R9.reuse ;  /* 0x0000000a0e087223 */ /* 0x1c0fe20000004009 */
[C---:B------:R-:W-:Y:S02]  /*f2d0*/  ISETP.NE.AND P2, PT, R11.reuse, RZ, PT ;  /* 0x000000ff0b00720c */ /* 0x040fe40003f45270 */
[----:B------:R-:W-:Y:S02]  /*f2e0*/  ISETP.NE.AND P1, PT, R11, RZ, PT ;  /* 0x000000ff0b00720c */ /* 0x000fe40003f25270 */
[----:B------:R-:W-:Y:S01]  /*f2f0*/  LOP3.LUT R7, R5, 0x7fffff, RZ, 0xc0, !PT ;  /* 0x007fffff05077812 */ /* 0x000fe200078ec0ff */
[----:B------:R-:W-:Y:S01]  /*f300*/  FFMA.RP R5, R14, R10, R9 ;  /* 0x0000000a0e057223 */ /* 0x000fe20000008009 */
[----:B------:R-:W-:Y:S02]  /*f310*/  IADD3 R10, PT, PT, R11, 0x20, RZ ;  /* 0x000000200b0a7810 */ /* 0x000fe40007ffe0ff */
[----:B------:R-:W-:-:S02]  /*f320*/  LOP3.LUT R7, R7, 0x800000, RZ, 0xfc, !PT ;  /* 0x0080000007077812 */ /* 0x000fc400078efcff */
[----:B------:R-:W-:Y:S02]  /*f330*/  IADD3 R9, PT, PT, -R11, RZ, RZ ;  /* 0x000000ff0b097210 */ /* 0x000fe40007ffe1ff */
[----:B------:R-:W-:Y:S02]  /*f340*/  SHF.L.U32 R10, R7, R10, RZ ;  /* 0x0000000a070a7219 */ /* 0x000fe400000006ff */
[----:B------:R-:W-:Y:S02]  /*f350*/  FSETP.NEU.FTZ.AND P0, PT, R5, R8, PT ;  /* 0x000000080500720b */ /* 0x000fe40003f1d000 */
[----:B------:R-:W-:Y:S02]  /*f360*/  SEL R8, R9, RZ, P2 ;  /* 0x000000ff09087207 */ /* 0x000fe40001000000 */
[----:B------:R-:W-:Y:S02]  /*f370*/  ISETP.NE.AND P1, PT, R10, RZ, P1 ;  /* 0x000000ff0a00720c */ /* 0x000fe40000f25270 */
[----:B------:R-:W-:-:S02]  /*f380*/  SHF.R.U32.HI R8, RZ, R8, R7 ;  /* 0x00000008ff087219 */ /* 0x000fc40000011607 */
[----:B------:R-:W-:Y:S02]  /*f390*/  PLOP3.LUT P0, PT, P0, P1, PT, 0xf8, 0x8f ;  /* 0x00000000008f781c */ /* 0x000fe40000703f70 */
[----:B------:R-:W-:Y:S02]  /*f3a0*/  SHF.R.U32.HI R10, RZ, 0x1, R8 ;  /* 0x00000001ff0a7819 */ /* 0x000fe40000011608 */
[----:B------:R-:W-:-:S04]  /*f3b0*/  SEL R5, RZ, 0x1, !P0 ;  /* 0x00000001ff057807 */ /* 0x000fc80004000000 */
[----:B------:R-:W-:-:S04]  /*f3c0*/  LOP3.LUT R5, R5, 0x1, R10, 0xf8, !PT ;  /* 0x0000000105057812 */ /* 0x000fc800078ef80a */
[----:B------:R-:W-:-:S04]  /*f3d0*/  LOP3.LUT R5, R5, R8, RZ, 0xc0, !PT ;  /* 0x0000000805057212 */ /* 0x000fc800078ec0ff */
[----:B------:R-:W-:-:S04]  /*f3e0*/  IADD3 R5, PT, PT, R10, R5, RZ ;  /* 0x000000050a057210 */ /* 0x000fc80007ffe0ff */
[----:B------:R-:W-:Y:S01]  /*f3f0*/  LOP3.LUT R2, R5, R2, RZ, 0xfc, !PT ;  /* 0x0000000205027212 */ /* 0x000fe200078efcff */
[----:B------:R-:W-:Y:S06]  /*f400*/  BRA `(.L_x_19) ;  /* 0x0000000000347947 */ /* 0x000fec0003800000 */
.L_x_18:
[----:B------:R-:W-:-:S04]  /*f410*/  LOP3.LUT R2, R2, 0x80000000, RZ, 0xc0, !PT ;  /* 0x8000000002027812 */ /* 0x000fc800078ec0ff */
[----:B------:R-:W-:Y:S01]  /*f420*/  LOP3.LUT R2, R2, 0x7f800000, RZ, 0xfc, !PT ;  /* 0x7f80000002027812 */ /* 0x000fe200078efcff */
[----:B------:R-:W-:Y:S06]  /*f430*/  BRA `(.L_x_19) ;  /* 0x0000000000287947 */ /* 0x000fec0003800000 */
.L_x_17:
[----:B------:R-:W-:Y:S01]  /*f440*/  LEA R2, R8, R2, 0x17 ;  /* 0x0000000208027211 */ /* 0x000fe200078eb8ff */
[----:B------:R-:W-:Y:S06]  /*f450*/  BRA `(.L_x_19) ;  /* 0x0000000000207947 */ /* 0x000fec0003800000 */
.L_x_16:
[----:B------:R-:W-:-:S04]  /*f460*/  LOP3.LUT R2, R5, 0x80000000, R2, 0x48, !PT ;  /* 0x8000000005027812 */ /* 0x000fc800078e4802 */
[----:B------:R-:W-:Y:S01]  /*f470*/  LOP3.LUT R2, R2, 0x7f800000, RZ, 0xfc, !PT ;  /* 0x7f80000002027812 */ /* 0x000fe200078efcff */
[----:B------:R-:W-:Y:S06]  /*f480*/  BRA `(.L_x_19) ;  /* 0x0000000000147947 */ /* 0x000fec0003800000 */
.L_x_15:
[----:B------:R-:W-:Y:S01]  /*f490*/  LOP3.LUT R2, R5, 0x80000000, R2, 0x48, !PT ;  /* 0x8000000005027812 */ /* 0x000fe200078e4802 */
[----:B------:R-:W-:Y:S06]  /*f4a0*/  BRA `(.L_x_19) ;  /* 0x00000000000c7947 */ /* 0x000fec0003800000 */
.L_x_14:
[----:B------:R-:W0:Y:S01]  /*f4b0*/  MUFU.RSQ R2, -QNAN ;  /* 0xffc0000000027908 */ /* 0x000e220000001400 */
[----:B------:R-:W-:Y:S05]  /*f4c0*/  BRA `(.L_x_19) ;  /* 0x0000000000047947 */ /* 0x000fea0003800000 */
.L_x_13:
[----:B------:R-:W-:-:S07]  /*f4d0*/  FADD.FTZ R2, R2, R3 ;  /* 0x0000000302027221 */ /* 0x000fce0000010000 */
.L_x_19:
[----:B------:R-:W-:-:S04]  /*f4e0*/  HFMA2 R7, -RZ, RZ, 0, 0 ;  /* 0x00000000ff077431 */ /* 0x000fc800000001ff */
[----:B0-----:R-:W-:Y:S05]  /*f4f0*/  RET.REL.NODEC R6 `(_Z8cuda_actPfPiP17curandStateXORWOWS_) ;  /* 0xffffff0806c07950 */ /* 0x001fea0003c3ffff */
.L_x_20:
[----:B------:R-:W-:-:S00]  /*f500*/  BRA `(.L_x_20) ;  /* 0xfffffffc00fc7947 */ /* 0x000fc0000383ffff */
[----:B------:R-:W-:-:S00]  /*f510*/  NOP ;  /* 0x0000000000007918 */ /* 0x000fc00000000000 */
        /* <DEDUP_REMOVED lines=14> */
.L_x_91:


//--------------------- .text._Z11cuda_updatePfPiS0_S_S_S_S0_ --------------------------
	.section	.text._Z11cuda_updatePfPiS0_S_S_S_S0_,"ax",@progbits
	.align	128
        .global         _Z11cuda_updatePfPiS0_S_S_S_S0_
        .type           _Z11cuda_updatePfPiS0_S_S_S_S0_,@function
        .size           _Z11cuda_updatePfPiS0_S_S_S_S0_,(.L_x_93 - _Z11cuda_updatePfPiS0_S_S_S_S0_)
        .other          _Z11cuda_updatePfPiS0_S_S_S_S0_,@"STO_CUDA_ENTRY STV_DEFAULT"
_Z11cuda_updatePfPiS0_S_S_S_S0_:
.text._Z11cuda_updatePfPiS0_S_S_S_S0_:
[----:B------:R-:W0:Y:S08]  /*0000*/  LDC R1, c[0x0][0x37c] ;  /* 0x0000df00ff017b82 */ /* 0x000e300000000800 */
[----:B------:R-:W1:Y:S01]  /*0010*/  LDC.64 R4, c[0x0][0x3a0] ;  /* 0x0000e800ff047b82 */ /* 0x000e620000000a00 */
[----:B------:R-:W1:Y:S01]  /*0020*/  LDCU.64 UR10, c[0x0][0x358] ;  /* 0x00006b00ff0a77ac */ /* 0x000e620008000a00 */
[----:B------:R-:W2:Y:S01]  /*0030*/  S2R R3, SR_CgaCtaId ;  /* 0x0000000000037919 */ /* 0x000ea20000008800 */
[----:B0-----:R-:W-:Y:S01]  /*0040*/  IADD3 R1, PT, PT, R1, -0x76d0, RZ ;  /* 0xffff893001017810 */ /* 0x001fe20007ffe0ff */
[----:B------:R-:W0:Y:S01]  /*0050*/  S2R R0, SR_TID.X ;  /* 0x0000000000007919 */ /* 0x000e220000002100 */
[----:B------:R-:W-:Y:S01]  /*0060*/  MOV R36, 0x400 ;  /* 0x0000040000247802 */ /* 0x000fe20000000f00 */
[----:B------:R-:W3:Y:S01]  /*0070*/  LDCU.64 UR4, c[0x0][0x3a0] ;  /* 0x00007400ff0477ac */ /* 0x000ee20008000a00 */
[----:B-1----:R-:W4:Y:S04]  /*0080*/  LDG.E R8, desc[UR10][R4.64] ;  /* 0x0000000a04087981 */ /* 0x002f28000c1e1900 */
[----:B------:R-:W4:Y:S04]  /*0090*/  LDG.E R9, desc[UR10][R4.64+0x4] ;  /* 0x0000040a04097981 */ /* 0x000f28000c1e1900 */
[----:B------:R-:W4:Y:S04]  /*00a0*/  LDG.E R10, desc[UR10][R4.64+0x8] ;  /* 0x0000080a040a7981 */ /* 0x000f28000c1e1900 */
[----:B------:R-:W4:Y:S04]  /*00b0*/  LDG.E R11, desc[UR10][R4.64+0xc] ;  /* 0x00000c0a040b7981 */ /* 0x000f28000c1e1900 */
[----:B------:R-:W5:Y:S04]  /*00c0*/  LDG.E R12, desc[UR10][R4.64+0x10] ;  /* 0x0000100a040c7981 */ /* 0x000f68000c1e1900 */
[----:B------:R-:W5:Y:S04]  /*00d0*/  LDG.E R13, desc[UR10][R4.64+0x14] ;  /* 0x0000140a040d7981 */ /* 0x000f68000c1e1900 */
[----:B------:R-:W5:Y:S04]  /*00e0*/  LDG.E R14, desc[UR10][R4.64+0x18] ;  /* 0x0000180a040e7981 */ /* 0x000f68000c1e1900 */
[----:B------:R-:W5:Y:S01]  /*00f0*/  LDG.E R15, desc[UR10][R4.64+0x1c] ;  /* 0x00001c0a040f7981 */ /* 0x000f62000c1e1900 */
[----:B--2---:R-:W-:Y:S01]  /*0100*/  LEA R7, R3, R36, 0x18 ;  /* 0x0000002403077211 */ /* 0x004fe200078ec0ff */
[----:B---3--:R-:W-:Y:S01]  /*0110*/  UIADD3 UR4, UP0, UPT, UR4, 0x10, URZ ;  /* 0x0000001004047890 */ /* 0x008fe2000ff1e0ff */
[----:B------:R-:W1:Y:S03]  /*0120*/  LDCU UR9, c[0x0][0x2fc] ;  /* 0x00005f80ff0977ac */ /* 0x000e660008000800 */
[----:B0-----:R-:W-:Y:S01]  /*0130*/  IMAD R2, R0, 0x320, R7 ;  /* 0x0000032000027824 */ /* 0x001fe200078e0207 */
[----:B------:R-:W-:-:S04]  /*0140*/  UIADD3 UR4, UP1, UPT, UR4, 0x20, URZ ;  /* 0x0000002004047890 */ /* 0x000fc8000ff3e0ff */
[----:B------:R-:W-:Y:S02]  /*0150*/  UIADD3.X UR5, UPT, UPT, URZ, URZ, UR5, UP1, UP0 ;  /* 0x000000ffff057290 */ /* 0x000fe40008fe0405 */
[----:B------:R-:W-:Y:S01]  /*0160*/  MOV R28, UR4 ;  /* 0x00000004001c7c02 */ /* 0x000fe20008000f00 */
[----:B------:R-:W-:-:S03]  /*0170*/  UMOV UR4, 0x30 ;  /* 0x0000003000047882 */ /* 0x000fc60000000000 */
[----:B------:R-:W-:Y:S01]  /*0180*/  MOV R39, UR5 ;  /* 0x0000000500277c02 */ /* 0x000fe20008000f00 */
[----:B----4-:R0:W-:Y:S04]  /*0190*/  STS.128 [R2], R8 ;  /* 0x0000000802007388 */ /* 0x0101e80000000c00 */
[----:B-1---5:R0:W-:Y:S02]  /*01a0*/  STS.128 [R2+0x10], R12 ;  /* 0x0000100c02007388 */ /* 0x0221e40000000c00 */
.L_x_21:
[----:B------:R-:W-:-:S05]  /*01b0*/  MOV R38, R28 ;  /* 0x0000001c00267202 */ /* 0x000fca0000000f00 */
[----:B-1----:R-:W2:Y:S04]  /*01c0*/  LDG.E R16, desc[UR10][R38.64+-0x10] ;  /* 0xfffff00a26107981 */ /* 0x002ea8000c1e1900 */
[----:B------:R-:W2:Y:S04]  /*01d0*/  LDG.E R17, desc[UR10][R38.64+-0xc] ;  /* 0xfffff40a26117981 */ /* 0x000ea8000c1e1900 */
[----:B------:R-:W2:Y:S04]  /*01e0*/  LDG.E R18, desc[UR10][R38.64+-0x8] ;  /* 0xfffff80a26127981 */ /* 0x000ea8000c1e1900 */
[----:B------:R-:W2:Y:S04]  /*01f0*/  LDG.E R19, desc[UR10][R38.64+-0x4] ;  /* 0xfffffc0a26137981 */ /* 0x000ea8000c1e1900 */
[----:B------:R-:W3:Y:S04]  /*0200*/  LDG.E R20, desc[UR10][R38.64] ;  /* 0x0000000a26147981 */ /* 0x000ee8000c1e1900 */
[----:B------:R-:W3:Y:S04]  /*0210*/  LDG.E R21, desc[UR10][R38.64+0x4] ;  /* 0x0000040a26157981 */ /* 0x000ee8000c1e1900 */
[----:B------:R-:W3:Y:S04]  /*0220*/  LDG.E R22, desc[UR10][R38.64+0x8] ;  /* 0x0000080a26167981 */ /* 0x000ee8000c1e1900 */
[----:B------:R-:W3:Y:S04]  /*0230*/  LDG.E R23, desc[UR10][R38.64+0xc] ;  /* 0x00000c0a26177981 */ /* 0x000ee8000c1e1900 */
[----:B------:R-:W4:Y:S04]  /*0240*/  LDG.E R4, desc[UR10][R38.64+0x10] ;  /* 0x0000100a26047981 */ /* 0x000f28000c1e1900 */
[----:B------:R-:W4:Y:S04]  /*0250*/  LDG.E R5, desc[UR10][R38.64+0x14] ;  /* 0x0000140a26057981 */ /* 0x000f28000c1e1900 */
[----:B------:R-:W4:Y:S04]  /*0260*/  LDG.E R6, desc[UR10][R38.64+0x18] ;  /* 0x0000180a26067981 */ /* 0x000f28000c1e1900 */
[----:B------:R-:W4:Y:S04]  /*0270*/  LDG.E R7, desc[UR10][R38.64+0x1c] ;  /* 0x00001c0a26077981 */ /* 0x000f28000c1e1900 */
[----:B0-----:R-:W5:Y:S04]  /*0280*/  LDG.E R8, desc[UR10][R38.64+0x20] ;  /* 0x0000200a26087981 */ /* 0x001f68000c1e1900 */
[----:B------:R-:W5:Y:S04]  /*0290*/  LDG.E R9, desc[UR10][R38.64+0x24] ;  /* 0x0000240a26097981 */ /* 0x000f68000c1e1900 */
        /* <DEDUP_REMOVED lines=18> */
[----:B--2---:R0:W-:Y:S04]  /*03c0*/  STS.128 [R2+UR4+-0x10], R16 ;  /* 0xfffff01002007988 */ /* 0x0041e80008000c04 */
[----:B---3--:R1:W-:Y:S04]  /*03d0*/  STS.128 [R2+UR4], R20 ;  /* 0x0000001402007988 */ /* 0x0083e80008000c04 */
[----:B0-----:R-:W2:Y:S04]  /*03e0*/  LDG.E R16, desc[UR10][R38.64+0x40] ;  /* 0x0000400a26107981 */ /* 0x001ea8000c1e1900 */
[----:B------:R-:W2:Y:S04]  /*03f0*/  LDG.E R17, desc[UR10][R38.64+0x44] ;  /* 0x0000440a26117981 */ /* 0x000ea8000c1e1900 */
[----:B------:R-:W2:Y:S04]  /*0400*/  LDG.E R18, desc[UR10][R38.64+0x48] ;  /* 0x0000480a26127981 */ /* 0x000ea8000c1e1900 */
[----:B------:R-:W2:Y:S04]  /*0410*/  LDG.E R19, desc[UR10][R38.64+0x4c] ;  /* 0x00004c0a26137981 */ /* 0x000ea8000c1e1900 */
[----:B-1----:R-:W3:Y:S04]  /*0420*/  LDG.E R20, desc[UR10][R38.64+0x50] ;  /* 0x0000500a26147981 */ /* 0x002ee8000c1e1900 */
[----:B------:R-:W3:Y:S04]  /*0430*/  LDG.E R21, desc[UR10][R38.64+0x54] ;  /* 0x0000540a26157981 */ /* 0x000ee8000c1e1900 */
[----:B------:R-:W3:Y:S04]  /*0440*/  LDG.E R22, desc[UR10][R38.64+0x58] ;  /* 0x0000580a26167981 */ /* 0x000ee8000c1e1900 */
[----:B------:R-:W3:Y:S04]  /*0450*/  LDG.E R23, desc[UR10][R38.64+0x5c] ;  /* 0x00005c0a26177981 */ /* 0x000ee8000c1e1900 */
[----:B----4-:R0:W-:Y:S04]  /*0460*/  STS.128 [R2+UR4+0x10], R4 ;  /* 0x0000100402007988 */ /* 0x0101e80008000c04 */
[----:B-----5:R1:W-:Y:S04]  /*0470*/  STS.128 [R2+UR4+0x20], R8 ;  /* 0x0000200802007988 */ /* 0x0203e80008000c04 */
[----:B------:R4:W-:Y:S04]  /*0480*/  STS.128 [R2+UR4+0x30], R12 ;  /* 0x0000300c02007988 */ /* 0x0009e80008000c04 */
[----:B0-----:R-:W5:Y:S04]  /*0490*/  LDG.E R4, desc[UR10][R38.64+0x90] ;  /* 0x0000900a26047981 */ /* 0x001f68000c1e1900 */
[----:B------:R-:W5:Y:S04]  /*04a0*/  LDG.E R5, desc[UR10][R38.64+0x94] ;  /* 0x0000940a26057981 */ /* 0x000f68000c1e1900 */
[----:B------:R-:W5:Y:S04]  /*04b0*/  LDG.E R6, desc[UR10][R38.64+0x98] ;  /* 0x0000980a26067981 */ /* 0x000f68000c1e1900 */
[----:B------:R0:W-:Y:S04]  /*04c0*/  STS.128 [R2+UR4+0x60], R24 ;  /* 0x0000601802007988 */ /* 0x0001e80008000c04 */
[----:B------:R-:W5:Y:S04]  /*04d0*/  LDG.E R7, desc[UR10][R38.64+0x9c] ;  /* 0x00009c0a26077981 */ /* 0x000f68000c1e1900 */
[----:B-1----:R-:W5:Y:S04]  /*04e0*/  LDG.E R8, desc[UR10][R38.64+0xa0] ;  /* 0x0000a00a26087981 */ /* 0x002f68000c1e1900 */
[----:B------:R-:W5:Y:S04]  /*04f0*/  LDG.E R9, desc[UR10][R38.64+0xa4] ;  /* 0x0000a40a26097981 */ /* 0x000f68000c1e1900 */
[----:B------:R-:W5:Y:S04]  /*0500*/  LDG.E R10, desc[UR10][R38.64+0xa8] ;  /* 0x0000a80a260a7981 */ /* 0x000f68000c1e1900 */
[----:B------:R-:W5:Y:S04]  /*0510*/  LDG.E R11, desc[UR10][R38.64+0xac] ;  /* 0x0000ac0a260b7981 */ /* 0x000f68000c1e1900 */
[----:B----4-:R-:W4:Y:S04]  /*0520*/  LDG.E R12, desc[UR10][R38.64+0xb0] ;  /* 0x0000b00a260c7981 */ /* 0x010f28000c1e1900 */
[----:B------:R-:W4:Y:S04]  /*0530*/  LDG.E R13, desc[UR10][R38.64+0xb4] ;  /* 0x0000b40a260d7981 */ /* 0x000f28000c1e1900 */
[----:B------:R-:W4:Y:S04]  /*0540*/  LDG.E R14, desc[UR10][R38.64+0xb8] ;  /* 0x0000b80a260e7981 */ /* 0x000f28000c1e1900 */
[----:B------:R-:W4:Y:S04]  /*0550*/  LDG.E R15, desc[UR10][R38.64+0xbc] ;  /* 0x0000bc0a260f7981 */ /* 0x000f28000c1e1900 */
[----:B0-----:R-:W4:Y:S04]  /*0560*/  LDG.E R24, desc[UR10][R38.64+0xe0] ;  /* 0x0000e00a26187981 */ /* 0x001f28000c1e1900 */
[----:B------:R-:W4:Y:S04]  /*0570*/  LDG.E R25, desc[UR10][R38.64+0xe4] ;  /* 0x0000e40a26197981 */ /* 0x000f28000c1e1900 */
[----:B------:R-:W4:Y:S04]  /*0580*/  LDG.E R26, desc[UR10][R38.64+0xe8] ;  /* 0x0000e80a261a7981 */ /* 0x000f28000c1e1900 */
[----:B------:R-:W4:Y:S04]  /*0590*/  LDG.E R27, desc[UR10][R38.64+0xec] ;  /* 0x0000ec0a261b7981 */ /* 0x000f28000c1e1900 */
[----:B--2---:R0:W-:Y:S04]  /*05a0*/  STS.128 [R2+UR4+0x40], R16 ;  /* 0x0000401002007988 */ /* 0x0041e80008000c04 */
[----:B---3--:R1:W-:Y:S04]  /*05b0*/  STS.128 [R2+UR4+0x50], R20 ;  /* 0x0000501402007988 */ /* 0x0083e80008000c04 */
[----:B0-----:R-:W2:Y:S04]  /*05c0*/  LDG.E R16, desc[UR10][R38.64+0xc0] ;  /* 0x0000c00a26107981 */ /* 0x001ea8000c1e1900 */
[----:B------:R-:W2:Y:S04]  /*05d0*/  LDG.E R17, desc[UR10][R38.64+0xc4] ;  /* 0x0000c40a26117981 */ /* 0x000ea8000c1e1900 */
[----:B------:R-:W2:Y:S04]  /*05e0*/  LDG.E R18, desc[UR10][R38.64+0xc8] ;  /* 0x0000c80a26127981 */ /* 0x000ea8000c1e1900 */
[----:B------:R-:W2:Y:S04]  /*05f0*/  LDG.E R19, desc[UR10][R38.64+0xcc] ;  /* 0x0000cc0a26137981 */ /* 0x000ea8000c1e1900 */
[----:B-1----:R-:W3:Y:S04]  /*0600*/  LDG.E R20, desc[UR10][R38.64+0xd0] ;  /* 0x0000d00a26147981 */ /* 0x002ee8000c1e1900 */
[----:B------:R-:W3:Y:S04]  /*0610*/  LDG.E R21, desc[UR10][R38.64+0xd4] ;  /* 0x0000d40a26157981 */ /* 0x000ee8000c1e1900 */
[----:B------:R-:W3:Y:S04]  /*0620*/  LDG.E R22, desc[UR10][R38.64+0xd8] ;  /* 0x0000d80a26167981 */ /* 0x000ee8000c1e1900 */
[----:B------:R0:W3:Y:S04]  /*0630*/  LDG.E R23, desc[UR10][R38.64+0xdc] ;  /* 0x0000dc0a26177981 */ /* 0x0000e8000c1e1900 */
[----:B------:R1:W-:Y:S04]  /*0640*/  STS.128 [R2+UR4+0x70], R28 ;  /* 0x0000701c02007988 */ /* 0x0003e80008000c04 */
[----:B------:R0:W-:Y:S04]  /*0650*/  STS.128 [R2+UR4+0x80], R32 ;  /* 0x0000802002007988 */ /* 0x0001e80008000c04 */
[----:B-----5:R0:W-:Y:S04]  /*0660*/  STS.128 [R2+UR4+0x90], R4 ;  /* 0x0000900402007988 */ /* 0x0201e80008000c04 */
[----:B------:R0:W-:Y:S01]  /*0670*/  STS.128 [R2+UR4+0xa0], R8 ;  /* 0x0000a00802007988 */ /* 0x0001e20008000c04 */
[----:B-1----:R-:W-:-:S03]  /*0680*/  IADD3 R28, P0, PT, R38, 0x100, RZ ;  /* 0x00000100261c7810 */ /* 0x002fc60007f1e0ff */
[----:B----4-:R1:W-:Y:S04]  /*0690*/  STS.128 [R2+UR4+0xb0], R12 ;  /* 0x0000b00c02007988 */ /* 0x0103e80008000c04 */
[----:B------:R1:W-:Y:S01]  /*06a0*/  STS.128 [R2+UR4+0xe0], R24 ;  /* 0x0000e01802007988 */ /* 0x0003e20008000c04 */
[----:B0-----:R-:W-:-:S03]  /*06b0*/  IADD3.X R39, PT, PT, RZ, R39, RZ, P0, !PT ;  /* 0x00000027ff277210 */ /* 0x001fc600007fe4ff */
[----:B--2---:R1:W-:Y:S04]  /*06c0*/  STS.128 [R2+UR4+0xc0], R16 ;  /* 0x0000c01002007988 */ /* 0x0043e80008000c04 */
[----:B---3--:R1:W-:Y:S01]  /*06d0*/  STS.128 [R2+UR4+0xd0], R20 ;  /* 0x0000d01402007988 */ /* 0x0083e20008000c04 */
[----:B------:R-:W-:-:S04]  /*06e0*/  UIADD3 UR4, UPT, UPT, UR4, 0x100, URZ ;  /* 0x0000010004047890 */ /* 0x000fc8000fffe0ff */
[----:B------:R-:W-:-:S09]  /*06f0*/  UISETP.NE.AND UP0, UPT, UR4, 0x330, UPT ;  /* 0x000003300400788c */ /* 0x000fd2000bf05270 */
[----:B------:R-:W-:Y:S05]  /*0700*/  BRA.U UP0, `(.L_x_21) ;  /* 0xfffffff900a87547 */ /* 0x000fea000b83ffff */
[----:B-1----:R-:W0:Y:S08]  /*0710*/  LDC.64 R22, c[0x0][0x3a8] ;  /* 0x0000ea00ff167b82 */ /* 0x002e300000000a00 */
[----:B------:R-:W1:Y:S01]  /*0720*/  LDC.64 R30, c[0x0][0x3a8] ;  /* 0x0000ea00ff1e7b82 */ /* 0x000e620000000a00 */
[----:B0-----:R-:W2:Y:S04]  /*0730*/  LDG.E R9, desc[UR10][R22.64+0x4] ;  /* 0x0000040a16097981 */ /* 0x001ea8000c1e1900 */
[----:B------:R-:W2:Y:S04]  /*0740*/  LDG.E R10, desc[UR10][R22.64+0x8] ;  /* 0x0000080a160a7981 */ /* 0x000ea8000c1e1900 */
[----:B------:R-:W2:Y:S04]  /*0750*/  LDG.E R11, desc[UR10][R22.64+0xc] ;  /* 0x00000c0a160b7981 */ /* 0x000ea8000c1e1900 */
[----:B------:R-:W3:Y:S04]  /*0760*/  LDG.E R4, desc[UR10][R22.64+0x10] ;  /* 0x0000100a16047981 */ /* 0x000ee8000c1e1900 */
[----:B------:R-:W3:Y:S04]  /*0770*/  LDG.E R5, desc[UR10][R22.64+0x14] ;  /* 0x0000140a16057981 */ /* 0x000ee8000c1e1900 */
[----:B------:R-:W3:Y:S04]  /*0780*/  LDG.E R6, desc[UR10][R22.64+0x18] ;  /* 0x0000180a16067981 */ /* 0x000ee8000c1e1900 */
[----:B------:R-:W3:Y:S04]  /*0790*/  LDG.E R7, desc[UR10][R22.64+0x1c] ;  /* 0x00001c0a16077981 */ /* 0x000ee8000c1e1900 */
[----:B-1----:R-:W2:Y:S04]  /*07a0*/  LDG.E R8, desc[UR10][R30.64] ;  /* 0x0000000a1e087981 */ /* 0x002ea8000c1e1900 */
[----:B------:R-:W4:Y:S04]  /*07b0*/  LDG.E R12, desc[UR10][R30.64+0x20] ;  /* 0x0000200a1e0c7981 */ /* 0x000f28000c1e1900 */
[----:B------:R-:W4:Y:S04]  /*07c0*/  LDG.E R13, desc[UR10][R30.64+0x24] ;  /* 0x0000240a1e0d7981 */ /* 0x000f28000c1e1900 */
[----:B------:R-:W4:Y:S04]  /*07d0*/  LDG.E R14, desc[UR10][R30.64+0x28] ;  /* 0x0000280a1e0e7981 */ /* 0x000f28000c1e1900 */
[----:B------:R-:W4:Y:S04]  /*07e0*/  LDG.E R15, desc[UR10][R30.64+0x2c] ;  /* 0x00002c0a1e0f7981 */ /* 0x000f28000c1e1900 */
        /* <DEDUP_REMOVED lines=11> */
[----:B------:R-:W5:Y:S01]  /*08a0*/  LDG.E R27, desc[UR10][R30.64+0x5c] ;  /* 0x00005c0a1e1b7981 */ /* 0x000f62000c1e1900 */
[----:B------:R-:W-:Y:S01]  /*08b0*/  IADD3 R36, PT, PT, R36, 0x1f40, RZ ;  /* 0x00001f4024247810 */ /* 0x000fe20007ffe0ff */
[----:B------:R-:W-:-:S02]  /*08c0*/  IMAD R28, R0, 0x258, RZ ;  /* 0x00000258001c7824 */ /* 0x000fc400078e02ff */
[----:B------:R-:W-:Y:S01]  /*08d0*/  HFMA2 R29, -RZ, RZ, 0, 1.430511474609375e-06 ;  /* 0x00000018ff1d7431 */ /* 0x000fe200000001ff */
[----:B------:R-:W-:-:S04]  /*08e0*/  LEA R3, R3, R36, 0x18 ;  /* 0x0000002403037211 */ /* 0x000fc800078ec0ff */
[----:B------:R-:W-:Y:S01]  /*08f0*/  LEA R33, R28, R3, 0x2 ;  /* 0x000000031c217211 */ /* 0x000fe200078e10ff */
[----:B------:R-:W-:-:S05]  /*0900*/  IMAD R32, R0, 0x960, R3 ;  /* 0x0000096000207824 */ /* 0x000fca00078e0203 */
[----:B---3--:R0:W-:Y:S04]  /*0910*/  STS.128 [R32+0x10], R4 ;  /* 0x0000100420007388 */ /* 0x0081e80000000c00 */
[----:B--2---:R0:W-:Y:S04]  /*0920*/  STS.128 [R32], R8 ;  /* 0x0000000820007388 */ /* 0x0041e80000000c00 */
[----:B----4-:R0:W-:Y:S04]  /*0930*/  STS.128 [R33+0x20], R12 ;  /* 0x0000200c21007388 */ /* 0x0101e80000000c00 */
[----:B-----5:R0:W-:Y:S04]  /*0940*/  STS.128 [R33+0x30], R16 ;  /* 0x0000301021007388 */ /* 0x0201e80000000c00 */
[----:B------:R0:W-:Y:S04]  /*0950*/  STS.128 [R33+0x40], R20 ;  /* 0x0000401421007388 */ /* 0x0001e80000000c00 */
[----:B------:R0:W-:Y:S02]  /*0960*/  STS.128 [R33+0x50], R24 ;  /* 0x0000501821007388 */ /* 0x0001e40000000c00 */
.L_x_22:
[----:B01----:R-:W0:Y:S02]  /*0970*/  LDC.64 R24, c[0x0][0x3a8] ;  /* 0x0000ea00ff187b82 */ /* 0x003e240000000a00 */
[----:B0-----:R-:W-:-:S05]  /*0980*/  IMAD.WIDE.U32 R20, R29, 0x4, R24 ;  /* 0x000000041d147825 */ /* 0x001fca00078e0018 */
[----:B------:R-:W2:Y:S04]  /*0990*/  LDG.E R16, desc[UR10][R20.64] ;  /* 0x0000000a14107981 */ /* 0x000ea8000c1e1900 */
[----:B------:R-:W2:Y:S04]  /*09a0*/  LDG.E R17, desc[UR10][R20.64+0x4] ;  /* 0x0000040a14117981 */ /* 0x000ea8000c1e1900 */
[----:B------:R-:W2:Y:S04]  /*09b0*/  LDG.E R18, desc[UR10][R20.64+0x8] ;  /* 0x0000080a14127981 */ /* 0x000ea8000c1e1900 */
[----:B------:R-:W2:Y:S01]  /*09c0*/  LDG.E R19, desc[UR10][R20.64+0xc] ;  /* 0x00000c0a14137981 */ /* 0x000ea2000c1e1900 */
[----:B------:R-:W-:-:S02]  /*09d0*/  IADD3 R27, PT, PT, R29, 0x8, RZ ;  /* 0x000000081d1b7810 */ /* 0x000fc40007ffe0ff */
[----:B------:R-:W-:Y:S01]  /*09e0*/  IADD3 R30, PT, PT, R28, R29, RZ ;  /* 0x0000001d1c1e7210 */ /* 0x000fe20007ffe0ff */
[----:B------:R-:W3:Y:S01]  /*09f0*/  LDG.E R4, desc[UR10][R20.64+0x10] ;  /* 0x0000100a14047981 */ /* 0x000ee2000c1e1900 */
[----:B------:R-:W-:Y:S01]  /*0a00*/  IADD3 R31, PT, PT, R29, 0x10, RZ ;  /* 0x000000101d1f7810 */ /* 0x000fe20007ffe0ff */
[--C-:B------:R-:W-:Y:S01]  /*0a10*/  IMAD.WIDE.U32 R32, R27, 0x4, R24.reuse ;  /* 0x000000041b207825 */ /* 0x100fe200078e0018 */
[----:B------:R-:W-:Y:S01]  /*0a20*/  LEA R30, R30, R3, 0x2 ;  /* 0x000000031e1e7211 */ /* 0x000fe200078e10ff */
[----:B------:R-:W3:Y:S02]  /*0a30*/  LDG.E R5, desc[UR10][R20.64+0x14] ;  /* 0x0000140a14057981 */ /* 0x000ee4000c1e1900 */
[----:B------:R-:W-:Y:S02]  /*0a40*/  IMAD.WIDE.U32 R34, R31, 0x4, R24 ;  /* 0x000000041f227825 */ /* 0x000fe400078e0018 */
[----:B------:R-:W3:Y:S04]  /*0a50*/  LDG.E R6, desc[UR10][R20.64+0x18] ;  /* 0x0000180a14067981 */ /* 0x000ee8000c1e1900 */
[----:B------:R-:W3:Y:S04]  /*0a60*/  LDG.E R7, desc[UR10][R20.64+0x1c] ;  /* 0x00001c0a14077981 */ /* 0x000ee8000c1e1900 */
[----:B------:R-:W4:Y:S04]  /*0a70*/  LDG.E R8, desc[UR10][R32.64] ;  /* 0x0000000a20087981 */ /* 0x000f28000c1e1900 */
[----:B------:R-:W4:Y:S04]  /*0a80*/  LDG.E R9, desc[UR10][R32.64+0x4] ;  /* 0x0000040a20097981 */ /* 0x000f28000c1e1900 */
[----:B------:R-:W4:Y:S04]  /*0a90*/  LDG.E R10, desc[UR10][R32.64+0x8] ;  /* 0x0000080a200a7981 */ /* 0x000f28000c1e1900 */
[----:B------:R-:W4:Y:S04]  /*0aa0*/  LDG.E R11, desc[UR10][R32.64+0xc] ;  /* 0x00000c0a200b7981 */ /* 0x000f28000c1e1900 */
[----:B------:R-:W5:Y:S04]  /*0ab0*/  LDG.E R12, desc[UR10][R32.64+0x10] ;  /* 0x0000100a200c7981 */ /* 0x000f68000c1e1900 */
[----:B------:R-:W5:Y:S04]  /*0ac0*/  LDG.E R13, desc[UR10][R32.64+0x14] ;  /* 0x0000140a200d7981 */ /* 0x000f68000c1e1900 */
[----:B------:R-:W5:Y:S04]  /*0ad0*/  LDG.E R14, desc[UR10][R32.64+0x18] ;  /* 0x0000180a200e7981 */ /* 0x000f68000c1e1900 */
[----:B------:R0:W5:Y:S04]  /*0ae0*/  LDG.E R15, desc[UR10][R32.64+0x1c] ;  /* 0x00001c0a200f7981 */ /* 0x000168000c1e1900 */
[----:B------:R-:W5:Y:S04]  /*0af0*/  LDG.E R20, desc[UR10][R34.64+0x10] ;  /* 0x0000100a22147981 */ /* 0x000f68000c1e1900 */
[----:B------:R-:W5:Y:S04]  /*0b00*/  LDG.E R21, desc[UR10][R34.64+0x14] ;  /* 0x0000140a22157981 */ /* 0x000f68000c1e1900 */
[----:B------:R-:W5:Y:S04]  /*0b10*/  LDG.E R22, desc[UR10][R34.64+0x18] ;  /* 0x0000180a22167981 */ /* 0x000f68000c1e1900 */
[----:B------:R-:W5:Y:S04]  /*0b20*/  LDG.E R23, desc[UR10][R34.64+0x1c] ;  /* 0x00001c0a22177981 */ /* 0x000f68000c1e1900 */
[----:B--2---:R1:W-:Y:S04]  /*0b30*/  STS.128 [R30], R16 ;  /* 0x000000101e007388 */ /* 0x0043e80000000c00 */
[----:B-1----:R-:W2:Y:S04]  /*0b40*/  LDG.E R16, desc[UR10][R34.64] ;  /* 0x0000000a22107981 */ /* 0x002ea8000c1e1900 */
[----:B------:R-:W2:Y:S04]  /*0b50*/  LDG.E R17, desc[UR10][R34.64+0x4] ;  /* 0x0000040a22117981 */ /* 0x000ea8000c1e1900 */
[----:B------:R-:W2:Y:S04]  /*0b60*/  LDG.E R18, desc[UR10][R34.64+0x8] ;  /* 0x0000080a22127981 */ /* 0x000ea8000c1e1900 */
[----:B------:R1:W2:Y:S01]  /*0b70*/  LDG.E R19, desc[UR10][R34.64+0xc] ;  /* 0x00000c0a22137981 */ /* 0x0002a2000c1e1900 */
[----:B------:R-:W-:-:S02]  /*0b80*/  IADD3 R36, PT, PT, R28, R31, RZ ;  /* 0x0000001f1c247210 */ /* 0x000fc40007ffe0ff */
[----:B------:R-:W-:Y:S02]  /*0b90*/  IADD3 R26, PT, PT, R28, R27, RZ ;  /* 0x0000001b1c1a7210 */ /* 0x000fe40007ffe0ff */
[C---:B------:R-:W-:Y:S02]  /*0ba0*/  IADD3 R31, PT, PT, R29.reuse, 0x18, RZ ;  /* 0x000000181d1f7810 */ /* 0x040fe40007ffe0ff */
[C---:B0-----:R-:W-:Y:S02]  /*0bb0*/  IADD3 R33, PT, PT, R29.reuse, 0x20, RZ ;  /* 0x000000201d217810 */ /* 0x041fe40007ffe0ff */
[----:B------:R-:W-:Y:S02]  /*0bc0*/  IADD3 R37, PT, PT, R29, 0x28, RZ ;  /* 0x000000281d257810 */ /* 0x000fe40007ffe0ff */
[-C--:B------:R-:W-:Y:S01]  /*0bd0*/  LEA R32, R26, R3.reuse, 0x2 ;  /* 0x000000031a207211 */ /* 0x080fe200078e10ff */
[--C-:B------:R-:W-:Y:S01]  /*0be0*/  IMAD.WIDE.U32 R26, R31, 0x4, R24.reuse ;  /* 0x000000041f1a7825 */ /* 0x100fe200078e0018 */
[----:B------:R-:W-:Y:S01]  /*0bf0*/  LEA R36, R36, R3, 0x2 ;  /* 0x0000000324247211 */ /* 0x000fe200078e10ff */
[----:B---3--:R0:W-:Y:S02]  /*0c00*/  STS.128 [R30+0x10], R4 ;  /* 0x000010041e007388 */ /* 0x0081e40000000c00 */
[----:B------:R-:W-:-:S02]  /*0c10*/  IMAD.WIDE.U32 R38, R33, 0x4, R24 ;  /* 0x0000000421267825 */ /* 0x000fc400078e0018 */
[----:B----4-:R3:W-:Y:S02]  /*0c20*/  STS.128 [R32], R8 ;  /* 0x0000000820007388 */ /* 0x0107e40000000c00 */
[----:B-1----:R-:W-:Y:S02]  /*0c30*/  IMAD.WIDE.U32 R34, R37, 0x4, R24 ;  /* 0x0000000425227825 */ /* 0x002fe400078e0018 */
[----:B-----5:R1:W-:Y:S04]  /*0c40*/  STS.128 [R32+0x10], R12 ;  /* 0x0000100c20007388 */ /* 0x0203e80000000c00 */
[----:B------:R-:W4:Y:S04]  /*0c50*/  LDG.E R24, desc[UR10][R34.64+0x10] ;  /* 0x0000100a22187981 */ /* 0x000f28000c1e1900 */
[----:B0-----:R-:W5:Y:S04]  /*0c60*/  LDG.E R4, desc[UR10][R26.64] ;  /* 0x0000000a1a047981 */ /* 0x001f68000c1e1900 */
[----:B------:R-:W5:Y:S04]  /*0c70*/  LDG.E R5, desc[UR10][R26.64+0x4] ;  /* 0x0000040a1a057981 */ /* 0x000f68000c1e1900 */
[----:B------:R-:W5:Y:S04]  /*0c80*/  LDG.E R6, desc[UR10][R26.64+0x8] ;  /* 0x0000080a1a067981 */ /* 0x000f68000c1e1900 */
[----:B------:R-:W5:Y:S04]  /*0c90*/  LDG.E R7, desc[UR10][R26.64+0xc] ;  /* 0x00000c0a1a077981 */ /* 0x000f68000c1e1900 */
[----:B---3--:R-:W3:Y:S04]  /*0ca0*/  LDG.E R8, desc[UR10][R26.64+0x10] ;  /* 0x0000100a1a087981 */ /* 0x008ee8000c1e1900 */
[----:B------:R-:W3:Y:S04]  /*0cb0*/  LDG.E R9, desc[UR10][R26.64+0x14] ;  /* 0x0000140a1a097981 */ /* 0x000ee8000c1e1900 */
[----:B------:R-:W3:Y:S04]  /*0cc0*/  LDG.E R10, desc[UR10][R26.64+0x18] ;  /* 0x0000180a1a0a7981 */ /* 0x000ee8000c1e1900 */
[----:B------:R-:W3:Y:S04]  /*0cd0*/  LDG.E R11, desc[UR10][R26.64+0x1c] ;  /* 0x00001c0a1a0b7981 */ /* 0x000ee8000c1e1900 */
[----:B------:R0:W-:Y:S04]  /*0ce0*/  STS.128 [R36+0x10], R20 ;  /* 0x0000101424007388 */ /* 0x0001e80000000c00 */
[----:B-1----:R-:W4:Y:S04]  /*0cf0*/  LDG.E R12, desc[UR10][R38.64] ;  /* 0x0000000a260c7981 */ /* 0x002f28000c1e1900 */
[----:B------:R-:W4:Y:S04]  /*0d00*/  LDG.E R13, desc[UR10][R38.64+0x4] ;  /* 0x0000040a260d7981 */ /* 0x000f28000c1e1900 */
[----:B------:R-:W4:Y:S04]  /*0d10*/  LDG.E R14, desc[UR10][R38.64+0x8] ;  /* 0x0000080a260e7981 */ /* 0x000f28000c1e1900 */
[----:B------:R-:W4:Y:S04]  /*0d20*/  LDG.E R15, desc[UR10][R38.64+0xc] ;  /* 0x00000c0a260f7981 */ /* 0x000f28000c1e1900 */
[----:B0-----:R-:W4:Y:S04]  /*0d30*/  LDG.E R20, desc[UR10][R34.64] ;  /* 0x0000000a22147981 */ /* 0x001f28000c1e1900 */
[----:B------:R-:W4:Y:S04]  /*0d40*/  LDG.E R21, desc[UR10][R34.64+0x4] ;  /* 0x0000040a22157981 */ /* 0x000f28000c1e1900 */
[----:B------:R-:W4:Y:S04]  /*0d50*/  LDG.E R22, desc[UR10][R34.64+0x8] ;  /* 0x0000080a22167981 */ /* 0x000f28000c1e1900 */
[----:B------:R-:W4:Y:S04]  /*0d60*/  LDG.E R23, desc[UR10][R34.64+0xc] ;  /* 0x00000c0a22177981 */ /* 0x000f28000c1e1900 */
[----:B------:R-:W4:Y:S04]  /*0d70*/  LDG.E R25, desc[UR10][R34.64+0x14] ;  /* 0x0000140a22197981 */ /* 0x000f28000c1e1900 */
[----:B------:R-:W4:Y:S04]  /*0d80*/  LDG.E R26, desc[UR10][R34.64+0x18] ;  /* 0x0000180a221a7981 */ /* 0x000f28000c1e1900 */
[----:B------:R-:W4:Y:S04]  /*0d90*/  LDG.E R27, desc[UR10][R34.64+0x1c] ;  /* 0x00001c0a221b7981 */ /* 0x000f28000c1e1900 */
[----:B--2---:R0:W-:Y:S04]  /*0da0*/  STS.128 [R36], R16 ;  /* 0x0000001024007388 */ /* 0x0041e80000000c00 */
[----:B0-----:R-:W2:Y:S04]  /*0db0*/  LDG.E R16, desc[UR10][R38.64+0x10] ;  /* 0x0000100a26107981 */ /* 0x001ea8000c1e1900 */
[----:B------:R-:W2:Y:S04]  /*0dc0*/  LDG.E R17, desc[UR10][R38.64+0x14] ;  /* 0x0000140a26117981 */ /* 0x000ea8000c1e1900 */
[----:B------:R-:W2:Y:S04]  /*0dd0*/  LDG.E R18, desc[UR10][R38.64+0x18] ;  /* 0x0000180a26127981 */ /* 0x000ea8000c1e1900 */
[----:B------:R-:W2:Y:S01]  /*0de0*/  LDG.E R19, desc[UR10][R38.64+0x1c] ;  /* 0x00001c0a26137981 */ /* 0x000ea2000c1e1900 */
[----:B------:R-:W-:-:S02]  /*0df0*/  IADD3 R30, PT, PT, R28, R31, RZ ;  /* 0x0000001f1c1e7210 */ /* 0x000fc40007ffe0ff */
[----:B------:R-:W-:Y:S02]  /*0e00*/  IADD3 R32, PT, PT, R28, R33, RZ ;  /* 0x000000211c207210 */ /* 0x000fe40007ffe0ff */
[----:B------:R-:W-:Y:S02]  /*0e10*/  LEA R31, R30, R3, 0x2 ;  /* 0x000000031e1f7211 */ /* 0x000fe400078e10ff */
[----:B------:R-:W-:Y:S02]  /*0e20*/  IADD3 R30, PT, PT, R28, R37, RZ ;  /* 0x000000251c1e7210 */ /* 0x000fe40007ffe0ff */
[-C--:B------:R-:W-:Y:S02]  /*0e30*/  LEA R32, R32, R3.reuse, 0x2 ;  /* 0x0000000320207211 */ /* 0x080fe400078e10ff */
[----:B------:R-:W-:Y:S01]  /*0e40*/  LEA R30, R30, R3, 0x2 ;  /* 0x000000031e1e7211 */ /* 0x000fe200078e10ff */
[----:B-----5:R1:W-:Y:S01]  /*0e50*/  STS.128 [R31], R4 ;  /* 0x000000041f007388 */ /* 0x0203e20000000c00 */
[----:B------:R-:W-:-:S04]  /*0e60*/  IADD3 R29, PT, PT, R29, 0x30, RZ ;  /* 0x000000301d1d7810 */ /* 0x000fc80007ffe0ff */
[----:B------:R-:W-:Y:S01]  /*0e70*/  ISETP.NE.AND P0, PT, R29, 0x258, PT ;  /* 0x000002581d00780c */ /* 0x000fe20003f05270 */
[----:B---3--:R1:W-:Y:S04]  /*0e80*/  STS.128 [R31+0x10], R8 ;  /* 0x000010081f007388 */ /* 0x0083e80000000c00 */
[----:B----4-:R1:W-:Y:S04]  /*0e90*/  STS.128 [R32], R12 ;  /* 0x0000000c20007388 */ /* 0x0103e80000000c00 */
[----:B--2---:R1:W-:Y:S04]  /*0ea0*/  STS.128 [R32+0x10], R16 ;  /* 0x0000101020007388 */ /* 0x0043e80000000c00 */
[----:B------:R1:W-:Y:S04]  /*0eb0*/  STS.128 [R30], R20 ;  /* 0x000000141e007388 */ /* 0x0003e80000000c00 */
[----:B------:R1:W-:Y:S01]  /*0ec0*/  STS.128 [R30+0x10], R24 ;  /* 0x000010181e007388 */ /* 0x0003e20000000c00 */
[----:B------:R-:W-:Y:S05]  /*0ed0*/  @P0 BRA `(.L_x_22) ;  /* 0xfffffff800a40947 */ /* 0x000fea000383ffff */
[----:B------:R-:W-:Y:S01]  /*0ee0*/  HFMA2 R50, -RZ, RZ, 0, 0 ;  /* 0x00000000ff327431 */ /* 0x000fe200000001ff */
[C---:B------:R-:W-:Y:S02]  /*0ef0*/  IADD3 R47, PT, PT, R1.reuse, 0x6a40, RZ ;  /* 0x00006a40012f7810 */ /* 0x040fe40007ffe0ff */
[----:B------:R-:W-:Y:S02]  /*0f00*/  MOV R49, RZ ;  /* 0x000000ff00317202 */ /* 0x000fe40000000f00 */
[C---:B------:R-:W-:Y:S02]  /*0f10*/  IADD3 R46, PT, PT, R1.reuse, 0x960, RZ ;  /* 0x00000960012e7810 */ /* 0x040fe40007ffe0ff */
[C---:B------:R-:W-:Y:S02]  /*0f20*/  IADD3 R48, PT, PT, R1.reuse, 0x2580, RZ ;  /* 0x0000258001307810 */ /* 0x040fe40007ffe0ff */
[C---:B------:R-:W-:Y:S02]  /*0f30*/  IADD3 R45, PT, PT, R1.reuse, 0x6720, RZ ;  /* 0x00006720012d7810 */ /* 0x040fe40007ffe0ff */
[----:B------:R-:W-:-:S07]  /*0f40*/  IADD3 R44, PT, PT, R1, 0x6d60, RZ ;  /* 0x00006d60012c7810 */ /* 0x000fce0007ffe0ff */
.L_x_48:
[----:B-12---:R-:W0:Y:S01]  /*0f50*/  LDC.64 R6, c[0x0][0x380] ;  /* 0x0000e000ff067b82 */ /* 0x006e220000000a00 */
[----:B------:R-:W-:-:S05]  /*0f60*/  IMAD R3, R0, 0xc8, R49 ;  /* 0x000000c800037824 */ /* 0x000fca00078e0231 */
[----:B------:R-:W-:Y:S02]  /*0f70*/  SHF.L.U32 R15, R3, 0x1, RZ ;  /* 0x00000001030f7819 */ /* 0x000fe400000006ff */
[----:B------:R-:W1:Y:S08]  /*0f80*/  LDC.64 R16, c[0x0][0x390] ;  /* 0x0000e400ff107b82 */ /* 0x000e700000000a00 */
[----:B------:R-:W2:Y:S01]  /*0f90*/  LDC.64 R10, c[0x0][0x388] ;  /* 0x0000e200ff0a7b82 */ /* 0x000ea20000000a00 */
[----:B0-----:R-:W-:-:S05]  /*0fa0*/  IMAD.WIDE.U32 R6, R15, 0x4, R6 ;  /* 0x000000040f067825 */ /* 0x001fca00078e0006 */
[----:B------:R-:W3:Y:S01]  /*0fb0*/  LDG.E R14, desc[UR10][R6.64] ;  /* 0x0000000a060e7981 */ /* 0x000ee2000c1e1900 */
[----:B-1----:R-:W-:-:S04]  /*0fc0*/  IMAD.WIDE.U32 R16, R3, 0x4, R16 ;  /* 0x0000000403107825 */ /* 0x002fc800078e0010 */
[----:B--2---:R-:W-:Y:S02]  /*0fd0*/  IMAD.WIDE.U32 R10, R3, 0x4, R10 ;  /* 0x00000004030a7825 */ /* 0x004fe400078e000a */
[----:B------:R-:W5:Y:S01]  /*0fe0*/  LDG.E R3, desc[UR10][R16.64] ;  /* 0x0000000a10037981 */ /* 0x000f62000c1e1900 */
[----:B------:R-:W0:Y:S01]  /*0ff0*/  MUFU.RCP64H R9, 0.017999991774559020996 ;  /* 0x3f926e9700097908 */ /* 0x000e220000001800 */
[----:B------:R-:W-:Y:S02]  /*1000*/  MOV R4, 0x8d4fdf3b ;  /* 0x8d4fdf3b00047802 */ /* 0x000fe40000000f00 */
[----:B------:R-:W-:Y:S02]  /*1010*/  MOV R5, 0x3f926e97 ;  /* 0x3f926e9700057802 */ /* 0x000fe40000000f00 */
[----:B------:R-:W-:Y:S01]  /*1020*/  MOV R8, 0x1 ;  /* 0x0000000100087802 */ /* 0x000fe20000000f00 */
[----:B------:R-:W-:Y:S01]  /*1030*/  UMOV UR4, 0x33333333 ;  /* 0x3333333300047882 */ /* 0x000fe20000000000 */
[----:B------:R-:W-:Y:S01]  /*1040*/  UMOV UR5, 0x3ff33333 ;  /* 0x3ff3333300057882 */ /* 0x000fe20000000000 */
[----:B------:R1:W5:Y:S03]  /*1050*/  LDG.E R51, desc[UR10][R10.64] ;  /* 0x0000000a0a337981 */ /* 0x000366000c1e1900 */
[----:B0-----:R-:W-:-:S08]  /*1060*/  DFMA R12, R8, -R4, 1 ;  /* 0x3ff00000080c742b */ /* 0x001fd00000000804 */
[----:B------:R-:W-:-:S08]  /*1070*/  DFMA R12, R12, R12, R12 ;  /* 0x0000000c0c0c722b */ /* 0x000fd0000000000c */
[----:B------:R-:W-:-:S08]  /*1080*/  DFMA R8, R8, R12, R8 ;  /* 0x0000000c0808722b */ /* 0x000fd00000000008 */
[----:B------:R-:W-:-:S08]  /*1090*/  DFMA R18, R8, -R4, 1 ;  /* 0x3ff000000812742b */ /* 0x000fd00000000804 */
[----:B------:R-:W-:Y:S01]  /*10a0*/  DFMA R8, R8, R18, R8 ;  /* 0x000000120808722b */ /* 0x000fe20000000008 */
        /* <DEDUP_REMOVED lines=48> */
[----:B---3--:R-:W2:Y:S02]  /*13b0*/  F2F.F64.F32 R12, R14 ;  /* 0x0000000e000c7310 */ /* 0x008ea40000201800 */
[----:B--2---:R-:W-:-:S08]  /*13c0*/  DADD R12, R12, UR4 ;  /* 0x000000040c0c7e29 */ /* 0x004fd00008000000 */
[----:B-1----:R-:W-:-:S08]  /*13d0*/  DMUL R10, R12, R8 ;  /* 0x000000080c0a7228 */ /* 0x002fd00000000000 */
[----:B------:R-:W-:-:S08]  /*13e0*/  DFMA R4, R10, -R4, R12 ;  /* 0x800000040a04722b */ /* 0x000fd0000000000c */
[----:B------:R-:W-:Y:S01]  /*13f0*/  DFMA R8, R8, R4, R10 ;  /* 0x000000040808722b */ /* 0x000fe2000000000a */
[----:B------:R-:W1:Y:S01]  /*1400*/  LDC.64 R10, c[0x0][0x398] ;  /* 0x0000e600ff0a7b82 */ /* 0x000e620000000a00 */
[----:B------:R0:W-:Y:S04]  /*1410*/  STL.128 [R1+0x6a20], RZ ;  /* 0x006a20ff01007387 */ /* 0x0001e80000100c00 */
[----:B------:R0:W-:Y:S04]  /*1420*/  STL.128 [R1+0x6a30], RZ ;  /* 0x006a30ff01007387 */ /* 0x0001e80000100c00 */
[----:B------:R-:W-:Y:S01]  /*1430*/  FFMA R4, RZ, 1.143999934196472168, R9 ;  /* 0x3f926e97ff047823 */ /* 0x000fe20000000009 */
        /* <DEDUP_REMOVED lines=100> */
[----:B------:R-:W-:-:S02]  /*1a80*/  FSETP.GT.AND P0, PT, |R4|, 1.469367938527859385e-39, PT ;  /* 0x001000000400780b */ /* 0x000fc40003f04200 */
[----:B------:R-:W-:Y:S01]  /*1a90*/  FSETP.GEU.AND P2, PT, |R13|, 6.5827683646048100446e-37, PT ;  /* 0x036000000d00780b */ /* 0x000fe20003f4e200 */
[----:B------:R-:W-:Y:S01]  /*1aa0*/  BSSY.RECONVERGENT B0, `(.L_x_23) ;  /* 0x000000b000007945 */ /* 0x000fe20003800200 */
[----:B------:R-:W-:Y:S01]  /*1ab0*/  IADD3 R49, PT, PT, R49, 0x1, RZ ;  /* 0x0000000131317810 */ /* 0x000fe20007ffe0ff */
[----:B-1----:R-:W-:-:S03]  /*1ac0*/  IMAD.WIDE.U32 R4, R15, 0x4, R10 ;  /* 0x000000040f047825 */ /* 0x002fc600078e000a */
[----:B------:R-:W-:-:S07]  /*1ad0*/  ISETP.NE.AND P1, PT, R49, 0xc8, PT ;  /* 0x000000c83100780c */ /* 0x000fce0003f25270 */
[----:B0-----:R-:W-:Y:S06]  /*1ae0*/  @P0 BRA P2, `(.L_x_24) ;  /* 0x0000000000180947 */ /* 0x001fec0001000000 */
[----:B------:R-:W-:Y:S02]  /*1af0*/  MOV R10, R12 ;  /* 0x0000000c000a7202 */ /* 0x000fe40000000f00 */
[----:B------:R-:W-:Y:S02]  /*1b00*/  MOV R11, R13 ;  /* 0x0000000d000b7202 */ /* 0x000fe40000000f00 */
[----:B------:R-:W-:Y:S02]  /*1b10*/  MOV R8, 0x8d4fdf3b ;  /* 0x8d4fdf3b00087802 */ /* 0x000fe40000000f00 */
[----:B------:R-:W-:Y:S02]  /*1b20*/  MOV R9, 0x3f926e97 ;  /* 0x3f926e9700097802 */ /* 0x000fe40000000f00 */
[----:B------:R-:W-:-:S07]  /*1b30*/  MOV R22, 0x1b50 ;  /* 0x00001b5000167802 */ /* 0x000fce0000000f00 */
[----:B-----5:R-:W-:Y:S05]  /*1b40*/  CALL.REL.NOINC `($__internal_2_$__cuda_sm20_div_rn_f64_full) ;  /* 0x0000018000f47944 */ /* 0x020fea0003c00000 */
.L_x_24:
[----:B------:R-:W-:Y:S05]  /*1b50*/  BSYNC.RECONVERGENT B0 ;  /* 0x0000000000007941 */ /* 0x000fea0003800200 */
.L_x_23:
[----:B------:R-:W2:Y:S01]  /*1b60*/  LDG.E R18, desc[UR10][R6.64+0x4] ;  /* 0x0000040a06127981 */ /* 0x000ea2000c1e1900 */
[----:B------:R-:W0:Y:S01]  /*1b70*/  MUFU.RCP64H R15, 0.013999998569488525391 ;  /* 0x3f8cac08000f7908 */ /* 0x000e220000001800 */
[----:B------:R-:W-:Y:S01]  /*1b80*/  HFMA2 R13, -RZ, RZ, 1.88671875, -0.06298828125 ;  /* 0x3f8cac08ff0d7431 */ /* 0x000fe200000001ff */
[----:B------:R-:W-:Y:S01]  /*1b90*/  MOV R12, 0x3126e978 ;  /* 0x3126e978000c7802 */ /* 0x000fe20000000f00 */
[----:B------:R-:W-:Y:S01]  /*1ba0*/  UMOV UR4, 0x66666666 ;  /* 0x6666666600047882 */ /* 0x000fe20000000000 */
[----:B------:R-:W-:Y:S01]  /*1bb0*/  MOV R14, 0x1 ;  /* 0x00000001000e7802 */ /* 0x000fe20000000f00 */
[----:B------:R-:W-:Y:S01]  /*1bc0*/  UMOV UR5, 0x3fe66666 ;  /* 0x3fe6666600057882 */ /* 0x000fe20000000000 */
[----:B------:R-:W-:Y:S04]  /*1bd0*/  BSSY.RECONVERGENT B0, `(.L_x_25) ;  /* 0x0000016000007945 */ /* 0x000fe80003800200 */
        /* <DEDUP_REMOVED lines=9> */
[----:B------:R-:W-:-:S08]  /*1c70*/  DFMA R12, R6, -R12, R10 ;  /* 0x8000000c060c722b */ /* 0x000fd0000000000a */
[----:B------:R-:W-:Y:S01]  /*1c80*/  DFMA R16, R16, R12, R6 ;  /* 0x0000000c1010722b */ /* 0x000fe20000000006 */
[----:B------:R0:W1:Y:S09]  /*1c90*/  F2I.F64.TRUNC R6, R8 ;  /* 0x0000000800067311 */ /* 0x000072000030d100 */
[----:B------:R-:W-:-:S05]  /*1ca0*/  FFMA R7, RZ, 1.0989999771118164062, R17 ;  /* 0x3f8cac08ff077823 */ /* 0x000fca0000000011 */
[----:B------:R-:W-:-:S13]  /*1cb0*/  FSETP.GT.AND P0, PT, |R7|, 1.469367938527859385e-39, PT ;  /* 0x001000000700780b */ /* 0x000fda0003f04200 */
[----:B01----:R-:W-:Y:S05]  /*1cc0*/  @P0 BRA P2, `(.L_x_26) ;  /* 0x0000000000180947 */ /* 0x003fea0001000000 */
[----:B------:R-:W-:Y:S02]  /*1cd0*/  MOV R8, 0x3126e978 ;  /* 0x3126e97800087802 */ /* 0x000fe40000000f00 */
[----:B------:R-:W-:Y:S02]  /*1ce0*/  MOV R9, 0x3f8cac08 ;  /* 0x3f8cac0800097802 */ /* 0x000fe40000000f00 */
[----:B------:R-:W-:-:S07]  /*1cf0*/  MOV R22, 0x1d10 ;  /* 0x00001d1000167802 */ /* 0x000fce0000000f00 */
[----:B-----5:R-:W-:Y:S05]  /*1d00*/  CALL.REL.NOINC `($__internal_2_$__cuda_sm20_div_rn_f64_full) ;  /* 0x0000018000847944 */ /* 0x020fea0003c00000 */
[----:B------:R-:W-:Y:S02]  /*1d10*/  MOV R16, R8 ;  /* 0x0000000800107202 */ /* 0x000fe40000000f00 */
[----:B------:R-:W-:-:S07]  /*1d20*/  MOV R17, R9 ;  /* 0x0000000900117202 */ /* 0x000fce0000000f00 */
.L_x_26:
[----:B------:R-:W-:Y:S05]  /*1d30*/  BSYNC.RECONVERGENT B0 ;  /* 0x0000000000007941 */ /* 0x000fea0003800200 */
.L_x_25:
[----:B------:R-:W2:Y:S01]  /*1d40*/  LDG.E R7, desc[UR10][R4.64] ;  /* 0x0000000a04077981 */ /* 0x000ea2000c1e1900 */
[----:B------:R-:W0:Y:S01]  /*1d50*/  MUFU.RCP64H R15, 0.017999991774559020996 ;  /* 0x3f926e97000f7908 */ /* 0x000e220000001800 */
[----:B------:R-:W-:Y:S01]  /*1d60*/  HFMA2 R8, -RZ, RZ, -0.0003240108489990234375, -462.75 ;  /* 0x8d4fdf3bff087431 */ /* 0x000fe200000001ff */
[----:B------:R-:W-:Y:S01]  /*1d70*/  MOV R9, 0x3f926e97 ;  /* 0x3f926e9700097802 */ /* 0x000fe20000000f00 */
[----:B------:R-:W-:Y:S01]  /*1d80*/  HFMA2 R14, -RZ, RZ, 0, 5.9604644775390625e-08 ;  /* 0x00000001ff0e7431 */ /* 0x000fe200000001ff */
[----:B------:R-:W-:Y:S01]  /*1d90*/  UMOV UR4, 0x33333333 ;  /* 0x3333333300047882 */ /* 0x000fe20000000000 */
[----:B------:R-:W-:Y:S01]  /*1da0*/  UMOV UR5, 0x3ff33333 ;  /* 0x3ff3333300057882 */ /* 0x000fe20000000000 */
[----:B------:R-:W-:Y:S01]  /*1db0*/  LEA R18, R6, R45, 0x2 ;  /* 0x0000002d06127211 */ /* 0x000fe200078e10ff */
[----:B------:R-:W-:Y:S01]  /*1dc0*/  BSSY.RECONVERGENT B0, `(.L_x_27) ;  /* 0x000004d000007945 */ /* 0x000fe20003800200 */
[----:B------:R-:W1:Y:S01]  /*1dd0*/  F2I.F64.TRUNC R16, R16 ;  /* 0x0000001000107311 */ /* 0x000e62000030d100 */
[----:B------:R-:W-:-:S05]  /*1de0*/  MOV R19, 0x3f800000 ;  /* 0x3f80000000137802 */ /* 0x000fca0000000f00 */
[----:B------:R3:W-:Y:S01]  /*1df0*/  STL [R18], R19 ;  /* 0x0000001312007387 */ /* 0x0007e20000100800 */
[----:B0-----:R-:W-:Y:S01]  /*1e00*/  DFMA R12, R14, -R8, 1 ;  /* 0x3ff000000e0c742b */ /* 0x001fe20000000808 */
[----:B-1----:R-:W-:-:S07]  /*1e10*/  IADD3 R20, PT, PT, R16, 0x64, RZ ;  /* 0x0000006410147810 */ /* 0x002fce0007ffe0ff */
[----:B------:R-:W-:Y:S01]  /*1e20*/  DFMA R12, R12, R12, R12 ;  /* 0x0000000c0c0c722b */ /* 0x000fe2000000000c */
[----:B------:R-:W-:-:S05]  /*1e30*/  LEA R20, R20, R45, 0x2 ;  /* 0x0000002d14147211 */ /* 0x000fca00078e10ff */
[----:B------:R3:W-:Y:S02]  /*1e40*/  STL [R20], R19 ;  /* 0x0000001314007387 */ /* 0x0007e40000100800 */
[----:B------:R-:W-:Y:S02]  /*1e50*/  DFMA R12, R14, R12, R14 ;  /* 0x0000000c0e0c722b */ /* 0x000fe4000000000e */
[----:B------:R3:W-:Y:S04]  /*1e60*/  STL.128 [R1+0x6a40], RZ ;  /* 0x006a40ff01007387 */ /* 0x0007e80000100c00 */
[----:B------:R3:W-:Y:S02]  /*1e70*/  STL.128 [R1+0x6a50], RZ ;  /* 0x006a50ff01007387 */ /* 0x0007e40000100c00 */
[----:B------:R-:W-:-:S02]  /*1e80*/  DFMA R14, R12, -R8, 1 ;  /* 0x3ff000000c0e742b */ /* 0x000fc40000000808 */
[----:B------:R3:W-:Y:S04]  /*1e90*/  STL.128 [R1+0x6a60], RZ ;  /* 0x006a60ff01007387 */ /* 0x0007e80000100c00 */
[----:B------:R3:W-:Y:S02]  /*1ea0*/  STL.128 [R1+0x6a70], RZ ;  /* 0x006a70ff01007387 */ /* 0x0007e40000100c00 */
[----:B------:R-:W-:Y:S02]  /*1eb0*/  DFMA R14, R12, R14, R12 ;  /* 0x0000000e0c0e722b */ /* 0x000fe4000000000c */
        /* <DEDUP_REMOVED lines=53> */
[----:B------:R-:W-:-:S13]  /*2210*/  FSETP.GT.AND P0, PT, |R8|, 1.469367938527859385e-39, PT ;  /* 0x001000000800780b */ /* 0x000fda0003f04200 */
[----:B---3--:R-:W-:Y:S05]  /*2220*/  @P0 BRA P2, `(.L_x_28) ;  /* 0x0000000000180947 */ /* 0x008fea0001000000 */
[----:B------:R-:W-:Y:S02]  /*2230*/  MOV R8, 0x8d4fdf3b ;  /* 0x8d4fdf3b00087802 */ /* 0x000fe40000000f00 */
[----:B------:R-:W-:Y:S02]  /*2240*/  MOV R9, 0x3f926e97 ;  /* 0x3f926e9700097802 */ /* 0x000fe40000000f00 */
[----:B------:R-:W-:-:S07]  /*2250*/  MOV R22, 0x2270 ;  /* 0x0000227000167802 */ /* 0x000fce0000000f00 */
[----:B-----5:R-:W-:Y:S05]  /*2260*/  CALL.REL.NOINC `($__internal_2_$__cuda_sm20_div_rn_f64_full) ;  /* 0x0000017c002c7944 */ /* 0x020fea0003c00000 */
[----:B------:R-:W-:Y:S02]  /*2270*/  MOV R6, R8 ;  /* 0x0000000800067202 */ /* 0x000fe40000000f00 */
[----:B------:R-:W-:-:S07]  /*2280*/  MOV R7, R9 ;  /* 0x0000000900077202 */ /* 0x000fce0000000f00 */
.L_x_28:
[----:B------:R-:W-:Y:S05]  /*2290*/  BSYNC.RECONVERGENT B0 ;  /* 0x0000000000007941 */ /* 0x000fea0003800200 */
.L_x_27:
[----:B------:R-:W2:Y:S01]  /*22a0*/  LDG.E R16, desc[UR10][R4.64+0x4] ;  /* 0x0000040a04107981 */ /* 0x000ea2000c1e1900 */
[----:B------:R-:W0:Y:S01]  /*22b0*/  MUFU.RCP64H R13, 0.013999998569488525391 ;  /* 0x3f8cac08000d7908 */ /* 0x000e220000001800 */
[----:B------:R-:W-:Y:S01]  /*22c0*/  HFMA2 R8, -RZ, RZ, 0.160888671875, -2800 ;  /* 0x3126e978ff087431 */ /* 0x000fe200000001ff */
[----:B------:R-:W-:Y:S01]  /*22d0*/  MOV R9, 0x3f8cac08 ;  /* 0x3f8cac0800097802 */ /* 0x000fe20000000f00 */
[----:B------:R-:W-:Y:S01]  /*22e0*/  HFMA2 R12, -RZ, RZ, 0, 5.9604644775390625e-08 ;  /* 0x00000001ff0c7431 */ /* 0x000fe200000001ff */
[----:B------:R-:W-:Y:S01]  /*22f0*/  UMOV UR4, 0x66666666 ;  /* 0x6666666600047882 */ /* 0x000fe20000000000 */
[----:B------:R-:W-:Y:S01]  /*2300*/  UMOV UR5, 0x3fe66666 ;  /* 0x3fe6666600057882 */ /* 0x000fe20000000000 */
[----:B------:R-:W-:Y:S03]  /*2310*/  BSSY.RECONVERGENT B0, `(.L_x_29) ;  /* 0x0000014000007945 */ /* 0x000fe60003800200 */
        /* <DEDUP_REMOVED lines=19> */
.L_x_30:
[----:B------:R-:W-:Y:S05]  /*2450*/  BSYNC.RECONVERGENT B0 ;  /* 0x0000000000007941 */ /* 0x000fea0003800200 */
.L_x_29:
[----:B------:R-:W0:Y:S01]  /*2460*/  F2I.F64.TRUNC R8, R8 ;  /* 0x0000000800087311 */ /* 0x000e22000030d100 */
[----:B------:R-:W-:Y:S01]  /*2470*/  LEA R10, R4, R47, 0x2 ;  /* 0x0000002f040a7211 */ /* 0x000fe200078e10ff */
[----:B------:R-:W1:Y:S01]  /*2480*/  LDS.128 R12, [R2] ;  /* 0x00000000020c7984 */ /* 0x000e620000000c00 */
[----:B------:R-:W-:-:S03]  /*2490*/  MOV R32, 0x3f800000 ;  /* 0x3f80000000207802 */ /* 0x000fc60000000f00 */
[----:B------:R-:W2:Y:S04]  /*24a0*/  LDS.128 R28, [R2+0x10] ;  /* 0x00001000021c7984 */ /* 0x000ea80000000c00 */
[----:B------:R-:W-:Y:S01]  /*24b0*/  STL [R10], R32 ;  /* 0x000000200a007387 */ /* 0x000fe20000100800 */
[----:B0-----:R-:W-:-:S04]  /*24c0*/  IADD3 R6, PT, PT, R8, 0x64, RZ ;  /* 0x0000006408067810 */ /* 0x001fc80007ffe0ff */
[----:B------:R-:W-:-:S05]  /*24d0*/  LEA R11, R6, R47, 0x2 ;  /* 0x0000002f060b7211 */ /* 0x000fca00078e10ff */
[----:B------:R0:W-:Y:S04]  /*24e0*/  STL [R11], R32 ;  /* 0x000000200b007387 */ /* 0x0001e80000100800 */
[----:B------:R-:W1:Y:S04]  /*24f0*/  LDL.128 R4, [R1+0x6a40] ;  /* 0x006a400001047983 */ /* 0x000e680000100c00 */
[----:B------:R-:W3:Y:S04]  /*2500*/  LDL.128 R20, [R1+0x6720] ;  /* 0x0067200001147983 */ /* 0x000ee80000100c00 */
[----:B------:R-:W2:Y:S04]  /*2510*/  LDL.128 R24, [R1+0x6a50] ;  /* 0x006a500001187983 */ /* 0x000ea80000100c00 */
[----:B------:R-:W4:Y:S04]  /*2520*/  LDL.128 R16, [R1+0x6730] ;  /* 0x0067300001107983 */ /* 0x000f280000100c00 */
[----:B0-----:R-:W4:Y:S04]  /*2530*/  LDL.128 R8, [R1+0x6740] ;  /* 0x0067400001087983 */ /* 0x001f280000100c00 */
[----:B------:R-:W0:Y:S01]  /*2540*/  LDS.128 R32, [R2+0x20] ;  /* 0x0000200002207984 */ /* 0x000e220000000c00 */
[----:B-1----:R-:W-:-:S04]  /*2550*/  FFMA R4, R4, R12, RZ ;  /* 0x0000000c04047223 */ /* 0x002fc800000000ff */
[----:B------:R-:W-:-:S04]  /*2560*/  FFMA R5, R5, R13, R4 ;  /* 0x0000000d05057223 */ /* 0x000fc80000000004 */
[----:B------:R-:W-:Y:S01]  /*2570*/  FFMA R6, R6, R14, R5 ;  /* 0x0000000e06067223 */ /* 0x000fe20000000005 */
[----:B---3--:R-:W-:-:S03]  /*2580*/  FFMA R4, R12, R20, RZ ;  /* 0x000000140c047223 */ /* 0x008fc600000000ff */
[----:B------:R-:W-:Y:S01]  /*2590*/  FFMA R7, R7, R15, R6 ;  /* 0x0000000f07077223 */ /* 0x000fe20000000006 */
[----:B------:R-:W-:-:S03]  /*25a0*/  FFMA R13, R21, R13, R4 ;  /* 0x0000000d150d7223 */ /* 0x000fc60000000004 */
[----:B--2---:R-:W-:Y:S02]  /*25b0*/  FFMA R24, R24, R28, R7 ;  /* 0x0000001c18187223 */ /* 0x004fe40000000007 */
[----:B------:R-:W2:Y:S02]  /*25c0*/  LDL.128 R4, [R1+0x6a60] ;  /* 0x006a600001047983 */ /* 0x000ea40000100c00 */
[----:B------:R-:W-:-:S04]  /*25d0*/  FFMA R25, R25, R29, R24 ;  /* 0x0000001d19197223 */ /* 0x000fc80000000018 */
[----:B------:R-:W-:-:S04]  /*25e0*/  FFMA R26, R26, R30, R25 ;  /* 0x0000001e1a1a7223 */ /* 0x000fc80000000019 */
[----:B------:R-:W-:Y:S01]  /*25f0*/  FFMA R27, R27, R31, R26 ;  /* 0x0000001f1b1b7223 */ /* 0x000fe2000000001a */
[----:B------:R-:W-:-:S04]  /*2600*/  FFMA R14, R22, R14, R13 ;  /* 0x0000000e160e7223 */ /* 0x000fc8000000000d */
[----:B------:R-:W-:-:S04]  /*2610*/  FFMA R15, R23, R15, R14 ;  /* 0x0000000f170f7223 */ /* 0x000fc8000000000e */
[----:B----4-:R-:W-:-:S04]  /*2620*/  FFMA R28, R28, R16, R15 ;  /* 0x000000101c1c7223 */ /* 0x010fc8000000000f */
[----:B------:R-:W-:-:S04]  /*2630*/  FFMA R29, R17, R29, R28 ;  /* 0x0000001d111d7223 */ /* 0x000fc8000000001c */
[----:B------:R-:W-:-:S04]  /*2640*/  FFMA R30, R18, R30, R29 ;  /* 0x0000001e121e7223 */ /* 0x000fc8000000001d */
[----:B------:R-:W-:-:S04]  /*2650*/  FFMA R31, R19, R31, R30 ;  /* 0x0000001f131f7223 */ /* 0x000fc8000000001e */
[----:B0-----:R-:W-:Y:S02]  /*2660*/  FFMA R8, R32, R8, R31 ;  /* 0x0000000820087223 */ /* 0x001fe4000000001f */
[----:B------:R-:W3:Y:S02]  /*2670*/  LDL.128 R28, [R1+0x6a70] ;  /* 0x006a7000011c7983 */ /* 0x000ee40000100c00 */
[----:B------:R-:W-:-:S04]  /*2680*/  FFMA R9, R9, R33, R8 ;  /* 0x0000002109097223 */ /* 0x000fc80000000008 */
[----:B------:R-:W-:Y:S01]  /*2690*/  FFMA R10, R10, R34, R9 ;  /* 0x000000220a0a7223 */ /* 0x000fe20000000009 */
[----:B--2---:R-:W-:Y:S02]  /*26a0*/  FFMA R4, R4, R32, R27 ;  /* 0x0000002004047223 */ /* 0x004fe4000000001b */
[----:B------:R-:W2:Y:S02]  /*26b0*/  LDL.128 R24, [R1+0x6750] ;  /* 0x0067500001187983 */ /* 0x000ea40000100c00 */
[----:B------:R-:W-:-:S04]  /*26c0*/  FFMA R5, R5, R33, R4 ;  /* 0x0000002105057223 */ /* 0x000fc80000000004 */
[----:B------:R-:W-:Y:S01]  /*26d0*/  FFMA R6, R6, R34, R5 ;  /* 0x0000002206067223 */ /* 0x000fe20000000005 */
[----:B------:R-:W-:-:S03]  /*26e0*/  FFMA R11, R11, R35, R10 ;  /* 0x000000230b0b7223 */ /* 0x000fc6000000000a */
[----:B------:R-:W-:Y:S02]  /*26f0*/  FFMA R7, R7, R35, R6 ;  /* 0x0000002307077223 */ /* 0x000fe40000000006 */
[----:B------:R-:W3:Y:S02]  /*2700*/  LDS.128 R32, [R2+0x30] ;  /* 0x0000300002207984 */ /* 0x000ee40000000c00 */
[----:B---3--:R-:W-:Y:S02]  /*2710*/  FFMA R28, R28, R32, R7 ;  /* 0x000000201c1c7223 */ /* 0x008fe40000000007 */
[----:B------:R-:W3:Y:S01]  /*2720*/  LDL.128 R4, [R1+0x6a80] ;  /* 0x006a800001047983 */ /* 0x000ee20000100c00 */
[----:B--2---:R-:W-:-:S03]  /*2730*/  FFMA R24, R32, R24, R11 ;  /* 0x0000001820187223 */ /* 0x004fc6000000000b */
[----:B------:R-:W2:Y:S01]  /*2740*/  LDL.128 R8, [R1+0x6760] ;  /* 0x0067600001087983 */ /* 0x000ea20000100c00 */
[-C--:B------:R-:W-:Y:S01]  /*2750*/  FFMA R29, R29, R33.reuse, R28 ;  /* 0x000000211d1d7223 */ /* 0x080fe2000000001c */
[----:B------:R-:W-:-:S03]  /*2760*/  FFMA R25, R25, R33, R24 ;  /* 0x0000002119197223 */ /* 0x000fc60000000018 */
[-C--:B------:R-:W-:Y:S01]  /*2770*/  FFMA R30, R30, R34.reuse, R29 ;  /* 0x000000221e1e7223 */ /* 0x080fe2000000001d */
[----:B------:R-:W-:-:S03]  /*2780*/  FFMA R26, R26, R34, R25 ;  /* 0x000000221a1a7223 */ /* 0x000fc60000000019 */
[-C--:B------:R-:W-:Y:S01]  /*2790*/  FFMA R31, R31, R35.reuse, R30 ;  /* 0x000000231f1f7223 */ /* 0x080fe2000000001e */
        /* <DEDUP_REMOVED lines=479> */
[----:B------:R-:W-:-:S04]  /*4590*/  FFMA R25, R25, R33, R24 ;  /* 0x0000002119197223 */ /* 0x000fc80000000018 */
[----:B------:R-:W-:-:S04]  /*45a0*/  FFMA R26, R26, R34, R25 ;  /* 0x000000221a1a7223 */ /* 0x000fc80000000019 */
[----:B------:R-:W-:Y:S02]  /*45b0*/  FFMA R13, R27, R35, R26 ;  /* 0x000000231b0d7223 */ /* 0x000fe4000000001a */
[----:B------:R-:W3:Y:S01]  /*45c0*/  LDS.128 R24, [R2+0x300] ;  /* 0x0003000002187984 */ /* 0x000ee20000000c00 */
[----:B------:R-:W-:-:S04]  /*45d0*/  FFMA R29, R29, R33, R28 ;  /* 0x000000211d1d7223 */ /* 0x000fc8000000001c */
[----:B------:R-:W-:-:S04]  /*45e0*/  FFMA R30, R30, R34, R29 ;  /* 0x000000221e1e7223 */ /* 0x000fc8000000001d */
[----:B------:R-:W-:Y:S02]  /*45f0*/  FFMA R31, R31, R35, R30 ;  /* 0x000000231f1f7223 */ /* 0x000fe4000000001e */
[----:B------:R-:W4:Y:S01]  /*4600*/  LDL.128 R32, [R1+0x6a30] ;  /* 0x006a300001207983 */ /* 0x000f220000100c00 */
[----:B---3--:R-:W-:Y:S01]  /*4610*/  FFMA R8, R8, R24, R13 ;  /* 0x0000001808087223 */ /* 0x008fe2000000000d */
[----:B--2---:R-:W-:Y:S02]  /*4620*/  FFMA R4, R24, R4, R31 ;  /* 0x0000000418047223 */ /* 0x004fe4000000001f */
[----:B------:R-:W2:Y:S01]  /*4630*/  LDL.128 R28, [R1+0x6d50] ;  /* 0x006d5000011c7983 */ /* 0x000ea20000100c00 */
[-C--:B------:R-:W-:Y:S01]  /*4640*/  FFMA R9, R9, R25.reuse, R8 ;  /* 0x0000001909097223 */ /* 0x080fe20000000008 */
[----:B------:R-:W-:Y:S02]  /*4650*/  FFMA R5, R5, R25, R4 ;  /* 0x0000001905057223 */ /* 0x000fe40000000004 */
[----:B------:R-:W-:Y:S01]  /*4660*/  LDS R8, [R2+0x14] ;  /* 0x0000140002087984 */ /* 0x000fe20000000800 */
[-C--:B------:R-:W-:Y:S01]  /*4670*/  FFMA R10, R10, R26.reuse, R9 ;  /* 0x0000001a0a0a7223 */ /* 0x080fe20000000009 */
[----:B------:R-:W-:-:S02]  /*4680*/  FFMA R6, R6, R26, R5 ;  /* 0x0000001a06067223 */ /* 0x000fc40000000005 */
[----:B------:R-:W-:Y:S01]  /*4690*/  LDS R9, [R2+0x10] ;  /* 0x0000100002097984 */ /* 0x000fe20000000800 */
[-C--:B------:R-:W-:Y:S01]  /*46a0*/  FFMA R11, R11, R27.reuse, R10 ;  /* 0x0000001b0b0b7223 */ /* 0x080fe2000000000a */
[----:B------:R-:W-:Y:S02]  /*46b0*/  FFMA R27, R7, R27, R6 ;  /* 0x0000001b071b7223 */ /* 0x000fe40000000006 */
[----:B------:R-:W4:Y:S04]  /*46c0*/  LDS.128 R4, [R2+0x310] ;  /* 0x0003100002047984 */ /* 0x000f280000000c00 */
[----:B------:R-:W0:Y:S01]  /*46d0*/  LDS R10, [R2+0xc] ;  /* 0x00000c00020a7984 */ /* 0x000e220000000800 */
[----:B-----5:R-:W-:Y:S01]  /*46e0*/  I2FP.F32.S32 R13, R3 ;  /* 0x00000003000d7245 */ /* 0x020fe20000201400 */
[----:B----4-:R-:W-:-:S04]  /*46f0*/  FFMA R32, R4, R32, R27 ;  /* 0x0000002004207223 */ /* 0x010fc8000000001b */
[----:B------:R-:W-:-:S04]  /*4700*/  FFMA R33, R33, R5, R32 ;  /* 0x0000000521217223 */ /* 0x000fc80000000020 */
[----:B------:R-:W-:-:S04]  /*4710*/  FFMA R34, R34, R6, R33 ;  /* 0x0000000622227223 */ /* 0x000fc80000000021 */
[----:B------:R-:W-:Y:S01]  /*4720*/  FFMA R34, R35, R7, R34 ;  /* 0x0000000723227223 */ /* 0x000fe20000000022 */
[----:B------:R-:W-:Y:S02]  /*4730*/  HFMA2 R25, -RZ, RZ, 0, 4.76837158203125e-07 ;  /* 0x00000008ff197431 */ /* 0x000fe400000001ff */
[----:B--2---:R-:W-:Y:S02]  /*4740*/  FFMA R28, R28, R4, R11 ;  /* 0x000000041c1c7223 */ /* 0x004fe4000000000b */
[----:B------:R-:W1:Y:S02]  /*4750*/  LDS R4, [R2+0x4] ;  /* 0x0000040002047984 */ /* 0x000e640000000800 */
[----:B------:R-:W-:Y:S02]  /*4760*/  FFMA R29, R29, R5, R28 ;  /* 0x000000051d1d7223 */ /* 0x000fe4000000001c */
[----:B------:R-:W2:Y:S02]  /*4770*/  LDS R5, [R2+0x8] ;  /* 0x0000080002057984 */ /* 0x000ea40000000800 */
[----:B------:R-:W-:-:S02]  /*4780*/  FFMA R30, R30, R6, R29 ;  /* 0x000000061e1e7223 */ /* 0x000fc4000000001d */
[----:B------:R-:W3:Y:S04]  /*4790*/  LDS R11, [R2+0x18] ;  /* 0x00001800020b7984 */ /* 0x000ee80000000800 */
[----:B------:R-:W4:Y:S01]  /*47a0*/  LDS R6, [R2+0x1c] ;  /* 0x00001c0002067984 */ /* 0x000f220000000800 */
[----:B------:R-:W-:-:S04]  /*47b0*/  FFMA R30, R31, R7, R30 ;  /* 0x000000071f1e7223 */ /* 0x000fc8000000001e */
[----:B------:R-:W-:-:S04]  /*47c0*/  FADD R13, R30, R13 ;  /* 0x0000000d1e0d7221 */ /* 0x000fc80000000000 */
[----:B------:R-:W-:-:S04]  /*47d0*/  FADD R13, -R34, R13 ;  /* 0x0000000d220d7221 */ /* 0x000fc80000000100 */
[----:B------:R-:W-:-:S04]  /*47e0*/  FMUL R53, R13, 0.0099999997764825820923 ;  /* 0x3c23d70a0d357820 */ /* 0x000fc80000400000 */
[-C--:B------:R-:W-:Y:S01]  /*47f0*/  FFMA R7, R20, R53.reuse, R12 ;  /* 0x0000003514077223 */ /* 0x080fe2000000000c */
[-C--:B0-----:R-:W-:Y:S01]  /*4800*/  FFMA R23, R23, R53.reuse, R10 ;  /* 0x0000003517177223 */ /* 0x081fe2000000000a */
[-C--:B------:R-:W-:Y:S01]  /*4810*/  FFMA R9, R16, R53.reuse, R9 ;  /* 0x0000003510097223 */ /* 0x080fe20000000009 */
[-C--:B------:R-:W-:Y:S02]  /*4820*/  FFMA R17, R17, R53.reuse, R8 ;  /* 0x0000003511117223 */ /* 0x080fe40000000008 */
[----:B------:R0:W-:Y:S01]  /*4830*/  STS [R2], R7 ;  /* 0x0000000702007388 */ /* 0x0001e20000000800 */
[-C--:B-1----:R-:W-:Y:S01]  /*4840*/  FFMA R21, R21, R53.reuse, R4 ;  /* 0x0000003515157223 */ /* 0x082fe20000000004 */
[-C--:B--2---:R-:W-:Y:S01]  /*4850*/  FFMA R5, R22, R53.reuse, R5 ;  /* 0x0000003516057223 */ /* 0x084fe20000000005 */
[-C--:B---3--:R-:W-:Y:S01]  /*4860*/  FFMA R11, R18, R53.reuse, R11 ;  /* 0x00000035120b7223 */ /* 0x088fe2000000000b */
[----:B----4-:R-:W-:Y:S02]  /*4870*/  FFMA R19, R19, R53, R6 ;  /* 0x0000003513137223 */ /* 0x010fe40000000006 */
[----:B------:R0:W-:Y:S04]  /*4880*/  STS [R2+0x4], R21 ;  /* 0x0000041502007388 */ /* 0x0001e80000000800 */
[----:B------:R0:W-:Y:S04]  /*4890*/  STS [R2+0x8], R5 ;  /* 0x0000080502007388 */ /* 0x0001e80000000800 */
[----:B------:R0:W-:Y:S04]  /*48a0*/  STS [R2+0xc], R23 ;  /* 0x00000c1702007388 */ /* 0x0001e80000000800 */
[----:B------:R0:W-:Y:S04]  /*48b0*/  STS [R2+0x10], R9 ;  /* 0x0000100902007388 */ /* 0x0001e80000000800 */
[----:B------:R0:W-:Y:S04]  /*48c0*/  STS [R2+0x14], R17 ;  /* 0x0000141102007388 */ /* 0x0001e80000000800 */
[----:B------:R0:W-:Y:S04]  /*48d0*/  STS [R2+0x18], R11 ;  /* 0x0000180b02007388 */ /* 0x0001e80000000800 */
[----:B------:R0:W-:Y:S02]  /*48e0*/  STS [R2+0x1c], R19 ;  /* 0x00001c1302007388 */ /* 0x0001e40000000800 */
.L_x_31:
[----:B0-----:R-:W-:-:S05]  /*48f0*/  LEA R21, R25, R45, 0x2 ;  /* 0x0000002d19157211 */ /* 0x001fca00078e10ff */
[----:B------:R-:W2:Y:S04]  /*4900*/  LDL.128 R12, [R21] ;  /* 0x00000000150c7983 */ /* 0x000ea80000100c00 */
[----:B------:R0:W3:Y:S01]  /*4910*/  LDL.128 R4, [R21+0x10] ;  /* 0x0000100015047983 */ /* 0x0000e20000100c00 */
[----:B------:R-:W-:-:S04]  /*4920*/  IADD3 R8, PT, PT, R25, 0x8, RZ ;  /* 0x0000000819087810 */ /* 0x000fc80007ffe0ff */
[----:B------:R-:W-:-:S05]  /*4930*/  LEA R27, R8, R45, 0x2 ;  /* 0x0000002d081b7211 */ /* 0x000fca00078e10ff */
[----:B------:R-:W4:Y:S04]  /*4940*/  LDL.128 R8, [R27] ;  /* 0x000000001b087983 */ /* 0x000f280000100c00 */
[----:B------:R3:W5:Y:S01]  /*4950*/  LDL.128 R16, [R27+0x10] ;  /* 0x000010001b107983 */ /* 0x0007620000100c00 */
[----:B------:R-:W-:-:S05]  /*4960*/  LEA R24, R25, R2, 0x2 ;  /* 0x0000000219187211 */ /* 0x000fca00078e10ff */
[----:B------:R-:W2:Y:S04]  /*4970*/  LDS R22, [R24] ;  /* 0x0000000018167984 */ /* 0x000ea80000000800 */
[----:B------:R-:W1:Y:S04]  /*4980*/  LDS R26, [R24+0x4] ;  /* 0x00000400181a7984 */ /* 0x000e680000000800 */
[----:B0-----:R-:W3:Y:S04]  /*4990*/  LDS R21, [R24+0x10] ;  /* 0x0000100018157984 */ /* 0x001ee80000000800 */
[----:B------:R-:W0:Y:S04]  /*49a0*/  LDS R20, [R24+0x8] ;  /* 0x0000080018147984 */ /* 0x000e280000000800 */
[----:B------:R-:W-:Y:S01]  /*49b0*/  LDS R28, [R24+0x28] ;  /* 0x00002800181c7984 */ /* 0x000fe20000000800 */
[C---:B--2---:R-:W-:Y:S01]  /*49c0*/  FFMA R23, R53.reuse, R12, R22 ;  /* 0x0000000c35177223 */ /* 0x044fe20000000016 */
[----:B-1----:R-:W-:-:S02]  /*49d0*/  FFMA R29, R53, R13, R26 ;  /* 0x0000000d351d7223 */ /* 0x002fc4000000001a */
[----:B------:R-:W1:Y:S01]  /*49e0*/  LDS R22, [R24+0x14] ;  /* 0x0000140018167984 */ /* 0x000e620000000800 */
[----:B------:R-:W-:Y:S01]  /*49f0*/  IADD3 R12, PT, PT, R25, 0x10, RZ ;  /* 0x00000010190c7810 */ /* 0x000fe20007ffe0ff */
[C---:B---3--:R-:W-:Y:S01]  /*4a00*/  FFMA R27, R53.reuse, R4, R21 ;  /* 0x00000004351b7223 */ /* 0x048fe20000000015 */
[----:B0-----:R-:W-:Y:S01]  /*4a10*/  FFMA R31, R53, R14, R20 ;  /* 0x0000000e351f7223 */ /* 0x001fe20000000014 */
[----:B------:R-:W0:Y:S01]  /*4a20*/  LDS R13, [R24+0x18] ;  /* 0x00001800180d7984 */ /* 0x000e220000000800 */
[----:B------:R-:W-:-:S03]  /*4a30*/  LEA R12, R12, R45, 0x2 ;  /* 0x0000002d0c0c7211 */ /* 0x000fc600078e10ff */
[----:B------:R-:W2:Y:S04]  /*4a40*/  LDS R4, [R24+0x1c] ;  /* 0x00001c0018047984 */ /* 0x000ea80000000800 */
[----:B------:R3:W-:Y:S04]  /*4a50*/  STS [R24], R23 ;  /* 0x0000001718007388 */ /* 0x0007e80000000800 */
[----:B------:R-:W4:Y:S04]  /*4a60*/  LDS R26, [R24+0xc] ;  /* 0x00000c00181a7984 */ /* 0x000f280000000800 */
[----:B------:R2:W-:Y:S04]  /*4a70*/  STS [R24+0x4], R29 ;  /* 0x0000041d18007388 */ /* 0x0005e80000000800 */
[----:B------:R-:W-:Y:S04]  /*4a80*/  STS [R24+0x8], R31 ;  /* 0x0000081f18007388 */ /* 0x000fe80000000800 */
[----:B------:R-:W-:Y:S01]  /*4a90*/  LDS R14, [R24+0x24] ;  /* 0x00002400180e7984 */ /* 0x000fe20000000800 */
[----:B-1----:R-:W-:-:S03]  /*4aa0*/  FFMA R33, R53, R5, R22 ;  /* 0x0000000535217223 */ /* 0x002fc60000000016 */
[----:B---3--:R-:W3:Y:S01]  /*4ab0*/  LDL.128 R20, [R12] ;  /* 0x000000000c147983 */ /* 0x008ee20000100c00 */
[C---:B0-----:R-:W-:Y:S01]  /*4ac0*/  FFMA R13, R53.reuse, R6, R13 ;  /* 0x00000006350d7223 */ /* 0x041fe2000000000d */
[C---:B--2---:R-:W-:Y:S02]  /*4ad0*/  FFMA R29, R53.reuse, R7, R4 ;  /* 0x00000007351d7223 */ /* 0x044fe40000000004 */
[----:B------:R-:W2:Y:S01]  /*4ae0*/  LDL.128 R4, [R12+0x10] ;  /* 0x000010000c047983 */ /* 0x000ea20000100c00 */
[----:B----4-:R-:W-:-:S03]  /*4af0*/  FFMA R15, R53, R15, R26 ;  /* 0x0000000f350f7223 */ /* 0x010fc6000000001a */
[----:B------:R-:W0:Y:S02]  /*4b00*/  LDS R26, [R24+0x20] ;  /* 0x00002000181a7984 */ /* 0x000e240000000800 */
[----:B0-----:R-:W-:Y:S02]  /*4b10*/  FFMA R31, R53, R8, R26 ;  /* 0x00000008351f7223 */ /* 0x001fe4000000001a */
[----:B------:R-:W0:Y:S01]  /*4b20*/  LDS R8, [R24+0x2c] ;  /* 0x00002c0018087984 */ /* 0x000e220000000800 */
[----:B------:R-:W-:-:S04]  /*4b30*/  IADD3 R26, PT, PT, R25, 0x18, RZ ;  /* 0x00000018191a7810 */ /* 0x000fc80007ffe0ff */
[----:B------:R-:W-:Y:S01]  /*4b40*/  LEA R26, R26, R45, 0x2 ;  /* 0x0000002d1a1a7211 */ /* 0x000fe200078e10ff */
[----:B------:R-:W-:Y:S01]  /*4b50*/  STS [R24+0x1c], R29 ;  /* 0x00001c1d18007388 */ /* 0x000fe20000000800 */
[----:B------:R-:W-:-:S03]  /*4b60*/  FFMA R35, R53, R9, R14 ;  /* 0x0000000935237223 */ /* 0x000fc6000000000e */
[----:B------:R-:W-:Y:S04]  /*4b70*/  STS [R24+0xc], R15 ;  /* 0x00000c0f18007388 */ /* 0x000fe80000000800 */
[----:B------:R1:W-:Y:S04]  /*4b80*/  STS [R24+0x18], R13 ;  /* 0x0000180d18007388 */ /* 0x0003e80000000800 */
[----:B------:R-:W5:Y:S04]  /*4b90*/  LDS R9, [R24+0x30] ;  /* 0x0000300018097984 */ /* 0x000f680000000800 */
[----:B-1----:R-:W4:Y:S01]  /*4ba0*/  LDL.128 R12, [R26] ;  /* 0x000000001a0c7983 */ /* 0x002f220000100c00 */
[----:B0-----:R-:W-:-:S03]  /*4bb0*/  FFMA R29, R53, R11, R8 ;  /* 0x0000000b351d7223 */ /* 0x001fc60000000008 */
[----:B------:R-:W0:Y:S04]  /*4bc0*/  LDS R8, [R24+0x34] ;  /* 0x0000340018087984 */ /* 0x000e280000000800 */
[----:B------:R1:W-:Y:S04]  /*4bd0*/  STS [R24+0x10], R27 ;  /* 0x0000101b18007388 */ /* 0x0003e80000000800 */
[----:B------:R5:W-:Y:S01]  /*4be0*/  STS [R24+0x14], R33 ;  /* 0x0000142118007388 */ /* 0x000be20000000800 */
[C---:B-1----:R-:W-:Y:S01]  /*4bf0*/  FFMA R27, R53.reuse, R10, R28 ;  /* 0x0000000a351b7223 */ /* 0x042fe2000000001c */
[----:B-----5:R-:W-:-:S02]  /*4c00*/  FFMA R33, R53, R16, R9 ;  /* 0x0000001035217223 */ /* 0x020fc40000000009 */
[----:B------:R-:W1:Y:S01]  /*4c10*/  LDS R16, [R24+0x38] ;  /* 0x0000380018107984 */ /* 0x000e620000000800 */
[----:B0-----:R-:W-:-:S03]  /*4c20*/  FFMA R17, R53, R17, R8 ;  /* 0x0000001135117223 */ /* 0x001fc60000000008 */
[----:B------:R0:W5:Y:S04]  /*4c30*/  LDL.128 R8, [R26+0x10] ;  /* 0x000010001a087983 */ /* 0x0001680000100c00 */
[----:B------:R1:W-:Y:S04]  /*4c40*/  STS [R24+0x28], R27 ;  /* 0x0000281b18007388 */ /* 0x0003e80000000800 */
[----:B------:R-:W-:Y:S04]  /*4c50*/  STS [R24+0x20], R31 ;  /* 0x0000201f18007388 */ /* 0x000fe80000000800 */
[----:B------:R-:W-:Y:S04]  /*4c60*/  LDS R31, [R24+0x40] ;  /* 0x00004000181f7984 */ /* 0x000fe80000000800 */
[----:B------:R-:W-:Y:S01]  /*4c70*/  STS [R24+0x34], R17 ;  /* 0x0000341118007388 */ /* 0x000fe20000000800 */
[----:B-1----:R-:W-:-:S03]  /*4c80*/  FFMA R27, R53, R18, R16 ;  /* 0x00000012351b7223 */ /* 0x002fc60000000010 */
[----:B------:R-:W1:Y:S04]  /*4c90*/  LDS R16, [R24+0x3c] ;  /* 0x00003c0018107984 */ /* 0x000e680000000800 */
[----:B------:R-:W2:Y:S04]  /*4ca0*/  LDS R17, [R24+0x50] ;  /* 0x0000500018117984 */ /* 0x000ea80000000800 */
[----:B------:R-:W-:Y:S04]  /*4cb0*/  LDS R18, [R24+0x48] ;  /* 0x0000480018127984 */ /* 0x000fe80000000800 */
[----:B------:R2:W-:Y:S04]  /*4cc0*/  STS [R24+0x24], R35 ;  /* 0x0000242318007388 */ /* 0x0005e80000000800 */
[----:B------:R-:W-:Y:S04]  /*4cd0*/  STS [R24+0x2c], R29 ;  /* 0x00002c1d18007388 */ /* 0x000fe80000000800 */
[----:B------:R-:W-:Y:S04]  /*4ce0*/  STS [R24+0x30], R33 ;  /* 0x0000302118007388 */ /* 0x000fe80000000800 */
[----:B0-----:R-:W-:Y:S01]  /*4cf0*/  LDS R26, [R24+0x64] ;  /* 0x00006400181a7984 */ /* 0x001fe20000000800 */
[----:B-1----:R-:W-:-:S03]  /*4d00*/  FFMA R19, R53, R19, R16 ;  /* 0x0000001335137223 */ /* 0x002fc60000000010 */
[----:B------:R-:W0:Y:S04]  /*4d10*/  LDS R16, [R24+0x44] ;  /* 0x0000440018107984 */ /* 0x000e280000000800 */
[----:B------:R1:W-:Y:S04]  /*4d20*/  STS [R24+0x38], R27 ;  /* 0x0000381b18007388 */ /* 0x0003e80000000800 */
[----:B------:R1:W-:Y:S01]  /*4d30*/  STS [R24+0x3c], R19 ;  /* 0x00003c1318007388 */ /* 0x0003e20000000800 */
[----:B---3--:R-:W-:-:S03]  /*4d40*/  FFMA R31, R53, R20, R31 ;  /* 0x00000014351f7223 */ /* 0x008fc6000000001f */
[----:B------:R-:W3:Y:S01]  /*4d50*/  LDS R20, [R24+0x4c] ;  /* 0x00004c0018147984 */ /* 0x000ee20000000800 */
[----:B--2---:R-:W-:Y:S01]  /*4d60*/  FFMA R35, R53, R4, R17 ;  /* 0x0000000435237223 */ /* 0x004fe20000000011 */
[----:B------:R-:W-:-:S04]  /*4d70*/  IADD3 R4, PT, PT, R25, 0x20, RZ ;  /* 0x0000002019047810 */ /* 0x000fc80007ffe0ff */
[----:B------:R-:W-:Y:S01]  /*4d80*/  LEA R4, R4, R45, 0x2 ;  /* 0x0000002d04047211 */ /* 0x000fe200078e10ff */
[C---:B0-----:R-:W-:Y:S01]  /*4d90*/  FFMA R29, R53.reuse, R21, R16 ;  /* 0x00000015351d7223 */ /* 0x041fe20000000010 */
[C---:B-1----:R-:W-:Y:S01]  /*4da0*/  FFMA R27, R53.reuse, R22, R18 ;  /* 0x00000016351b7223 */ /* 0x042fe20000000012 */
[----:B------:R-:W0:Y:S04]  /*4db0*/  LDS R21, [R24+0x58] ;  /* 0x0000580018157984 */ /* 0x000e280000000800 */
[----:B------:R-:W2:Y:S01]  /*4dc0*/  LDL.128 R16, [R4] ;  /* 0x0000000004107983 */ /* 0x000ea20000100c00 */
[----:B---3--:R-:W-:-:S03]  /*4dd0*/  FFMA R33, R53, R23, R20 ;  /* 0x0000001735217223 */ /* 0x008fc60000000014 */
[----:B------:R0:W-:Y:S04]  /*4de0*/  STS [R24+0x44], R29 ;  /* 0x0000441d18007388 */ /* 0x0001e80000000800 */
[----:B------:R-:W1:Y:S04]  /*4df0*/  LDS R20, [R24+0x54] ;  /* 0x0000540018147984 */ /* 0x000e680000000800 */
[----:B------:R-:W-:Y:S01]  /*4e00*/  LDS R22, [R24+0x5c] ;  /* 0x00005c0018167984 */ /* 0x000fe20000000800 */
[----:B0-----:R-:W-:-:S03]  /*4e10*/  FFMA R29, R53, R6, R21 ;  /* 0x00000006351d7223 */ /* 0x001fc60000000015 */
[----:B------:R-:W4:Y:S01]  /*4e20*/  LDS R6, [R24+0x60] ;  /* 0x0000600018067984 */ /* 0x000f220000000800 */
[----:B-1----:R-:W-:-:S03]  /*4e30*/  FFMA R23, R53, R5, R20 ;  /* 0x0000000535177223 */ /* 0x002fc60000000014 */
[----:B------:R-:W0:Y:S04]  /*4e40*/  LDS R20, [R24+0x68] ;  /* 0x0000680018147984 */ /* 0x000e280000000800 */
[----:B------:R1:W-:Y:S04]  /*4e50*/  STS [R24+0x40], R31 ;  /* 0x0000401f18007388 */ /* 0x0003e80000000800 */
[----:B------:R3:W-:Y:S01]  /*4e60*/  STS [R24+0x48], R27 ;  /* 0x0000481b18007388 */ /* 0x0007e20000000800 */
[----:B----4-:R-:W-:-:S03]  /*4e70*/  FFMA R21, R53, R12, R6 ;  /* 0x0000000c35157223 */ /* 0x010fc60000000006 */
[----:B------:R0:W-:Y:S01]  /*4e80*/  STS [R24+0x4c], R33 ;  /* 0x00004c2118007388 */ /* 0x0001e20000000800 */
[----:B-1----:R-:W-:-:S03]  /*4e90*/  FFMA R31, R53, R7, R22 ;  /* 0x00000007351f7223 */ /* 0x002fc60000000016 */
[----:B------:R-:W1:Y:S01]  /*4ea0*/  LDS R12, [R24+0x6c] ;  /* 0x00006c00180c7984 */ /* 0x000e620000000800 */
[----:B---3--:R-:W-:-:S03]  /*4eb0*/  FFMA R27, R53, R13, R26 ;  /* 0x0000000d351b7223 */ /* 0x008fc6000000001a */
[----:B------:R-:W5:Y:S04]  /*4ec0*/  LDS R13, [R24+0x70] ;  /* 0x00007000180d7984 */ /* 0x000f680000000800 */
[----:B------:R-:W3:Y:S01]  /*4ed0*/  LDL.128 R4, [R4+0x10] ;  /* 0x0000100004047983 */ /* 0x000ee20000100c00 */
[----:B0-----:R-:W-:-:S03]  /*4ee0*/  FFMA R33, R53, R14, R20 ;  /* 0x0000000e35217223 */ /* 0x001fc60000000014 */
[----:B------:R-:W0:Y:S01]  /*4ef0*/  LDS R20, [R24+0x74] ;  /* 0x0000740018147984 */ /* 0x000e220000000800 */
[----:B------:R-:W-:-:S04]  /*4f00*/  IADD3 R26, PT, PT, R25, 0x28, RZ ;  /* 0x00000028191a7810 */ /* 0x000fc80007ffe0ff */
[----:B------:R-:W-:Y:S01]  /*4f10*/  LEA R26, R26, R45, 0x2 ;  /* 0x0000002d1a1a7211 */ /* 0x000fe200078e10ff */
[----:B------:R-:W-:Y:S04]  /*4f20*/  STS [R24+0x50], R35 ;  /* 0x0000502318007388 */ /* 0x000fe80000000800 */
[----:B------:R1:W-:Y:S04]  /*4f30*/  STS [R24+0x58], R29 ;  /* 0x0000581d18007388 */ /* 0x0003e80000000800 */
[----:B------:R5:W-:Y:S04]  /*4f40*/  STS [R24+0x5c], R31 ;  /* 0x00005c1f18007388 */ /* 0x000be80000000800 */
[----:B------:R-:W-:Y:S01]  /*4f50*/  STS [R24+0x54], R23 ;  /* 0x0000541718007388 */ /* 0x000fe20000000800 */
[----:B-1----:R-:W-:-:S03]  /*4f60*/  FFMA R29, R53, R15, R12 ;  /* 0x0000000f351d7223 */ /* 0x002fc6000000000c */
[----:B------:R1:W-:Y:S01]  /*4f70*/  STS [R24+0x60], R21 ;  /* 0x0000601518007388 */ /* 0x0003e20000000800 */
[----:B-----5:R-:W-:-:S03]  /*4f80*/  FFMA R31, R53, R8, R13 ;  /* 0x00000008351f7223 */ /* 0x020fc6000000000d */
[----:B------:R-:W4:Y:S04]  /*4f90*/  LDL.128 R12, [R26] ;  /* 0x000000001a0c7983 */ /* 0x000f280000100c00 */
[----:B------:R-:W5:Y:S01]  /*4fa0*/  LDS R8, [R24+0x78] ;  /* 0x0000780018087984 */ /* 0x000f620000000800 */
[----:B0-----:R-:W-:-:S03]  /*4fb0*/  FFMA R35, R53, R9, R20 ;  /* 0x0000000935237223 */ /* 0x001fc60000000014 */
[----:B-1----:R-:W4:Y:S04]  /*4fc0*/  LDL.128 R20, [R26+0x10] ;  /* 0x000010001a147983 */ /* 0x002f280000100c00 */
[----:B------:R5:W-:Y:S02]  /*4fd0*/  STS [R24+0x64], R27 ;  /* 0x0000641b18007388 */ /* 0x000be40000000800 */
[C---:B-----5:R-:W-:Y:S02]  /*4fe0*/  FFMA R27, R53.reuse, R10, R8 ;  /* 0x0000000a351b7223 */ /* 0x060fe40000000008 */
[----:B------:R-:W0:Y:S04]  /*4ff0*/  LDS R8, [R24+0x7c] ;  /* 0x00007c0018087984 */ /* 0x000e280000000800 */
[----:B------:R0:W-:Y:S04]  /*5000*/  STS [R24+0x68], R33 ;  /* 0x0000682118007388 */ /* 0x0001e80000000800 */
[----:B------:R-:W-:Y:S01]  /*5010*/  LDS R10, [R24+0x84] ;  /* 0x00008400180a7984 */ /* 0x000fe20000000800 */
[----:B0-----:R-:W-:-:S03]  /*5020*/  FFMA R33, R53, R11, R8 ;  /* 0x0000000b35217223 */ /* 0x001fc60000000008 */
[----:B------:R-:W2:Y:S04]  /*5030*/  LDS R8, [R24+0x80] ;  /* 0x0000800018087984 */ /* 0x000ea80000000800 */
[----:B------:R-:W-:Y:S01]  /*5040*/  STS [R24+0x70], R31 ;  /* 0x0000701f18007388 */ /* 0x000fe20000000800 */
[----:B--2---:R-:W-:-:S03]  /*5050*/  FFMA R9, R53, R16, R8 ;  /* 0x0000001035097223 */ /* 0x004fc60000000008 */
[----:B------:R-:W0:Y:S01]  /*5060*/  LDS R8, [R24+0x8c] ;  /* 0x00008c0018087984 */ /* 0x000e220000000800 */
[----:B------:R-:W-:-:S03]  /*5070*/  FFMA R11, R53, R17, R10 ;  /* 0x00000011350b7223 */ /* 0x000fc6000000000a */
[----:B------:R-:W3:Y:S04]  /*5080*/  LDS R10, [R24+0x90] ;  /* 0x00009000180a7984 */ /* 0x000ee80000000800 */
[----:B------:R-:W1:Y:S01]  /*5090*/  LDS R16, [R24+0x94] ;  /* 0x0000940018107984 */ /* 0x000e620000000800 */
[----:B0-----:R-:W-:-:S03]  /*50a0*/  FFMA R31, R53, R19, R8 ;  /* 0x00000013351f7223 */ /* 0x001fc60000000008 */
[----:B------:R3:W-:Y:S04]  /*50b0*/  STS [R24+0x78], R27 ;  /* 0x0000781b18007388 */ /* 0x0007e80000000800 */
[----:B------:R-:W0:Y:S04]  /*50c0*/  LDS R8, [R24+0x98] ;  /* 0x0000980018087984 */ /* 0x000e280000000800 */
[----:B------:R1:W-:Y:S04]  /*50d0*/  STS [R24+0x7c], R33 ;  /* 0x00007c2118007388 */ /* 0x0003e80000000800 */
[----:B------:R-:W-:Y:S04]  /*50e0*/  STS [R24+0x6c], R29 ;  /* 0x00006c1d18007388 */ /* 0x000fe80000000800 */
[----:B------:R-:W-:Y:S04]  /*50f0*/  STS [R24+0x80], R9 ;  /* 0x0000800918007388 */ /* 0x000fe80000000800 */
[----:B------:R-:W-:Y:S04]  /*5100*/  STS [R24+0x84], R11 ;  /* 0x0000840b18007388 */ /* 0x000fe80000000800 */
[----:B------:R-:W2:Y:S04]  /*5110*/  LDS R29, [R24+0x88] ;  /* 0x00008800181d7984 */ /* 0x000ea80000000800 */
[----:B------:R-:W-:Y:S04]  /*5120*/  LDS R17, [R24+0xa0] ;  /* 0x0000a00018117984 */ /* 0x000fe80000000800 */
[----:B------:R-:W-:Y:S04]  /*5130*/  LDS R11, [R24+0xb0] ;  /* 0x0000b000180b7984 */ /* 0x000fe80000000800 */
[----:B------:R-:W-:Y:S01]  /*5140*/  LDS R9, [R24+0xb8] ;  /* 0x0000b80018097984 */ /* 0x000fe20000000800 */
[C---:B---3--:R-:W-:Y:S01]  /*5150*/  FFMA R27, R53.reuse, R4, R10 ;  /* 0x00000004351b7223 */ /* 0x048fe2000000000a */
[C---:B-1----:R-:W-:Y:S01]  /*5160*/  FFMA R33, R53.reuse, R5, R16 ;  /* 0x0000000535217223 */ /* 0x042fe20000000010 */
[C---:B0-----:R-:W-:Y:S01]  /*5170*/  FFMA R19, R53.reuse, R6, R8 ;  /* 0x0000000635137223 */ /* 0x041fe20000000008 */
[----:B------:R-:W0:Y:S04]  /*5180*/  LDS R16, [R24+0x9c] ;  /* 0x00009c0018107984 */ /* 0x000e280000000800 */
[----:B------:R-:W1:Y:S04]  /*5190*/  LDS R10, [R24+0xa4] ;  /* 0x0000a400180a7984 */ /* 0x000e680000000800 */
[----:B------:R-:W3:Y:S04]  /*51a0*/  LDS R5, [R24+0xa8] ;  /* 0x0000a80018057984 */ /* 0x000ee80000000800 */
[----:B------:R-:W5:Y:S04]  /*51b0*/  LDS R8, [R24+0xac] ;  /* 0x0000ac0018087984 */ /* 0x000f680000000800 */
[----:B------:R-:W5:Y:S04]  /*51c0*/  LDS R6, [R24+0xb4] ;  /* 0x0000b40018067984 */ /* 0x000f680000000800 */
[----:B------:R-:W5:Y:S01]  /*51d0*/  LDS R4, [R24+0xbc] ;  /* 0x0000bc0018047984 */ /* 0x000f620000000800 */
[----:B--2---:R-:W-:Y:S01]  /*51e0*/  FFMA R29, R53, R18, R29 ;  /* 0x00000012351d7223 */ /* 0x004fe2000000001d */
[----:B------:R-:W-:-:S02]  /*51f0*/  IADD3 R25, PT, PT, R25, 0x30, RZ ;  /* 0x0000003019197810 */ /* 0x000fc40007ffe0ff */
[----:B------:R2:W-:Y:S04]  /*5200*/  STS [R24+0x74], R35 ;  /* 0x0000742318007388 */ /* 0x0005e80000000800 */
[----:B------:R2:W-:Y:S04]  /*5210*/  STS [R24+0x88], R29 ;  /* 0x0000881d18007388 */ /* 0x0005e80000000800 */
[----:B------:R2:W-:Y:S01]  /*5220*/  STS [R24+0x8c], R31 ;  /* 0x00008c1f18007388 */ /* 0x0005e20000000800 */
[C---:B0-----:R-:W-:Y:S01]  /*5230*/  FFMA R7, R53.reuse, R7, R16 ;  /* 0x0000000735077223 */ /* 0x041fe20000000010 */
[C---:B----4-:R-:W-:Y:S01]  /*5240*/  FFMA R17, R53.reuse, R12, R17 ;  /* 0x0000000c35117223 */ /* 0x050fe20000000011 */
[C---:B-1----:R-:W-:Y:S01]  /*5250*/  FFMA R13, R53.reuse, R13, R10 ;  /* 0x0000000d350d7223 */ /* 0x042fe2000000000a */
[C---:B---3--:R-:W-:Y:S01]  /*5260*/  FFMA R5, R53.reuse, R14, R5 ;  /* 0x0000000e35057223 */ /* 0x048fe20000000005 */
[C---:B-----5:R-:W-:Y:S01]  /*5270*/  FFMA R15, R53.reuse, R15, R8 ;  /* 0x0000000f350f7223 */ /* 0x060fe20000000008 */
[C---:B------:R-:W-:Y:S01]  /*5280*/  FFMA R11, R53.reuse, R20, R11 ;  /* 0x00000014350b7223 */ /* 0x040fe2000000000b */
[C---:B------:R-:W-:Y:S01]  /*5290*/  FFMA R21, R53.reuse, R21, R6 ;  /* 0x0000001535157223 */ /* 0x040fe20000000006 */
[C---:B------:R-:W-:Y:S01]  /*52a0*/  FFMA R9, R53.reuse, R22, R9 ;  /* 0x0000001635097223 */ /* 0x040fe20000000009 */
[----:B------:R-:W-:Y:S01]  /*52b0*/  FFMA R23, R53, R23, R4 ;  /* 0x0000001735177223 */ /* 0x000fe20000000004 */
[----:B------:R2:W-:Y:S04]  /*52c0*/  STS [R24+0x90], R27 ;  /* 0x0000901b18007388 */ /* 0x0005e80000000800 */
        /* <DEDUP_REMOVED lines=10> */
[----:B------:R2:W-:Y:S01]  /*5370*/  STS [R24+0xbc], R23 ;  /* 0x0000bc1718007388 */ /* 0x0005e20000000800 */
[----:B------:R-:W-:-:S13]  /*5380*/  ISETP.NE.AND P0, PT, R25, 0xc8, PT ;  /* 0x000000c81900780c */ /* 0x000fda0003f05270 */
[----:B--2---:R-:W-:Y:S05]  /*5390*/  @P0 BRA `(.L_x_31) ;  /* 0xfffffff400540947 */ /* 0x004fea000383ffff */
        /* <DEDUP_REMOVED lines=17> */
[----:B--2---:R-:W-:Y:S01]  /*54b0*/  FMUL R4, RZ, R25 ;  /* 0x00000019ff047220 */ /* 0x004fe20000400000 */
[-C--:B------:R-:W-:Y:S01]  /*54c0*/  FMUL R7, RZ, R26.reuse ;  /* 0x0000001aff077220 */ /* 0x080fe20000400000 */
[----:B------:R-:W-:Y:S01]  /*54d0*/  MOV R6, R26 ;  /* 0x0000001a00067202 */ /* 0x000fe20000000f00 */
[----:B------:R-:W-:Y:S01]  /*54e0*/  FMUL R29, RZ, R24 ;  /* 0x00000018ff1d7220 */ /* 0x000fe20000400000 */
[----:B------:R-:W-:Y:S01]  /*54f0*/  FMUL R34, RZ, R27 ;  /* 0x0000001bff227220 */ /* 0x000fe20000400000 */
[----:B------:R-:W-:-:S02]  /*5500*/  MOV R5, R4 ;  /* 0x0000000400057202 */ /* 0x000fc40000000f00 */
[----:B------:R-:W-:Y:S02]  /*5510*/  MOV R32, R7 ;  /* 0x0000000700207202 */ /* 0x000fe40000000f00 */
[----:B------:R-:W-:Y:S01]  /*5520*/  MOV R28, R24 ;  /* 0x00000018001c7202 */ /* 0x000fe20000000f00 */
[----:B------:R0:W-:Y:S01]  /*5530*/  STL.128 [R1+0x10], R4 ;  /* 0x0000100401007387 */ /* 0x0001e20000100c00 */
[----:B------:R-:W-:Y:S02]  /*5540*/  MOV R31, R25 ;  /* 0x00000019001f7202 */ /* 0x000fe40000000f00 */
[----:B------:R-:W-:Y:S02]  /*5550*/  MOV R30, R29 ;  /* 0x0000001d001e7202 */ /* 0x000fe40000000f00 */
[----:B------:R-:W-:Y:S02]  /*5560*/  MOV R33, R27 ;  /* 0x0000001b00217202 */ /* 0x000fe40000000f00 */
[----:B------:R-:W-:Y:S01]  /*5570*/  MOV R35, R34 ;  /* 0x0000002200237202 */ /* 0x000fe20000000f00 */
[----:B------:R1:W-:Y:S04]  /*5580*/  STL.128 [R1], R28 ;  /* 0x0000001c01007387 */ /* 0x0003e80000100c00 */
[----:B0-----:R-:W2:Y:S01]  /*5590*/  LDL.128 R4, [R1+0x6770] ;  /* 0x0067700001047983 */ /* 0x001ea20000100c00 */
[----:B---3--:R-:W-:Y:S01]  /*55a0*/  FMUL R24, RZ, R17 ;  /* 0x00000011ff187220 */ /* 0x008fe20000400000 */
[-C--:B------:R-:W-:Y:S01]  /*55b0*/  FMUL R27, RZ, R18.reuse ;  /* 0x00000012ff1b7220 */ /* 0x080fe20000400000 */
[----:B------:R-:W-:Y:S01]  /*55c0*/  MOV R26, R18 ;  /* 0x00000012001a7202 */ /* 0x000fe20000000f00 */
[----:B------:R0:W-:Y:S01]  /*55d0*/  STL.128 [R1+0x20], R32 ;  /* 0x0000202001007387 */ /* 0x0001e20000100c00 */
[-C--:B-1----:R-:W-:Y:S01]  /*55e0*/  FMUL R29, RZ, R16.reuse ;  /* 0x00000010ff1d7220 */ /* 0x082fe20000400000 */
[----:B------:R-:W-:-:S02]  /*55f0*/  MOV R28, R16 ;  /* 0x00000010001c7202 */ /* 0x000fc40000000f00 */
[----:B------:R-:W-:Y:S02]  /*5600*/  MOV R31, R17 ;  /* 0x00000011001f7202 */ /* 0x000fe40000000f00 */
[----:B------:R-:W-:Y:S02]  /*5610*/  MOV R30, R29 ;  /* 0x0000001d001e7202 */ /* 0x000fe40000000f00 */
[----:B------:R-:W-:Y:S01]  /*5620*/  MOV R25, R24 ;  /* 0x0000001800197202 */ /* 0x000fe20000000f00 */
[-C--:B0-----:R-:W-:Y:S01]  /*5630*/  FMUL R34, RZ, R19.reuse ;  /* 0x00000013ff227220 */ /* 0x081fe20000400000 */
[----:B------:R-:W-:Y:S02]  /*5640*/  MOV R33, R19 ;  /* 0x0000001300217202 */ /* 0x000fe40000000f00 */
[----:B------:R-:W3:Y:S01]  /*5650*/  LDL.128 R16, [R1+0x6780] ;  /* 0x0067800001107983 */ /* 0x000ee20000100c00 */
[----:B------:R-:W-:Y:S02]  /*5660*/  MOV R32, R27 ;  /* 0x0000001b00207202 */ /* 0x000fe40000000f00 */
[----:B------:R-:W-:Y:S01]  /*5670*/  MOV R35, R34 ;  /* 0x0000002200237202 */ /* 0x000fe20000000f00 */
[----:B------:R4:W-:Y:S04]  /*5680*/  STL.128 [R1+0x30], R28 ;  /* 0x0000301c01007387 */ /* 0x0009e80000100c00 */
[----:B------:R0:W-:Y:S04]  /*5690*/  STL.128 [R1+0x40], R24 ;  /* 0x0000401801007387 */ /* 0x0001e80000100c00 */
[----:B------:R1:W-:Y:S01]  /*56a0*/  STL.128 [R1+0x50], R32 ;  /* 0x0000502001007387 */ /* 0x0003e20000100c00 */
[-C--:B----4-:R-:W-:Y:S01]  /*56b0*/  FMUL R29, RZ, R20.reuse ;  /* 0x00000014ff1d7220 */ /* 0x090fe20000400000 */
[----:B------:R-:W-:-:S02]  /*56c0*/  MOV R28, R20 ;  /* 0x00000014001c7202 */ /* 0x000fc40000000f00 */
[-C--:B------:R-:W-:Y:S01]  /*56d0*/  MOV R31, R21.reuse ;  /* 0x00000015001f7202 */ /* 0x080fe20000000f00 */
[----:B0-----:R-:W-:Y:S01]  /*56e0*/  FMUL R24, RZ, R21 ;  /* 0x00000015ff187220 */ /* 0x001fe20000400000 */
[-C--:B------:R-:W-:Y:S01]  /*56f0*/  FMUL R27, RZ, R22.reuse ;  /* 0x00000016ff1b7220 */ /* 0x080fe20000400000 */
[----:B------:R-:W-:Y:S01]  /*5700*/  MOV R26, R22 ;  /* 0x00000016001a7202 */ /* 0x000fe20000000f00 */
[-C--:B-1----:R-:W-:Y:S01]  /*5710*/  FMUL R34, RZ, R23.reuse ;  /* 0x00000017ff227220 */ /* 0x082fe20000400000 */
[----:B------:R-:W-:Y:S02]  /*5720*/  MOV R33, R23 ;  /* 0x0000001700217202 */ /* 0x000fe40000000f00 */
[----:B------:R-:W4:Y:S01]  /*5730*/  LDL.128 R20, [R1+0x6790] ;  /* 0x0067900001147983 */ /* 0x000f220000100c00 */
[----:B------:R-:W-:Y:S02]  /*5740*/  MOV R30, R29 ;  /* 0x0000001d001e7202 */ /* 0x000fe40000000f00 */
[----:B------:R-:W-:-:S02]  /*5750*/  MOV R25, R24 ;  /* 0x0000001800197202 */ /* 0x000fc40000000f00 */
[----:B------:R-:W-:Y:S02]  /*5760*/  MOV R32, R27 ;  /* 0x0000001b00207202 */ /* 0x000fe40000000f00 */
[----:B------:R-:W-:Y:S01]  /*5770*/  MOV R35, R34 ;  /* 0x0000002200237202 */ /* 0x000fe20000000f00 */
[----:B------:R5:W-:Y:S04]  /*5780*/  STL.128 [R1+0x60], R28 ;  /* 0x0000601c01007387 */ /* 0x000be80000100c00 */
[----:B------:R0:W-:Y:S04]  /*5790*/  STL.128 [R1+0x70], R24 ;  /* 0x0000701801007387 */ /* 0x0001e80000100c00 */
[----:B------:R1:W-:Y:S01]  /*57a0*/  STL.128 [R1+0x80], R32 ;  /* 0x0000802001007387 */ /* 0x0003e20000100c00 */
[-C--:B-----5:R-:W-:Y:S01]  /*57b0*/  FMUL R29, RZ, R8.reuse ;  /* 0x00000008ff1d7220 */ /* 0x0a0fe20000400000 */
[----:B------:R-:W-:-:S02]  /*57c0*/  MOV R28, R8 ;  /* 0x00000008001c7202 */ /* 0x000fc40000000f00 */
[-C--:B------:R-:W-:Y:S01]  /*57d0*/  MOV R31, R9.reuse ;  /* 0x00000009001f7202 */ /* 0x080fe20000000f00 */
[----:B0-----:R-:W-:Y:S01]  /*57e0*/  FMUL R24, RZ, R9 ;  /* 0x00000009ff187220 */ /* 0x001fe20000400000 */
[-C--:B------:R-:W-:Y:S01]  /*57f0*/  FMUL R27, RZ, R10.reuse ;  /* 0x0000000aff1b7220 */ /* 0x080fe20000400000 */
[----:B------:R-:W-:Y:S01]  /*5800*/  MOV R26, R10 ;  /* 0x0000000a001a7202 */ /* 0x000fe20000000f00 */
[-C--:B-1----:R-:W-:Y:S01]  /*5810*/  FMUL R34, RZ, R11.reuse ;  /* 0x0000000bff227220 */ /* 0x082fe20000400000 */
[----:B------:R-:W-:Y:S02]  /*5820*/  MOV R33, R11 ;  /* 0x0000000b00217202 */ /* 0x000fe40000000f00 */
[----:B------:R-:W5:Y:S01]  /*5830*/  LDL.128 R8, [R1+0x67a0] ;  /* 0x0067a00001087983 */ /* 0x000f620000100c00 */
[----:B------:R-:W-:Y:S02]  /*5840*/  MOV R30, R29 ;  /* 0x0000001d001e7202 */ /* 0x000fe40000000f00 */
[----:B------:R-:W-:-:S02]  /*5850*/  MOV R25, R24 ;  /* 0x0000001800197202 */ /* 0x000fc40000000f00 */
        /* <DEDUP_REMOVED lines=9> */
[-C--:B------:R-:W-:Y:S01]  /*58f0*/  MOV R31, R13.reuse ;  /* 0x0000000d001f7202 */ /* 0x080fe20000000f00 */
[----:B-1----:R-:W-:Y:S01]  /*5900*/  FMUL R24, RZ, R13 ;  /* 0x0000000dff187220 */ /* 0x002fe20000400000 */
[-C--:B------:R-:W-:Y:S01]  /*5910*/  FMUL R27, RZ, R14.reuse ;  /* 0x0000000eff1b7220 */ /* 0x080fe20000400000 */
[----:B------:R-:W-:Y:S01]  /*5920*/  MOV R26, R14 ;  /* 0x0000000e001a7202 */ /* 0x000fe20000000f00 */
[----:B------:R-:W-:Y:S01]  /*5930*/  STL.128 [R1+0xe0], RZ ;  /* 0x0000e0ff01007387 */ /* 0x000fe20000100c00 */
[-C--:B------:R-:W-:Y:S01]  /*5940*/  FMUL R34, RZ, R15.reuse ;  /* 0x0000000fff227220 */ /* 0x080fe20000400000 */
[----:B------:R-:W-:Y:S02]  /*5950*/  MOV R33, R15 ;  /* 0x0000000f00217202 */ /* 0x000fe40000000f00 */
[----:B------:R-:W5:Y:S01]  /*5960*/  LDL.128 R12, [R1+0x67b0] ;  /* 0x0067b000010c7983 */ /* 0x000f620000100c00 */
[----:B------:R-:W-:-:S02]  /*5970*/  MOV R30, R29 ;  /* 0x0000001d001e7202 */ /* 0x000fc40000000f00 */
[----:B------:R-:W-:Y:S01]  /*5980*/  MOV R25, R24 ;  /* 0x0000001800197202 */ /* 0x000fe20000000f00 */
[----:B------:R-:W-:Y:S01]  /*5990*/  STL.128 [R1+0xf0], RZ ;  /* 0x0000f0ff01007387 */ /* 0x000fe20000100c00 */
[----:B------:R-:W-:Y:S02]  /*59a0*/  MOV R32, R27 ;  /* 0x0000001b00207202 */ /* 0x000fe40000000f00 */
[----:B------:R-:W-:Y:S01]  /*59b0*/  MOV R35, R34 ;  /* 0x0000002200237202 */ /* 0x000fe20000000f00 */
[----:B------:R2:W-:Y:S04]  /*59c0*/  STL.128 [R1+0xc0], R28 ;  /* 0x0000c01c01007387 */ /* 0x0005e80000100c00 */
        /* <DEDUP_REMOVED lines=43> */
[-C--:B0-----:R-:W-:Y:S01]  /*5c80*/  FMUL R24, RZ, R5.reuse ;  /* 0x00000005ff187220 */ /* 0x081fe20000400000 */
[----:B------:R-:W-:Y:S01]  /*5c90*/  MOV R31, R5 ;  /* 0x00000005001f7202 */ /* 0x000fe20000000f00 */
[-C--:B------:R-:W-:Y:S01]  /*5ca0*/  FMUL R27, RZ, R6.reuse ;  /* 0x00000006ff1b7220 */ /* 0x080fe20000400000 */
[----:B------:R-:W-:Y:S01]  /*5cb0*/  MOV R26, R6 ;  /* 0x00000006001a7202 */ /* 0x000fe20000000f00 */
[-C--:B-1----:R-:W-:Y:S01]  /*5cc0*/  FMUL R34, RZ, R7.reuse ;  /* 0x00000007ff227220 */ /* 0x082fe20000400000 */
[----:B------:R-:W-:Y:S01]  /*5cd0*/  MOV R33, R7 ;  /* 0x0000000700217202 */ /* 0x000fe20000000f00 */
[----:B------:R-:W-:Y:S04]  /*5ce0*/  STL.128 [R1+0x370], RZ ;  /* 0x000370ff01007387 */ /* 0x000fe80000100c00 */
[----:B------:R-:W2:Y:S01]  /*5cf0*/  LDL.128 R4, [R1+0x67c0] ;  /* 0x0067c00001047983 */ /* 0x000ea20000100c00 */
        /* <DEDUP_REMOVED lines=9> */
[-C--:B---3--:R-:W-:Y:S01]  /*5d90*/  FMUL R29, RZ, R16.reuse ;  /* 0x00000010ff1d7220 */ /* 0x088fe20000400000 */
[----:B------:R-:W-:-:S02]  /*5da0*/  MOV R28, R16 ;  /* 0x00000010001c7202 */ /* 0x000fc40000000f00 */
[----:B------:R-:W-:Y:S01]  /*5db0*/  STL.128 [R1+0x3a0], RZ ;  /* 0x0003a0ff01007387 */ /* 0x000fe20000100c00 */
[-C--:B------:R-:W-:Y:S01]  /*5dc0*/  MOV R31, R17.reuse ;  /* 0x00000011001f7202 */ /* 0x080fe20000000f00 */
[----:B0-----:R-:W-:Y:S01]  /*5dd0*/  FMUL R24, RZ, R17 ;  /* 0x00000011ff187220 */ /* 0x001fe20000400000 */
[-C--:B------:R-:W-:Y:S01]  /*5de0*/  FMUL R27, RZ, R18.reuse ;  /* 0x00000012ff1b7220 */ /* 0x080fe20000400000 */
[----:B------:R-:W-:Y:S01]  /*5df0*/  MOV R26, R18 ;  /* 0x00000012001a7202 */ /* 0x000fe20000000f00 */
[----:B------:R-:W-:Y:S01]  /*5e00*/  STL.128 [R1+0x3b0], RZ ;  /* 0x0003b0ff01007387 */ /* 0x000fe20000100c00 */
[-C--:B-1----:R-:W-:Y:S01]  /*5e10*/  FMUL R34, RZ, R19.reuse ;  /* 0x00000013ff227220 */ /* 0x082fe20000400000 */
[----:B------:R-:W-:Y:S02]  /*5e20*/  MOV R33, R19 ;  /* 0x0000001300217202 */ /* 0x000fe40000000f00 */
[----:B------:R-:W3:Y:S01]  /*5e30*/  LDL.128 R16, [R1+0x67d0] ;  /* 0x0067d00001107983 */ /* 0x000ee20000100c00 */
        /* <DEDUP_REMOVED lines=9> */
[-C--:B----4-:R-:W-:Y:S01]  /*5ed0*/  FMUL R29, RZ, R20.reuse ;  /* 0x00000014ff1d7220 */ /* 0x090fe20000400000 */
        /* <DEDUP_REMOVED lines=9> */
[----:B------:R-:W4:Y:S01]  /*5f70*/  LDL.128 R20, [R1+0x67e0] ;  /* 0x0067e00001147983 */ /* 0x000f220000100c00 */
        /* <DEDUP_REMOVED lines=9> */
[-C--:B-----5:R-:W-:Y:S01]  /*6010*/  FMUL R29, RZ, R8.reuse ;  /* 0x00000008ff1d7220 */ /* 0x0a0fe20000400000 */
        /* <DEDUP_REMOVED lines=195> */
[----:B------:R-:W5:Y:S01]  /*6c50*/  LDL.128 R40, [R1+0x90] ;  /* 0x0000900001287983 */ /* 0x000f620000100c00 */
[-C--:B--2---:R-:W-:Y:S01]  /*6c60*/  FMUL R29, RZ, R4.reuse ;  /* 0x00000004ff1d7220 */ /* 0x084fe20000400000 */
[----:B------:R-:W-:Y:S01]  /*6c70*/  MOV R28, R4 ;  /* 0x00000004001c7202 */ /* 0x000fe20000000f00 */
[-C--:B0-----:R-:W-:Y:S01]  /*6c80*/  FMUL R24, RZ, R5.reuse ;  /* 0x00000005ff187220 */ /* 0x081fe20000400000 */
[----:B------:R-:W-:Y:S01]  /*6c90*/  MOV R31, R5 ;  /* 0x00000005001f7202 */ /* 0x000fe20000000f00 */
[-C--:B------:R-:W-:Y:S01]  /*6ca0*/  FMUL R27, RZ, R6.reuse ;  /* 0x00000006ff1b7220 */ /* 0x080fe20000400000 */
[----:B------:R-:W-:Y:S01]  /*6cb0*/  MOV R26, R6 ;  /* 0x00000006001a7202 */ /* 0x000fe20000000f00 */
[-C--:B-1----:R-:W-:Y:S01]  /*6cc0*/  FMUL R34, RZ, R7.reuse ;  /* 0x00000007ff227220 */ /* 0x082fe20000400000 */
[----:B------:R-:W-:-:S02]  /*6cd0*/  MOV R33, R7 ;  /* 0x0000000700217202 */ /* 0x000fc40000000f00 */
[----:B------:R-:W2:Y:S01]  /*6ce0*/  LDL.128 R4, [R1+0x6860] ;  /* 0x0068600001047983 */ /* 0x000ea20000100c00 */
[----:B------:R-:W-:Y:S02]  /*6cf0*/  MOV R30, R29 ;  /* 0x0000001d001e7202 */ /* 0x000fe40000000f00 */
        /* <DEDUP_REMOVED lines=8> */
[-C--:B0-----:R-:W-:Y:S01]  /*6d80*/  FMUL R24, RZ, R17.reuse ;  /* 0x00000011ff187220 */ /* 0x081fe20000400000 */
[----:B------:R-:W-:Y:S01]  /*6d90*/  MOV R31, R17 ;  /* 0x00000011001f7202 */ /* 0x000fe20000000f00 */
[-C--:B------:R-:W-:Y:S01]  /*6da0*/  FMUL R27, RZ, R18.reuse ;  /* 0x00000012ff1b7220 */ /* 0x080fe20000400000 */
[----:B------:R-:W-:Y:S01]  /*6db0*/  MOV R26, R18 ;  /* 0x00000012001a7202 */ /* 0x000fe20000000f00 */
[-C--:B-1----:R-:W-:Y:S01]  /*6dc0*/  FMUL R34, RZ, R19.reuse ;  /* 0x00000013ff227220 */ /* 0x082fe20000400000 */
[----:B------:R-:W-:-:S02]  /*6dd0*/  MOV R33, R19 ;  /* 0x0000001300217202 */ /* 0x000fc40000000f00 */
[----:B------:R-:W3:Y:S01]  /*6de0*/  LDL.128 R16, [R1+0x6870] ;  /* 0x0068700001107983 */ /* 0x000ee20000100c00 */
[----:B------:R-:W-:Y:S02]  /*6df0*/  MOV R30, R29 ;  /* 0x0000001d001e7202 */ /* 0x000fe40000000f00 */
[----:B------:R-:W-:Y:S02]  /*6e00*/  MOV R25, R24 ;  /* 0x0000001800197202 */ /* 0x000fe40000000f00 */
[----:B------:R-:W-:Y:S02]  /*6e10*/  MOV R32, R27 ;  /* 0x0000001b00207202 */ /* 0x000fe40000000f00 */
[----:B------:R-:W-:Y:S01]  /*6e20*/  MOV R35, R34 ;  /* 0x0000002200237202 */ /* 0x000fe20000000f00 */
[----:B------:R4:W-:Y:S04]  /*6e30*/  STL.128 [R1+0x300], R28 ;  /* 0x0003001c01007387 */ /* 0x0009e80000100c00 */
[----:B------:R0:W-:Y:S04]  /*6e40*/  STL.128 [R1+0x310], R24 ;  /* 0x0003101801007387 */ /* 0x0001e80000100c00 */
[----:B------:R1:W-:Y:S01]  /*6e50*/  STL.128 [R1+0x320], R32 ;  /* 0x0003202001007387 */ /* 0x0003e20000100c00 */
[-C--:B----4-:R-:W-:Y:S01]  /*6e60*/  FMUL R29, RZ, R20.reuse ;  /* 0x00000014ff1d7220 */ /* 0x090fe20000400000 */
[----:B------:R-:W-:Y:S01]  /*6e70*/  MOV R28, R20 ;  /* 0x00000014001c7202 */ /* 0x000fe20000000f00 */
[-C--:B0-----:R-:W-:Y:S01]  /*6e80*/  FMUL R24, RZ, R21.reuse ;  /* 0x00000015ff187220 */ /* 0x081fe20000400000 */
[----:B------:R-:W-:Y:S01]  /*6e90*/  MOV R31, R21 ;  /* 0x00000015001f7202 */ /* 0x000fe20000000f00 */
[-C--:B------:R-:W-:Y:S01]  /*6ea0*/  FMUL R27, RZ, R22.reuse ;  /* 0x00000016ff1b7220 */ /* 0x080fe20000400000 */
[----:B------:R-:W-:Y:S01]  /*6eb0*/  MOV R26, R22 ;  /* 0x00000016001a7202 */ /* 0x000fe20000000f00 */
[-C--:B-1----:R-:W-:Y:S01]  /*6ec0*/  FMUL R34, RZ, R23.reuse ;  /* 0x00000017ff227220 */ /* 0x082fe20000400000 */
[----:B------:R-:W-:-:S02]  /*6ed0*/  MOV R33, R23 ;  /* 0x0000001700217202 */ /* 0x000fc40000000f00 */
[----:B------:R-:W4:Y:S01]  /*6ee0*/  LDL.128 R20, [R1+0x6880] ;  /* 0x0068800001147983 */ /* 0x000f220000100c00 */
[----:B------:R-:W-:Y:S02]  /*6ef0*/  MOV R30, R29 ;  /* 0x0000001d001e7202 */ /* 0x000fe40000000f00 */
[----:B------:R-:W-:Y:S02]  /*6f00*/  MOV R25, R24 ;  /* 0x0000001800197202 */ /* 0x000fe40000000f00 */
[----:B------:R-:W-:Y:S02]  /*6f10*/  MOV R32, R27 ;  /* 0x0000001b00207202 */ /* 0x000fe40000000f00 */
[----:B------:R-:W-:Y:S01]  /*6f20*/  MOV R35, R34 ;  /* 0x0000002200237202 */ /* 0x000fe20000000f00 */
[----:B------:R5:W-:Y:S04]  /*6f30*/  STL.128 [R1+0x330], R28 ;  /* 0x0003301c01007387 */ /* 0x000be80000100c00 */
[----:B------:R0:W-:Y:S04]  /*6f40*/  STL.128 [R1+0x340], R24 ;  /* 0x0003401801007387 */ /* 0x0001e80000100c00 */
[----:B------:R1:W-:Y:S01]  /*6f50*/  STL.128 [R1+0x350], R32 ;  /* 0x0003502001007387 */ /* 0x0003e20000100c00 */
[-C--:B-----5:R-:W-:Y:S01]  /*6f60*/  FMUL R29, RZ, R8.reuse ;  /* 0x00000008ff1d7220 */ /* 0x0a0fe20000400000 */
[----:B------:R-:W-:Y:S01]  /*6f70*/  MOV R28, R8 ;  /* 0x00000008001c7202 */ /* 0x000fe20000000f00 */
[-C--:B0-----:R-:W-:Y:S01]  /*6f80*/  FMUL R24, RZ, R9.reuse ;  /* 0x00000009ff187220 */ /* 0x081fe20000400000 */
[----:B------:R-:W-:Y:S01]  /*6f90*/  MOV R31, R9 ;  /* 0x00000009001f7202 */ /* 0x000fe20000000f00 */
[-C--:B------:R-:W-:Y:S01]  /*6fa0*/  FMUL R27, RZ, R10.reuse ;  /* 0x0000000aff1b7220 */ /* 0x080fe20000400000 */
[----:B------:R-:W-:Y:S01]  /*6fb0*/  MOV R26, R10 ;  /* 0x0000000a001a7202 */ /* 0x000fe20000000f00 */
[-C--:B-1----:R-:W-:Y:S01]  /*6fc0*/  FMUL R34, RZ, R11.reuse ;  /* 0x0000000bff227220 */ /* 0x082fe20000400000 */
[----:B------:R-:W-:-:S02]  /*6fd0*/  MOV R33, R11 ;  /* 0x0000000b00217202 */ /* 0x000fc40000000f00 */
[----:B------:R-:W5:Y:S01]  /*6fe0*/  LDL.128 R8, [R1+0x6890] ;  /* 0x0068900001087983 */ /* 0x000f620000100c00 */
[----:B------:R-:W-:Y:S02]  /*6ff0*/  MOV R30, R29 ;  /* 0x0000001d001e7202 */ /* 0x000fe40000000f00 */
[----:B------:R-:W-:Y:S02]  /*7000*/  MOV R25, R24 ;  /* 0x0000001800197202 */ /* 0x000fe40000000f00 */
[----:B------:R-:W-:Y:S02]  /*7010*/  MOV R32, R27 ;  /* 0x0000001b00207202 */ /* 0x000fe40000000f00 */
[----:B------:R-:W-:Y:S01]  /*7020*/  MOV R35, R34 ;  /* 0x0000002200237202 */ /* 0x000fe20000000f00 */
[----:B------:R0:W-:Y:S04]  /*7030*/  STL.128 [R1+0x360], R28 ;  /* 0x0003601c01007387 */ /* 0x0001e80000100c00 */
[----:B------:R1:W-:Y:S04]  /*7040*/  STL.128 [R1+0x370], R24 ;  /* 0x0003701801007387 */ /* 0x0003e80000100c00 */
[----:B------:R1:W-:Y:S01]  /*7050*/  STL.128 [R1+0x380], R32 ;  /* 0x0003802001007387 */ /* 0x0003e20000100c00 */
[-C--:B0-----:R-:W-:Y:S01]  /*7060*/  FMUL R29, RZ, R12.reuse ;  /* 0x0000000cff1d7220 */ /* 0x081fe20000400000 */
[----:B------:R-:W-:Y:S01]  /*7070*/  MOV R28, R12 ;  /* 0x0000000c001c7202 */ /* 0x000fe20000000f00 */
[-C--:B-1----:R-:W-:Y:S01]  /*7080*/  FMUL R24, RZ, R13.reuse ;  /* 0x0000000dff187220 */ /* 0x082fe20000400000 */
[----:B------:R-:W-:Y:S01]  /*7090*/  MOV R31, R13 ;  /* 0x0000000d001f7202 */ /* 0x000fe20000000f00 */
[-C--:B------:R-:W-:Y:S01]  /*70a0*/  FMUL R27, RZ, R14.reuse ;  /* 0x0000000eff1b7220 */ /* 0x080fe20000400000 */
[----:B------:R-:W-:Y:S01]  /*70b0*/  MOV R26, R14 ;  /* 0x0000000e001a7202 */ /* 0x000fe20000000f00 */
[-C--:B------:R-:W-:Y:S01]  /*70c0*/  FMUL R34, RZ, R15.reuse ;  /* 0x0000000fff227220 */ /* 0x080fe20000400000 */
        /* <DEDUP_REMOVED lines=163> */
[----:B------:R-:W-:-:S03]  /*7b00*/  MOV R30, R29 ;  /* 0x0000001d001e7202 */ /* 0x000fc60000000f00 */
[----:B------:R2:W-:Y:S01]  /*7b10*/  STL.128 [R1+0x580], R24 ;  /* 0x0005801801007387 */ /* 0x0005e20000100c00 */
[----:B------:R-:W-:Y:S02]  /*7b20*/  MOV R32, R27 ;  /* 0x0000001b00207202 */ /* 0x000fe40000000f00 */
[----:B------:R-:W-:Y:S01]  /*7b30*/  MOV R35, R34 ;  /* 0x0000002200237202 */ /* 0x000fe20000000f00 */
[----:B------:R0:W-:Y:S04]  /*7b40*/  STL.128 [R1+0x570], R28 ;  /* 0x0005701c01007387 */ /* 0x0001e80000100c00 */
[----:B------:R1:W-:Y:S01]  /*7b50*/  STL.128 [R1+0x590], R32 ;  /* 0x0005902001007387 */ /* 0x0003e20000100c00 */
[----:B--2---:R-:W-:Y:S01]  /*7b60*/  FMUL R24, RZ, R5 ;  /* 0x00000005ff187220 */ /* 0x004fe20000400000 */
[----:B0-----:R-:W-:Y:S01]  /*7b70*/  FMUL R29, RZ, R4 ;  /* 0x00000004ff1d7220 */ /* 0x001fe20000400000 */
[-C--:B------:R-:W-:Y:S01]  /*7b80*/  FMUL R27, RZ, R6.reuse ;  /* 0x00000006ff1b7220 */ /* 0x080fe20000400000 */
[----:B------:R-:W-:-:S02]  /*7b90*/  MOV R26, R6 ;  /* 0x00000006001a7202 */ /* 0x000fc40000000f00 */
[----:B------:R-:W-:Y:S01]  /*7ba0*/  MOV R25, R24 ;  /* 0x0000001800197202 */ /* 0x000fe20000000f00 */
[----:B-1----:R-:W-:Y:S01]  /*7bb0*/  FMUL R34, RZ, R7 ;  /* 0x00000007ff227220 */ /* 0x002fe20000400000 */
[----:B------:R-:W-:Y:S02]  /*7bc0*/  MOV R28, R4 ;  /* 0x00000004001c7202 */ /* 0x000fe40000000f00 */
[----:B------:R-:W-:Y:S01]  /*7bd0*/  MOV R31, R5 ;  /* 0x00000005001f7202 */ /* 0x000fe20000000f00 */
[----:B------:R3:W-:Y:S01]  /*7be0*/  STL.128 [R1+0x5b0], R24 ;  /* 0x0005b01801007387 */ /* 0x0007e20000100c00 */
[----:B------:R-:W-:Y:S02]  /*7bf0*/  MOV R30, R29 ;  /* 0x0000001d001e7202 */ /* 0x000fe40000000f00 */
[----:B------:R-:W-:Y:S02]  /*7c00*/  MOV R33, R7 ;  /* 0x0000000700217202 */ /* 0x000fe40000000f00 */
[----:B------:R-:W2:Y:S01]  /*7c10*/  LDL.128 R4, [R1+0x6950] ;  /* 0x0069500001047983 */ /* 0x000ea20000100c00 */
[----:B------:R-:W-:-:S02]  /*7c20*/  MOV R32, R27 ;  /* 0x0000001b00207202 */ /* 0x000fc40000000f00 */
[----:B------:R-:W-:Y:S01]  /*7c30*/  MOV R35, R34 ;  /* 0x0000002200237202 */ /* 0x000fe20000000f00 */
[----:B------:R0:W-:Y:S04]  /*7c40*/  STL.128 [R1+0x5a0], R28 ;  /* 0x0005a01c01007387 */ /* 0x0001e80000100c00 */
[----:B------:R1:W-:Y:S01]  /*7c50*/  STL.128 [R1+0x5c0], R32 ;  /* 0x0005c02001007387 */ /* 0x0003e20000100c00 */
[----:B---3--:R-:W-:Y:S01]  /*7c60*/  FMUL R24, RZ, R17 ;  /* 0x00000011ff187220 */ /* 0x008fe20000400000 */
[----:B0-----:R-:W-:Y:S01]  /*7c70*/  FMUL R29, RZ, R16 ;  /* 0x00000010ff1d7220 */ /* 0x001fe20000400000 */
[-C--:B------:R-:W-:Y:S01]  /*7c80*/  FMUL R27, RZ, R18.reuse ;  /* 0x00000012ff1b7220 */ /* 0x080fe20000400000 */
[----:B------:R-:W-:Y:S02]  /*7c90*/  MOV R26, R18 ;  /* 0x00000012001a7202 */ /* 0x000fe40000000f00 */
[----:B------:R-:W-:Y:S01]  /*7ca0*/  MOV R25, R24 ;  /* 0x0000001800197202 */ /* 0x000fe20000000f00 */
[----:B-1----:R-:W-:Y:S01]  /*7cb0*/  FMUL R34, RZ, R19 ;  /* 0x00000013ff227220 */ /* 0x002fe20000400000 */
[----:B------:R-:W-:-:S02]  /*7cc0*/  MOV R28, R16 ;  /* 0x00000010001c7202 */ /* 0x000fc40000000f00 */
[----:B------:R-:W-:Y:S01]  /*7cd0*/  MOV R31, R17 ;  /* 0x00000011001f7202 */ /* 0x000fe20000000f00 */
[----:B------:R4:W-:Y:S01]  /*7ce0*/  STL.128 [R1+0x5e0], R24 ;  /* 0x0005e01801007387 */ /* 0x0009e20000100c00 */
[----:B------:R-:W-:Y:S02]  /*7cf0*/  MOV R30, R29 ;  /* 0x0000001d001e7202 */ /* 0x000fe40000000f00 */
[----:B------:R-:W-:Y:S02]  /*7d00*/  MOV R33, R19 ;  /* 0x0000001300217202 */ /* 0x000fe40000000f00 */
[----:B------:R-:W3:Y:S01]  /*7d10*/  LDL.128 R16, [R1+0x6960] ;  /* 0x0069600001107983 */ /* 0x000ee20000100c00 */
[----:B------:R-:W-:Y:S02]  /*7d20*/  MOV R32, R27 ;  /* 0x0000001b00207202 */ /* 0x000fe40000000f00 */
[----:B------:R-:W-:Y:S01]  /*7d30*/  MOV R35, R34 ;  /* 0x0000002200237202 */ /* 0x000fe20000000f00 */
[----:B------:R0:W-:Y:S04]  /*7d40*/  STL.128 [R1+0x5d0], R28 ;  /* 0x0005d01c01007387 */ /* 0x0001e80000100c00 */
[----:B------:R1:W-:Y:S01]  /*7d50*/  STL.128 [R1+0x5f0], R32 ;  /* 0x0005f02001007387 */ /* 0x0003e20000100c00 */
[----:B----4-:R-:W-:Y:S01]  /*7d60*/  FMUL R24, RZ, R21 ;  /* 0x00000015ff187220 */ /* 0x010fe20000400000 */
[----:B0-----:R-:W-:Y:S01]  /*7d70*/  FMUL R29, RZ, R20 ;  /* 0x00000014ff1d7220 */ /* 0x001fe20000400000 */
[-C--:B------:R-:W-:Y:S01]  /*7d80*/  FMUL R27, RZ, R22.reuse ;  /* 0x00000016ff1b7220 */ /* 0x080fe20000400000 */
[----:B------:R-:W-:-:S02]  /*7d90*/  MOV R26, R22 ;  /* 0x00000016001a7202 */ /* 0x000fc40000000f00 */
[----:B------:R-:W-:Y:S02]  /*7da0*/  MOV R25, R24 ;  /* 0x0000001800197202 */ /* 0x000fe40000000f00 */
[----:B------:R-:W-:Y:S02]  /*7db0*/  MOV R28, R20 ;  /* 0x00000014001c7202 */ /* 0x000fe40000000f00 */
[----:B------:R-:W-:Y:S01]  /*7dc0*/  MOV R31, R21 ;  /* 0x00000015001f7202 */ /* 0x000fe20000000f00 */
[----:B------:R5:W-:Y:S01]  /*7dd0*/  STL.128 [R1+0x610], R24 ;  /* 0x0006101801007387 */ /* 0x000be20000100c00 */
[----:B------:R-:W-:Y:S01]  /*7de0*/  MOV R30, R29 ;  /* 0x0000001d001e7202 */ /* 0x000fe20000000f00 */
[----:B-1----:R-:W-:Y:S01]  /*7df0*/  FMUL R34, RZ, R23 ;  /* 0x00000017ff227220 */ /* 0x002fe20000400000 */
[----:B------:R-:W-:Y:S02]  /*7e00*/  MOV R32, R27 ;  /* 0x0000001b00207202 */ /* 0x000fe40000000f00 */
[----:B------:R-:W-:-:S02]  /*7e10*/  MOV R33, R23 ;  /* 0x0000001700217202 */ /* 0x000fc40000000f00 */
[----:B------:R-:W4:Y:S04]  /*7e20*/  LDL.128 R20, [R1+0x6970] ;  /* 0x0069700001147983 */ /* 0x000f280000100c00 */
[----:B------:R0:W-:Y:S01]  /*7e30*/  STL.128 [R1+0x600], R28 ;  /* 0x0006001c01007387 */ /* 0x0001e20000100c00 */
[-C--:B-----5:R-:W-:Y:S01]  /*7e40*/  FMUL R27, RZ, R10.reuse ;  /* 0x0000000aff1b7220 */ /* 0x0a0fe20000400000 */
[----:B------:R-:W-:Y:S01]  /*7e50*/  MOV R26, R10 ;  /* 0x0000000a001a7202 */ /* 0x000fe20000000f00 */
[----:B------:R-:W-:Y:S01]  /*7e60*/  FMUL R10, RZ, R11 ;  /* 0x0000000bff0a7220 */ /* 0x000fe20000400000 */
[-C--:B0-----:R-:W-:Y:S01]  /*7e70*/  MOV R31, R9.reuse ;  /* 0x00000009001f7202 */ /* 0x081fe20000000f00 */
[----:B------:R-:W-:Y:S01]  /*7e80*/  FMUL R24, RZ, R9 ;  /* 0x00000009ff187220 */ /* 0x000fe20000400000 */
[-C--:B------:R-:W-:Y:S01]  /*7e90*/  FMUL R29, RZ, R8.reuse ;  /* 0x00000008ff1d7220 */ /* 0x080fe20000400000 */
[----:B------:R-:W-:-:S02]  /*7ea0*/  MOV R28, R8 ;  /* 0x00000008001c7202 */ /* 0x000fc40000000f00 */
[----:B------:R-:W-:Y:S02]  /*7eb0*/  MOV R9, R11 ;  /* 0x0000000b00097202 */ /* 0x000fe40000000f00 */
[----:B------:R-:W-:Y:S02]  /*7ec0*/  MOV R8, R27 ;  /* 0x0000001b00087202 */ /* 0x000fe40000000f00 */
[----:B------:R-:W-:-:S05]  /*7ed0*/  MOV R11, R10 ;  /* 0x0000000a000b7202 */ /* 0x000fca0000000f00 */
[----:B------:R0:W-:Y:S01]  /*7ee0*/  STL.128 [R1+0x650], R8 ;  /* 0x0006500801007387 */ /* 0x0001e20000100c00 */
[----:B------:R-:W-:Y:S02]  /*7ef0*/  MOV R35, R34 ;  /* 0x0000002200237202 */ /* 0x000fe40000000f00 */
[----:B------:R-:W-:Y:S02]  /*7f00*/  MOV R30, R29 ;  /* 0x0000001d001e7202 */ /* 0x000fe40000000f00 */
[----:B------:R-:W-:Y:S01]  /*7f10*/  MOV R25, R24 ;  /* 0x0000001800197202 */ /* 0x000fe20000000f00 */
[----:B------:R1:W-:Y:S04]  /*7f20*/  STL.128 [R1+0x620], R32 ;  /* 0x0006202001007387 */ /* 0x0003e80000100c00 */
[----:B0-----:R-:W5:Y:S04]  /*7f30*/  LDL.128 R8, [R1+0x6980] ;  /* 0x0069800001087983 */ /* 0x001f680000100c00 */
[----:B------:R0:W-:Y:S01]  /*7f40*/  STL.128 [R1+0x630], R28 ;  /* 0x0006301c01007387 */ /* 0x0001e20000100c00 */
[-C--:B-1----:R-:W-:Y:S01]  /*7f50*/  FMUL R34, RZ, R15.reuse ;  /* 0x0000000fff227220 */ /* 0x082fe20000400000 */
[----:B------:R-:W-:-:S02]  /*7f60*/  MOV R33, R15 ;  /* 0x0000000f00217202 */ /* 0x000fc40000000f00 */
[----:B------:R1:W-:Y:S01]  /*7f70*/  STL.128 [R1+0x640], R24 ;  /* 0x0006401801007387 */ /* 0x0003e20000100c00 */
[-C--:B0-----:R-:W-:Y:S01]  /*7f80*/  FMUL R29, RZ, R12.reuse ;  /* 0x0000000cff1d7220 */ /* 0x081fe20000400000 */
[----:B------:R-:W-:Y:S02]  /*7f90*/  MOV R28, R12 ;  /* 0x0000000c001c7202 */ /* 0x000fe40000000f00 */
[-C--:B------:R-:W-:Y:S01]  /*7fa0*/  MOV R31, R13.reuse ;  /* 0x0000000d001f7202 */ /* 0x080fe20000000f00 */
[----:B-1----:R-:W-:Y:S01]  /*7fb0*/  FMUL R24, RZ, R13 ;  /* 0x0000000dff187220 */ /* 0x002fe20000400000 */
[-C--:B------:R-:W-:Y:S01]  /*7fc0*/  FMUL R27, RZ, R14.reuse ;  /* 0x0000000eff1b7220 */ /* 0x080fe20000400000 */
[----:B------:R-:W-:Y:S02]  /*7fd0*/  MOV R26, R14 ;  /* 0x0000000e001a7202 */ /* 0x000fe40000000f00 */
[----:B------:R-:W5:Y:S01]  /*7fe0*/  LDL.128 R12, [R1+0x6990] ;  /* 0x00699000010c7983 */ /* 0x000f620000100c00 */
[----:B------:R-:W-:-:S02]  /*7ff0*/  MOV R25, R24 ;  /* 0x0000001800197202 */ /* 0x000fc40000000f00 */
        /* <DEDUP_REMOVED lines=17> */
[----:B------:R-:W-:Y:S01]  /*8110*/  MOV R32, R27 ;  /* 0x0000001b00207202 */ /* 0x000fe20000000f00 */
[----:B------:R0:W-:Y:S01]  /*8120*/  STL.128 [R1+0x690], R28 ;  /* 0x0006901c01007387 */ /* 0x0001e20000100c00 */
[----:B------:R-:W-:-:S03]  /*8130*/  MOV R35, R34 ;  /* 0x0000002200237202 */ /* 0x000fc60000000f00 */
[----:B------:R-:W2:Y:S04]  /*8140*/  LDL.128 R4, [R1+0x69a0] ;  /* 0x0069a00001047983 */ /* 0x000ea80000100c00 */
[----:B------:R1:W-:Y:S01]  /*8150*/  STL.128 [R1+0x6b0], R32 ;  /* 0x0006b02001007387 */ /* 0x0003e20000100c00 */
[----:B---3--:R-:W-:Y:S01]  /*8160*/  FMUL R24, RZ, R17 ;  /* 0x00000011ff187220 */ /* 0x008fe20000400000 */
[----:B0-----:R-:W-:Y:S01]  /*8170*/  FMUL R29, RZ, R16 ;  /* 0x00000010ff1d7220 */ /* 0x001fe20000400000 */
[-C--:B------:R-:W-:Y:S01]  /*8180*/  FMUL R27, RZ, R18.reuse ;  /* 0x00000012ff1b7220 */ /* 0x080fe20000400000 */
[----:B------:R-:W-:Y:S02]  /*8190*/  MOV R26, R18 ;  /* 0x00000012001a7202 */ /* 0x000fe40000000f00 */
[----:B------:R-:W-:-:S02]  /*81a0*/  MOV R25, R24 ;  /* 0x0000001800197202 */ /* 0x000fc40000000f00 */
[----:B------:R-:W-:Y:S02]  /*81b0*/  MOV R28, R16 ;  /* 0x00000010001c7202 */ /* 0x000fe40000000f00 */
[----:B------:R-:W-:Y:S01]  /*81c0*/  MOV R31, R17 ;  /* 0x00000011001f7202 */ /* 0x000fe20000000f00 */
[----:B------:R4:W-:Y:S01]  /*81d0*/  STL.128 [R1+0x6d0], R24 ;  /* 0x0006d01801007387 */ /* 0x0009e20000100c00 */
[----:B------:R-:W-:Y:S02]  /*81e0*/  MOV R30, R29 ;  /* 0x0000001d001e7202 */ /* 0x000fe40000000f00 */
[----:B-1----:R-:W-:-:S03]  /*81f0*/  MOV R32, R27 ;  /* 0x0000001b00207202 */ /* 0x002fc60000000f00 */
[----:B------:R0:W-:Y:S01]  /*8200*/  STL.128 [R1+0x6c0], R28 ;  /* 0x0006c01c01007387 */ /* 0x0001e20000100c00 */
[-C--:B------:R-:W-:Y:S01]  /*8210*/  FMUL R34, RZ, R19.reuse ;  /* 0x00000013ff227220 */ /* 0x080fe20000400000 */
[----:B------:R-:W-:Y:S02]  /*8220*/  MOV R33, R19 ;  /* 0x0000001300217202 */ /* 0x000fe40000000f00 */
[----:B------:R-:W3:Y:S01]  /*8230*/  LDL.128 R16, [R1+0x69b0] ;  /* 0x0069b00001107983 */ /* 0x000ee20000100c00 */
[----:B----4-:R-:W-:Y:S01]  /*8240*/  FMUL R24, RZ, R21 ;  /* 0x00000015ff187220 */ /* 0x010fe20000400000 */
[-C--:B------:R-:W-:Y:S01]  /*8250*/  FMUL R27, RZ, R22.reuse ;  /* 0x00000016ff1b7220 */ /* 0x080fe20000400000 */
[----:B------:R-:W-:Y:S01]  /*8260*/  MOV R26, R22 ;  /* 0x00000016001a7202 */ /* 0x000fe20000000f00 */
[----:B------:R-:W-:Y:S01]  /*8270*/  FMUL R22, RZ, R23 ;  /* 0x00000017ff167220 */ /* 0x000fe20000400000 */
[----:B0-----:R-:W-:Y:S01]  /*8280*/  FMUL R29, RZ, R20 ;  /* 0x00000014ff1d7220 */ /* 0x001fe20000400000 */
[----:B------:R-:W-:-:S02]  /*8290*/  MOV R31, R21 ;  /* 0x00000015001f7202 */ /* 0x000fc40000000f00 */
[----:B------:R-:W-:Y:S02]  /*82a0*/  MOV R28, R20 ;  /* 0x00000014001c7202 */ /* 0x000fe40000000f00 */
[----:B------:R-:W-:Y:S02]  /*82b0*/  MOV R25, R24 ;  /* 0x0000001800197202 */ /* 0x000fe40000000f00 */
[----:B------:R-:W-:Y:S02]  /*82c0*/  MOV R21, R23 ;  /* 0x0000001700157202 */ /* 0x000fe40000000f00 */
[----:B------:R-:W-:Y:S02]  /*82d0*/  MOV R20, R27 ;  /* 0x0000001b00147202 */ /* 0x000fe40000000f00 */
[----:B------:R-:W-:Y:S01]  /*82e0*/  MOV R23, R22 ;  /* 0x0000001600177202 */ /* 0x000fe20000000f00 */
[----:B------:R-:W-:Y:S01]  /*82f0*/  STL.128 [R1+0x700], R24 ;  /* 0x0007001801007387 */ /* 0x000fe20000100c00 */
[----:B------:R-:W-:-:S03]  /*8300*/  MOV R30, R29 ;  /* 0x0000001d001e7202 */ /* 0x000fc60000000f00 */
[----:B------:R0:W-:Y:S04]  /*8310*/  STL.128 [R1+0x710], R20 ;  /* 0x0007101401007387 */ /* 0x0001e80000100c00 */
[----:B------:R1:W-:Y:S04]  /*8320*/  STL.128 [R1+0x6f0], R28 ;  /* 0x0006f01c01007387 */ /* 0x0003e80000100c00 */
[----:B0-----:R-:W4:Y:S01]  /*8330*/  LDL.128 R20, [R1+0x69c0] ;  /* 0x0069c00001147983 */ /* 0x001f220000100c00 */
[----:B-----5:R-:W-:Y:S01]  /*8340*/  FMUL R24, RZ, R9 ;  /* 0x00000009ff187220 */ /* 0x020fe20000400000 */
[-C--:B------:R-:W-:Y:S01]  /*8350*/  FMUL R27, RZ, R10.reuse ;  /* 0x0000000aff1b7220 */ /* 0x080fe20000400000 */
[----:B------:R-:W-:Y:S01]  /*8360*/  MOV R26, R10 ;  /* 0x0000000a001a7202 */ /* 0x000fe20000000f00 */
[----:B------:R-:W-:Y:S01]  /*8370*/  FMUL R10, RZ, R11 ;  /* 0x0000000bff0a7220 */ /* 0x000fe20000400000 */
[----:B-1----:R-:W-:Y:S01]  /*8380*/  FMUL R29, RZ, R8 ;  /* 0x00000008ff1d7220 */ /* 0x002fe20000400000 */
[----:B------:R-:W-:-:S02]  /*8390*/  MOV R31, R9 ;  /* 0x00000009001f7202 */ /* 0x000fc40000000f00 */
[----:B------:R-:W-:Y:S02]  /*83a0*/  MOV R28, R8 ;  /* 0x00000008001c7202 */ /* 0x000fe40000000f00 */
[----:B------:R-:W-:Y:S02]  /*83b0*/  MOV R25, R24 ;  /* 0x0000001800197202 */ /* 0x000fe40000000f00 */
[----:B------:R-:W-:Y:S02]  /*83c0*/  MOV R9, R11 ;  /* 0x0000000b00097202 */ /* 0x000fe40000000f00 */
[----:B------:R-:W-:Y:S02]  /*83d0*/  MOV R8, R27 ;  /* 0x0000001b00087202 */ /* 0x000fe40000000f00 */
[----:B------:R-:W-:Y:S01]  /*83e0*/  MOV R11, R10 ;  /* 0x0000000a000b7202 */ /* 0x000fe20000000f00 */
[----:B------:R0:W-:Y:S01]  /*83f0*/  STL.128 [R1+0x730], R24 ;  /* 0x0007301801007387 */ /* 0x0001e20000100c00 */
[----:B------:R-:W-:-:S03]  /*8400*/  MOV R30, R29 ;  /* 0x0000001d001e7202 */ /* 0x000fc60000000f00 */
[----:B------:R1:W-:Y:S04]  /*8410*/  STL.128 [R1+0x740], R8 ;  /* 0x0007400801007387 */ /* 0x0003e80000100c00 */
[----:B------:R5:W-:Y:S01]  /*8420*/  STL.128 [R1+0x720], R28 ;  /* 0x0007201c01007387 */ /* 0x000be20000100c00 */
[-C--:B0-----:R-:W-:Y:S01]  /*8430*/  FMUL R27, RZ, R14.reuse ;  /* 0x0000000eff1b7220 */ /* 0x081fe20000400000 */
[----:B------:R-:W-:Y:S01]  /*8440*/  MOV R26, R14 ;  /* 0x0000000e001a7202 */ /* 0x000fe20000000f00 */
[----:B------:R-:W-:Y:S01]  /*8450*/  FMUL R14, RZ, R15 ;  /* 0x0000000fff0e7220 */ /* 0x000fe20000400000 */
[----:B-1----:R-:W4:Y:S01]  /*8460*/  LDL.128 R8, [R1+0x69d0] ;  /* 0x0069d00001087983 */ /* 0x002f220000100c00 */
[-C--:B------:R-:W-:Y:S01]  /*8470*/  FMUL R24, RZ, R13.reuse ;  /* 0x0000000dff187220 */ /* 0x080fe20000400000 */
[----:B-----5:R-:W-:Y:S01]  /*8480*/  MOV R31, R13 ;  /* 0x0000000d001f7202 */ /* 0x020fe20000000f00 */
[-C--:B------:R-:W-:Y:S01]  /*8490*/  FMUL R29, RZ, R12.reuse ;  /* 0x0000000cff1d7220 */ /* 0x080fe20000400000 */
[----:B------:R-:W-:-:S02]  /*84a0*/  MOV R28, R12 ;  /* 0x0000000c001c7202 */ /* 0x000fc40000000f00 */
[----:B------:R-:W-:Y:S02]  /*84b0*/  MOV R13, R15 ;  /* 0x0000000f000d7202 */ /* 0x000fe40000000f00 */
[----:B------:R-:W-:Y:S02]  /*84c0*/  MOV R12, R27 ;  /* 0x0000001b000c7202 */ /* 0x000fe40000000f00 */
[----:B------:R-:W-:-:S05]  /*84d0*/  MOV R15, R14 ;  /* 0x0000000e000f7202 */ /* 0x000fca0000000f00 */
[----:B------:R0:W-:Y:S04]  /*84e0*/  STL.128 [R1+0x770], R12 ;  /* 0x0007700c01007387 */ /* 0x0001e80000100c00 */
[----:B0-----:R-:W5:Y:S01]  /*84f0*/  LDL.128 R12, [R1+0x69e0] ;  /* 0x0069e000010c7983 */ /* 0x001f620000100c00 */
[----:B------:R-:W-:Y:S02]  /*8500*/  MOV R25, R24 ;  /* 0x0000001800197202 */ /* 0x000fe40000000f00 */
[----:B------:R-:W-:Y:S02]  /*8510*/  MOV R30, R29 ;  /* 0x0000001d001e7202 */ /* 0x000fe40000000f00 */
[----:B------:R-:W-:Y:S01]  /*8520*/  MOV R35, R34 ;  /* 0x0000002200237202 */ /* 0x000fe20000000f00 */
[----:B------:R2:W-:Y:S04]  /*8530*/  STL.128 [R1+0x760], R24 ;  /* 0x0007601801007387 */ /* 0x0005e80000100c00 */
[----:B------:R0:W-:Y:S04]  /*8540*/  STL.128 [R1+0x750], R28 ;  /* 0x0007501c01007387 */ /* 0x0001e80000100c00 */
[----:B------:R1:W-:Y:S01]  /*8550*/  STL.128 [R1+0x6e0], R32 ;  /* 0x0006e02001007387 */ /* 0x0003e20000100c00 */
[----:B--2---:R-:W-:Y:S01]  /*8560*/  FMUL R24, RZ, R5 ;  /* 0x00000005ff187220 */ /* 0x004fe20000400000 */
[----:B0-----:R-:W-:Y:S01]  /*8570*/  FMUL R29, RZ, R4 ;  /* 0x00000004ff1d7220 */ /* 0x001fe20000400000 */
[-C--:B------:R-:W-:Y:S01]  /*8580*/  FMUL R27, RZ, R6.reuse ;  /* 0x00000006ff1b7220 */ /* 0x080fe20000400000 */
[----:B------:R-:W-:Y:S01]  /*8590*/  MOV R26, R6 ;  /* 0x00000006001a7202 */ /* 0x000fe20000000f00 */
[----:B-1----:R-:W-:Y:S01]  /*85a0*/  FMUL R34, RZ, R7 ;  /* 0x00000007ff227220 */ /* 0x002fe20000400000 */
[----:B------:R-:W-:-:S02]  /*85b0*/  MOV R25, R24 ;  /* 0x0000001800197202 */ /* 0x000fc40000000f00 */
[----:B------:R-:W-:Y:S02]  /*85c0*/  MOV R28, R4 ;  /* 0x00000004001c7202 */ /* 0x000fe40000000f00 */
[----:B------:R-:W-:Y:S02]  /*85d0*/  MOV R31, R5 ;  /* 0x00000005001f7202 */ /* 0x000fe40000000f00 */
[----:B------:R-:W-:Y:S01]  /*85e0*/  MOV R30, R29 ;  /* 0x0000001d001e7202 */ /* 0x000fe20000000f00 */
[----:B------:R3:W-:Y:S01]  /*85f0*/  STL.128 [R1+0x790], R24 ;  /* 0x0007901801007387 */ /* 0x0007e20000100c00 */
[----:B------:R-:W-:Y:S02]  /*8600*/  MOV R33, R7 ;  /* 0x0000000700217202 */ /* 0x000fe40000000f00 */
[----:B------:R-:W-:Y:S01]  /*8610*/  MOV R32, R27 ;  /* 0x0000001b00207202 */ /* 0x000fe20000000f00 */
[----:B------:R0:W-:Y:S01]  /*8620*/  STL.128 [R1+0x780], R28 ;  /* 0x0007801c01007387 */ /* 0x0001e20000100c00 */
[----:B------:R-:W-:-:S03]  /*8630*/  MOV R35, R34 ;  /* 0x0000002200237202 */ /* 0x000fc60000000f00 */
[----:B------:R-:W2:Y:S04]  /*8640*/  LDL.128 R4, [R1+0x69f0] ;  /* 0x0069f00001047983 */ /* 0x000ea80000100c00 */
[----:B------:R1:W-:Y:S01]  /*8650*/  STL.128 [R1+0x7a0], R32 ;  /* 0x0007a02001007387 */ /* 0x0003e20000100c00 */
[-C--:B---3--:R-:W-:Y:S01]  /*8660*/  FMUL R24, RZ, R17.reuse ;  /* 0x00000011ff187220 */ /* 0x088fe20000400000 */
[----:B0-----:R-:W-:Y:S01]  /*8670*/  MOV R31, R17 ;  /* 0x00000011001f7202 */ /* 0x001fe20000000f00 */
[-C--:B------:R-:W-:Y:S01]  /*8680*/  FMUL R27, RZ, R18.reuse ;  /* 0x00000012ff1b7220 */ /* 0x080fe20000400000 */
[----:B------:R-:W-:Y:S01]  /*8690*/  MOV R26, R18 ;  /* 0x00000012001a7202 */ /* 0x000fe20000000f00 */
[----:B------:R-:W-:Y:S01]  /*86a0*/  FMUL R29, RZ, R16 ;  /* 0x00000010ff1d7220 */ /* 0x000fe20000400000 */
[----:B------:R-:W-:Y:S01]  /*86b0*/  MOV R25, R24 ;  /* 0x0000001800197202 */ /* 0x000fe20000000f00 */
[----:B-1----:R-:W-:Y:S01]  /*86c0*/  FMUL R34, RZ, R19 ;  /* 0x00000013ff227220 */ /* 0x002fe20000400000 */
[----:B------:R-:W-:-:S02]  /*86d0*/  MOV R28, R16 ;  /* 0x00000010001c7202 */ /* 0x000fc40000000f00 */
[----:B------:R-:W-:Y:S01]  /*86e0*/  MOV R33, R19 ;  /* 0x0000001300217202 */ /* 0x000fe20000000f00 */
[----:B------:R0:W-:Y:S01]  /*86f0*/  STL.128 [R1+0x7c0], R24 ;  /* 0x0007c01801007387 */ /* 0x0001e20000100c00 */
[----:B------:R-:W-:Y:S02]  /*8700*/  MOV R30, R29 ;  /* 0x0000001d001e7202 */ /* 0x000fe40000000f00 */
[----:B------:R-:W-:Y:S02]  /*8710*/  MOV R32, R27 ;  /* 0x0000001b00207202 */ /* 0x000fe40000000f00 */
[----:B------:R-:W-:Y:S01]  /*8720*/  MOV R35, R34 ;  /* 0x0000002200237202 */ /* 0x000fe20000000f00 */
[----:B------:R1:W-:Y:S04]  /*8730*/  STL.128 [R1+0x7b0], R28 ;  /* 0x0007b01c01007387 */ /* 0x0003e80000100c00 */
[----:B------:R-:W-:Y:S01]  /*8740*/  STL.128 [R1+0x7d0], R32 ;  /* 0x0007d02001007387 */ /* 0x000fe20000100c00 */
[-C--:B----4-:R-:W-:Y:S01]  /*8750*/  FMUL R17, RZ, R20.reuse ;  /* 0x00000014ff117220 */ /* 0x090fe20000400000 */
[----:B------:R-:W-:-:S02]  /*8760*/  MOV R16, R20 ;  /* 0x0000001400107202 */ /* 0x000fc40000000f00 */
[----:B------:R-:W-:Y:S02]  /*8770*/  MOV R19, R21 ;  /* 0x0000001500137202 */ /* 0x000fe40000000f00 */
[----:B------:R-:W-:Y:S01]  /*8780*/  MOV R18, R17 ;  /* 0x0000001100127202 */ /* 0x000fe20000000f00 */
[----:B0-----:R-:W-:-:S04]  /*8790*/  FMUL R24, RZ, R21 ;  /* 0x00000015ff187220 */ /* 0x001fc80000400000 */
[----:B------:R0:W-:Y:S01]  /*87a0*/  STL.128 [R1+0x7e0], R16 ;  /* 0x0007e01001007387 */ /* 0x0001e20000100c00 */
[-C--:B------:R-:W-:Y:S01]  /*87b0*/  FMUL R27, RZ, R22.reuse ;  /* 0x00000016ff1b7220 */ /* 0x080fe20000400000 */
[----:B------:R-:W-:Y:S01]  /*87c0*/  MOV R26, R22 ;  /* 0x00000016001a7202 */ /* 0x000fe20000000f00 */
[-C--:B-1----:R-:W-:Y:S01]  /*87d0*/  FMUL R30, RZ, R23.reuse ;  /* 0x00000017ff1e7220 */ /* 0x082fe20000400000 */
[----:B------:R-:W-:Y:S02]  /*87e0*/  MOV R25, R24 ;  /* 0x0000001800197202 */ /* 0x000fe40000000f00 */
[----:B------:R-:W-:Y:S01]  /*87f0*/  MOV R29, R23 ;  /* 0x00000017001d7202 */ /* 0x000fe20000000f00 */
[----:B0-----:R-:W3:Y:S01]  /*8800*/  LDL.128 R16, [R1+0x6a00] ;  /* 0x006a000001107983 */ /* 0x001ee20000100c00 */
[----:B------:R-:W-:-:S03]  /*8810*/  MOV R28, R27 ;  /* 0x0000001b001c7202 */ /* 0x000fc60000000f00 */
[----:B------:R0:W-:Y:S01]  /*8820*/  STL.128 [R1+0x7f0], R24 ;  /* 0x0007f01801007387 */ /* 0x0001e20000100c00 */
[----:B------:R-:W-:Y:S01]  /*8830*/  MOV R31, R30 ;  /* 0x0000001e001f7202 */ /* 0x000fe20000000f00 */
[-C--:B------:R-:W-:Y:S01]  /*8840*/  FMUL R21, RZ, R8.reuse ;  /* 0x00000008ff157220 */ /* 0x080fe20000400000 */
[----:B------:R-:W-:Y:S02]  /*8850*/  MOV R20, R8 ;  /* 0x0000000800147202 */ /* 0x000fe40000000f00 */
[----:B------:R-:W-:Y:S02]  /*8860*/  MOV R23, R9 ;  /* 0x0000000900177202 */ /* 0x000fe40000000f00 */
[----:B------:R-:W-:Y:S01]  /*8870*/  MOV R22, R21 ;  /* 0x0000001500167202 */ /* 0x000fe20000000f00 */
[----:B0-----:R-:W-:Y:S01]  /*8880*/  FMUL R24, RZ, R9 ;  /* 0x00000009ff187220 */ /* 0x001fe20000400000 */
[-C--:B------:R-:W-:Y:S01]  /*8890*/  FMUL R27, RZ, R10.reuse ;  /* 0x0000000aff1b7220 */ /* 0x080fe20000400000 */
[----:B------:R-:W-:Y:S01]  /*88a0*/  MOV R26, R10 ;  /* 0x0000000a001a7202 */ /* 0x000fe20000000f00 */
[-C--:B------:R-:W-:Y:S01]  /*88b0*/  FMUL R34, RZ, R11.reuse ;  /* 0x0000000bff227220 */ /* 0x080fe20000400000 */
[----:B------:R5:W-:Y:S01]  /*88c0*/  STL.128 [R1+0x810], R20 ;  /* 0x0008101401007387 */ /* 0x000be20000100c00 */
[----:B------:R-:W-:-:S03]  /*88d0*/  MOV R33, R11 ;  /* 0x0000000b00217202 */ /* 0x000fc60000000f00 */
[----:B------:R-:W4:Y:S01]  /*88e0*/  LDL.128 R8, [R1+0x6a10] ;  /* 0x006a100001087983 */ /* 0x000f220000100c00 */
[----:B------:R-:W-:-:S03]  /*88f0*/  MOV R25, R24 ;  /* 0x0000001800197202 */ /* 0x000fc60000000f00 */
[----:B------:R0:W-:Y:S04]  /*8900*/  STL.128 [R1+0x800], R28 ;  /* 0x0008001c01007387 */ /* 0x0001e80000100c00 */
[----:B------:R1:W-:Y:S01]  /*8910*/  STL.128 [R1+0x820], R24 ;  /* 0x0008201801007387 */ /* 0x0003e20000100c00 */
[----:B-----5:R-:W-:Y:S01]  /*8920*/  FMUL R20, RZ, R13 ;  /* 0x0000000dff147220 */ /* 0x020fe20000400000 */
[-C--:B------:R-:W-:Y:S01]  /*8930*/  FMUL R23, RZ, R14.reuse ;  /* 0x0000000eff177220 */ /* 0x080fe20000400000 */
[----:B------:R-:W-:-:S03]  /*8940*/  MOV R22, R14 ;  /* 0x0000000e00167202 */ /* 0x000fc60000000f00 */
[----:B------:R-:W-:Y:S01]  /*8950*/  MOV R21, R20 ;  /* 0x0000001400157202 */ /* 0x000fe20000000f00 */
[-C--:B0-----:R-:W-:Y:S01]  /*8960*/  FMUL R29, RZ, R12.reuse ;  /* 0x0000000cff1d7220 */ /* 0x081fe20000400000 */
[----:B------:R-:W-:Y:S01]  /*8970*/  MOV R28, R12 ;  /* 0x0000000c001c7202 */ /* 0x000fe20000000f00 */
[----:B-1----:R-:W-:Y:S01]  /*8980*/  FMUL R26, RZ, R15 ;  /* 0x0000000fff1a7220 */ /* 0x002fe20000400000 */
[----:B------:R-:W-:Y:S01]  /*8990*/  MOV R31, R13 ;  /* 0x0000000d001f7202 */ /* 0x000fe20000000f00 */
[----:B------:R0:W-:Y:S01]  /*89a0*/  STL.128 [R1+0x850], R20 ;  /* 0x0008501401007387 */ /* 0x0001e20000100c00 */
[----:B------:R-:W-:Y:S02]  /*89b0*/  MOV R25, R15 ;  /* 0x0000000f00197202 */ /* 0x000fe40000000f00 */
[----:B------:R-:W-:Y:S01]  /*89c0*/  MOV R24, R23 ;  /* 0x0000001700187202 */ /* 0x000fe20000000f00 */
[----:B------:R-:W5:Y:S04]  /*89d0*/  LDL.128 R12, [R1+0x6a20] ;  /* 0x006a2000010c7983 */ /* 0x000f680000100c00 */
[----:B0-----:R-:W5:Y:S01]  /*89e0*/  LDL.128 R20, [R1+0x6a30] ;  /* 0x006a300001147983 */ /* 0x001f620000100c00 */
[----:B------:R-:W-:-:S02]  /*89f0*/  MOV R32, R27 ;  /* 0x0000001b00207202 */ /* 0x000fc40000000f00 */
[----:B------:R-:W-:Y:S02]  /*8a00*/  MOV R35, R34 ;  /* 0x0000002200237202 */ /* 0x000fe40000000f00 */
[----:B------:R-:W-:Y:S02]  /*8a10*/  MOV R30, R29 ;  /* 0x0000001d001e7202 */ /* 0x000fe40000000f00 */
[----:B------:R-:W-:Y:S01]  /*8a20*/  MOV R27, R26 ;  /* 0x0000001a001b7202 */ /* 0x000fe20000000f00 */
[----:B------:R2:W-:Y:S04]  /*8a30*/  STL.128 [R1+0x830], R32 ;  /* 0x0008302001007387 */ /* 0x0005e80000100c00 */
[----:B------:R0:W-:Y:S04]  /*8a40*/  STL.128 [R1+0x840], R28 ;  /* 0x0008401c01007387 */ /* 0x0001e80000100c00 */
[----:B------:R-:W-:Y:S01]  /*8a50*/  STL.128 [R1+0x860], R24 ;  /* 0x0008601801007387 */ /* 0x000fe20000100c00 */
[-C--:B--2---:R-:W-:Y:S01]  /*8a60*/  MOV R35, R5.reuse ;  /* 0x0000000500237202 */ /* 0x084fe20000000f00 */
[----:B0-----:R-:W-:Y:S01]  /*8a70*/  FMUL R28, RZ, R5 ;  /* 0x00000005ff1c7220 */ /* 0x001fe20000400000 */
[-C--:B------:R-:W-:Y:S01]  /*8a80*/  FMUL R33, RZ, R4.reuse ;  /* 0x00000004ff217220 */ /* 0x080fe20000400000 */
[----:B------:R-:W-:Y:S01]  /*8a90*/  MOV R32, R4 ;  /* 0x0000000400207202 */ /* 0x000fe20000000f00 */
[-C--:B------:R-:W-:Y:S01]  /*8aa0*/  FMUL R31, RZ, R6.reuse ;  /* 0x00000006ff1f7220 */ /* 0x080fe20000400000 */
[----:B------:R-:W-:Y:S01]  /*8ab0*/  MOV R30, R6 ;  /* 0x00000006001e7202 */ /* 0x000fe20000000f00 */
[-C--:B------:R-:W-:Y:S01]  /*8ac0*/  FMUL R38, RZ, R7.reuse ;  /* 0x00000007ff267220 */ /* 0x080fe20000400000 */
[----:B------:R-:W-:-:S02]  /*8ad0*/  MOV R37, R7 ;  /* 0x0000000700257202 */ /* 0x000fc40000000f00 */
[----:B------:R-:W-:-:S05]  /*8ae0*/  MOV R29, R28 ;  /* 0x0000001c001d7202 */ /* 0x000fca0000000f00 */
[----:B------:R-:W-:Y:S01]  /*8af0*/  STL.128 [R1+0x880], R28 ;  /* 0x0008801c01007387 */ /* 0x000fe20000100c00 */
[----:B------:R-:W-:Y:S02]  /*8b00*/  MOV R36, R31 ;  /* 0x0000001f00247202 */ /* 0x000fe40000000f00 */
[----:B------:R-:W-:-:S05]  /*8b10*/  MOV R34, R33 ;  /* 0x0000002100227202 */ /* 0x000fca0000000f00 */
[----:B------:R-:W-:Y:S01]  /*8b20*/  STL.128 [R1+0x870], R32 ;  /* 0x0008702001007387 */ /* 0x000fe20000100c00 */
[----:B------:R-:W-:-:S05]  /*8b30*/  MOV R39, R38 ;  /* 0x0000002600277202 */ /* 0x000fca0000000f00 */
[----:B------:R0:W-:Y:S04]  /*8b40*/  STL.128 [R1+0x890], R36 ;  /* 0x0008902401007387 */ /* 0x0001e80000100c00 */
[----:B0-----:R-:W2:Y:S01]  /*8b50*/  LDL.128 R36, [R1+0x80] ;  /* 0x0000800001247983 */ /* 0x001ea20000100c00 */
[-C--:B---3--:R-:W-:Y:S01]  /*8b60*/  FMUL R5, RZ, R16.reuse ;  /* 0x00000010ff057220 */ /* 0x088fe20000400000 */
[-C--:B------:R-:W-:Y:S01]  /*8b70*/  FMUL R24, RZ, R17.reuse ;  /* 0x00000011ff187220 */ /* 0x080fe20000400000 */
[----:B------:R-:W-:Y:S01]  /*8b80*/  MOV R4, R16 ;  /* 0x0000001000047202 */ /* 0x000fe20000000f00 */
[----:B------:R-:W-:Y:S01]  /*8b90*/  FMUL R27, RZ, R18 ;  /* 0x00000012ff1b7220 */ /* 0x000fe20000400000 */
[----:B------:R-:W-:Y:S02]  /*8ba0*/  MOV R7, R17 ;  /* 0x0000001100077202 */ /* 0x000fe40000000f00 */
[----:B------:R-:W-:-:S02]  /*8bb0*/  MOV R6, R5 ;  /* 0x0000000500067202 */ /* 0x000fc40000000f00 */
[----:B------:R-:W-:Y:S02]  /*8bc0*/  MOV R26, R18 ;  /* 0x00000012001a7202 */ /* 0x000fe40000000f00 */
[----:B------:R-:W-:Y:S01]  /*8bd0*/  MOV R25, R24 ;  /* 0x0000001800197202 */ /* 0x000fe20000000f00 */
[----:B------:R0:W-:Y:S01]  /*8be0*/  STL.128 [R1+0x8a0], R4 ;  /* 0x0008a00401007387 */ /* 0x0001e20000100c00 */
[----:B------:R-:W-:-:S03]  /*8bf0*/  FMUL R18, RZ, R19 ;  /* 0x00000013ff127220 */ /* 0x000fc60000400000 */
[----:B------:R1:W-:Y:S01]  /*8c00*/  STL.128 [R1+0x8b0], R24 ;  /* 0x0008b01801007387 */ /* 0x0003e20000100c00 */
[----:B------:R-:W-:Y:S02]  /*8c10*/  MOV R17, R19 ;  /* 0x0000001300117202 */ /* 0x000fe40000000f00 */
[----:B------:R-:W-:Y:S02]  /*8c20*/  MOV R16, R27 ;  /* 0x0000001b00107202 */ /* 0x000fe40000000f00 */
[----:B------:R-:W-:-:S05]  /*8c30*/  MOV R19, R18 ;  /* 0x0000001200137202 */ /* 0x000fca0000000f00 */
[----:B------:R3:W-:Y:S01]  /*8c40*/  STL.128 [R1+0x8c0], R16 ;  /* 0x0008c01001007387 */ /* 0x0007e20000100c00 */
[----:B----4-:R-:W-:Y:S01]  /*8c50*/  FMUL R29, RZ, R8 ;  /* 0x00000008ff1d7220 */ /* 0x010fe20000400000 */
[----:B0-----:R-:W-:Y:S01]  /*8c60*/  FMUL R7, RZ, R10 ;  /* 0x0000000aff077220 */ /* 0x001fe20000400000 */
[----:B-1----:R-:W-:Y:S01]  /*8c70*/  FMUL R26, RZ, R11 ;  /* 0x0000000bff1a7220 */ /* 0x002fe20000400000 */
[----:B------:R-:W-:Y:S02]  /*8c80*/  MOV R28, R8 ;  /* 0x00000008001c7202 */ /* 0x000fe40000000f00 */
[----:B------:R-:W-:Y:S02]  /*8c90*/  MOV R31, R9 ;  /* 0x00000009001f7202 */ /* 0x000fe40000000f00 */
[----:B------:R-:W-:Y:S02]  /*8ca0*/  MOV R30, R29 ;  /* 0x0000001d001e7202 */ /* 0x000fe40000000f00 */
[----:B------:R-:W-:-:S02]  /*8cb0*/  MOV R25, R11 ;  /* 0x0000000b00197202 */ /* 0x000fc40000000f00 */
[----:B------:R-:W-:Y:S02]  /*8cc0*/  MOV R24, R7 ;  /* 0x0000000700187202 */ /* 0x000fe40000000f00 */
[----:B------:R-:W-:Y:S01]  /*8cd0*/  MOV R27, R26 ;  /* 0x0000001a001b7202 */ /* 0x000fe20000000f00 */
[----:B------:R0:W-:Y:S01]  /*8ce0*/  STL.128 [R1+0x8d0], R28 ;  /* 0x0008d01c01007387 */ /* 0x0001e20000100c00 */
[----:B------:R-:W-:Y:S01]  /*8cf0*/  MOV R6, R10 ;  /* 0x0000000a00067202 */ /* 0x000fe20000000f00 */
[----:B------:R-:W-:Y:S02]  /*8d00*/  FMUL R4, RZ, R9 ;  /* 0x00000009ff047220 */ /* 0x000fe40000400000 */
[----:B------:R1:W-:Y:S03]  /*8d10*/  STL.128 [R1+0x8f0], R24 ;  /* 0x0008f01801007387 */ /* 0x0003e60000100c00 */
[----:B------:R-:W-:Y:S01]  /*8d20*/  MOV R5, R4 ;  /* 0x0000000400057202 */ /* 0x000fe20000000f00 */
[-C--:B-----5:R-:W-:Y:S01]  /*8d30*/  FMUL R11, RZ, R14.reuse ;  /* 0x0000000eff0b7220 */ /* 0x0a0fe20000400000 */
[----:B------:R-:W-:Y:S01]  /*8d40*/  MOV R10, R14 ;  /* 0x0000000e000a7202 */ /* 0x000fe20000000f00 */
[----:B---3--:R-:W-:Y:S01]  /*8d50*/  FMUL R17, RZ, R12 ;  /* 0x0000000cff117220 */ /* 0x008fe20000400000 */
[----:B------:R-:W-:Y:S01]  /*8d60*/  FMUL R8, RZ, R13 ;  /* 0x0000000dff087220 */ /* 0x000fe20000400000 */
[----:B------:R-:W-:Y:S01]  /*8d70*/  FMUL R14, RZ, R15 ;  /* 0x0000000fff0e7220 */ /* 0x000fe20000400000 */
[----:B------:R-:W-:-:S02]  /*8d80*/  MOV R19, R13 ;  /* 0x0000000d00137202 */ /* 0x000fc40000000f00 */
[----:B------:R-:W-:Y:S01]  /*8d90*/  MOV R16, R12 ;  /* 0x0000000c00107202 */ /* 0x000fe20000000f00 */
[----:B0-----:R-:W-:Y:S01]  /*8da0*/  FMUL R29, RZ, R20 ;  /* 0x00000014ff1d7220 */ /* 0x001fe20000400000 */
[----:B-1----:R-:W-:Y:S01]  /*8db0*/  FMUL R24, RZ, R21 ;  /* 0x00000015ff187220 */ /* 0x002fe20000400000 */
[----:B------:R-:W-:Y:S01]  /*8dc0*/  FMUL R27, RZ, R22 ;  /* 0x00000016ff1b7220 */ /* 0x000fe20000400000 */
[----:B------:R-:W-:Y:S01]  /*8dd0*/  FMUL R34, RZ, R23 ;  /* 0x00000017ff227220 */ /* 0x000fe20000400000 */
[----:B------:R-:W-:Y:S02]  /*8de0*/  MOV R13, R15 ;  /* 0x0000000f000d7202 */ /* 0x000fe40000000f00 */
[----:B------:R-:W-:Y:S02]  /*8df0*/  MOV R18, R17 ;  /* 0x0000001100127202 */ /* 0x000fe40000000f00 */
[----:B------:R-:W-:Y:S02]  /*8e00*/  MOV R9, R8 ;  /* 0x0000000800097202 */ /* 0x000fe40000000f00 */
[----:B------:R-:W-:-:S02]  /*8e10*/  MOV R12, R11 ;  /* 0x0000000b000c7202 */ /* 0x000fc40000000f00 */
[----:B------:R-:W-:Y:S02]  /*8e20*/  MOV R15, R14 ;  /* 0x0000000e000f7202 */ /* 0x000fe40000000f00 */
[----:B------:R-:W-:Y:S02]  /*8e30*/  MOV R28, R20 ;  /* 0x00000014001c7202 */ /* 0x000fe40000000f00 */
[----:B------:R-:W-:Y:S02]  /*8e40*/  MOV R31, R21 ;  /* 0x00000015001f7202 */ /* 0x000fe40000000f00 */
[----:B------:R-:W-:Y:S02]  /*8e50*/  MOV R26, R22 ;  /* 0x00000016001a7202 */ /* 0x000fe40000000f00 */
[----:B------:R-:W-:Y:S02]  /*8e60*/  MOV R30, R29 ;  /* 0x0000001d001e7202 */ /* 0x000fe40000000f00 */
[----:B------:R-:W-:-:S02]  /*8e70*/  MOV R33, R23 ;  /* 0x0000001700217202 */ /* 0x000fc40000000f00 */
[----:B------:R-:W-:Y:S02]  /*8e80*/  MOV R25, R24 ;  /* 0x0000001800197202 */ /* 0x000fe40000000f00 */
[----:B------:R-:W-:Y:S02]  /*8e90*/  MOV R32, R27 ;  /* 0x0000001b00207202 */ /* 0x000fe40000000f00 */
[----:B------:R-:W-:Y:S01]  /*8ea0*/  MOV R35, R34 ;  /* 0x0000002200237202 */ /* 0x000fe20000000f00 */
[----:B------:R0:W-:Y:S04]  /*8eb0*/  STL.128 [R1+0x8e0], R4 ;  /* 0x0008e00401007387 */ /* 0x0001e80000100c00 */
[----:B------:R-:W-:Y:S04]  /*8ec0*/  STL.128 [R1+0x900], R16 ;  /* 0x0009001001007387 */ /* 0x000fe80000100c00 */
[----:B------:R1:W-:Y:S04]  /*8ed0*/  STL.128 [R1+0x910], R8 ;  /* 0x0009100801007387 */ /* 0x0003e80000100c00 */
[----:B------:R3:W-:Y:S04]  /*8ee0*/  STL.128 [R1+0x920], R12 ;  /* 0x0009200c01007387 */ /* 0x0007e80000100c00 */
[----:B------:R-:W-:Y:S04]  /*8ef0*/  STL.128 [R1+0x930], R28 ;  /* 0x0009301c01007387 */ /* 0x000fe80000100c00 */
[----:B------:R4:W-:Y:S04]  /*8f00*/  STL.128 [R1+0x940], R24 ;  /* 0x0009401801007387 */ /* 0x0009e80000100c00 */
[----:B------:R5:W-:Y:S04]  /*8f10*/  STL.128 [R1+0x950], R32 ;  /* 0x0009502001007387 */ /* 0x000be80000100c00 */
[----:B0-----:R-:W2:Y:S04]  /*8f20*/  LDL.128 R4, [R1] ;  /* 0x0000000001047983 */ /* 0x001ea80000100c00 */
[----:B-1----:R-:W2:Y:S04]  /*8f30*/  LDL.128 R8, [R1+0x10] ;  /* 0x0000100001087983 */ /* 0x002ea80000100c00 */
[----:B---3--:R-:W3:Y:S04]  /*8f40*/  LDL.128 R12, [R1+0x20] ;  /* 0x00002000010c7983 */ /* 0x008ee80000100c00 */
[----:B------:R-:W3:Y:S04]  /*8f50*/  LDL.128 R16, [R1+0x30] ;  /* 0x0000300001107983 */ /* 0x000ee80000100c00 */
[----:B------:R-:W3:Y:S04]  /*8f60*/  LDL.128 R20, [R1+0x40] ;  /* 0x0000400001147983 */ /* 0x000ee80000100c00 */
[----:B----4-:R-:W4:Y:S04]  /*8f70*/  LDL.128 R24, [R1+0x50] ;  /* 0x0000500001187983 */ /* 0x010f280000100c00 */
[----:B------:R-:W4:Y:S04]  /*8f80*/  LDL.128 R28, [R1+0x60] ;  /* 0x00006000011c7983 */ /* 0x000f280000100c00 */
[----:B-----5:R-:W5:Y:S04]  /*8f90*/  LDL.128 R32, [R1+0x70] ;  /* 0x0000700001207983 */ /* 0x020f680000100c00 */
[----:B------:R0:W-:Y:S04]  /*8fa0*/  STL.128 [R1+0x9f0], R40 ;  /* 0x0009f02801007387 */ /* 0x0001e80000100c00 */
[----:B0-----:R-:W5:Y:S04]  /*8fb0*/  LDL.128 R40, [R1+0x130] ;  /* 0x0001300001287983 */ /* 0x001f680000100c00 */
[----:B--2---:R0:W-:Y:S04]  /*8fc0*/  STL.128 [R1+0x9e0], R36 ;  /* 0x0009e02401007387 */ /* 0x0041e80000100c00 */
[----:B0-----:R-:W2:Y:S04]  /*8fd0*/  LDL.128 R36, [R1+0x120] ;  /* 0x0001200001247983 */ /* 0x001ea80000100c00 */
[----:B------:R0:W-:Y:S04]  /*8fe0*/  STL.128 [R1+0x960], R4 ;  /* 0x0009600401007387 */ /* 0x0001e80000100c00 */
[----:B------:R1:W-:Y:S04]  /*8ff0*/  STL.128 [R1+0x970], R8 ;  /* 0x0009700801007387 */ /* 0x0003e80000100c00 */
[----:B---3--:R3:W-:Y:S04]  /*9000*/  STL.128 [R1+0x980], R12 ;  /* 0x0009800c01007387 */ /* 0x0087e80000100c00 */
[----:B------:R3:W-:Y:S04]  /*9010*/  STL.128 [R1+0x990], R16 ;  /* 0x0009901001007387 */ /* 0x0007e80000100c00 */
[----:B------:R3:W-:Y:S04]  /*9020*/  STL.128 [R1+0x9a0], R20 ;  /* 0x0009a01401007387 */ /* 0x0007e80000100c00 */
[----:B----4-:R4:W-:Y:S04]  /*9030*/  STL.128 [R1+0x9b0], R24 ;  /* 0x0009b01801007387 */ /* 0x0109e80000100c00 */
[----:B------:R4:W-:Y:S04]  /*9040*/  STL.128 [R1+0x9c0], R28 ;  /* 0x0009c01c01007387 */ /* 0x0009e80000100c00 */
[----:B-----5:R5:W-:Y:S04]  /*9050*/  STL.128 [R1+0x9d0], R32 ;  /* 0x0009d02001007387 */ /* 0x020be80000100c00 */
[----:B0-----:R-:W2:Y:S04]  /*9060*/  LDL.128 R4, [R1+0xa0] ;  /* 0x0000a00001047983 */ /* 0x001ea80000100c00 */
        /* <DEDUP_REMOVED lines=67> */
[----:B------:R-:W-:Y:S04]  /*94a0*/  STL.128 [R1+0xc70], R40 ;  /* 0x000c702801007387 */ /* 0x000fe80000100c00 */
[----:B--2---:R-:W-:Y:S04]  /*94b0*/  STL.128 [R1+0xc60], R36 ;  /* 0x000c602401007387 */ /* 0x004fe80000100c00 */
[----:B------:R-:W-:Y:S04]  /*94c0*/  STL.128 [R1+0xbe0], R4 ;  /* 0x000be00401007387 */ /* 0x000fe80000100c00 */
[----:B------:R-:W-:Y:S04]  /*94d0*/  STL.128 [R1+0xbf0], R8 ;  /* 0x000bf00801007387 */ /* 0x000fe80000100c00 */
[----:B---3--:R-:W-:Y:S04]  /*94e0*/  STL.128 [R1+0xc00], R12 ;  /* 0x000c000c01007387 */ /* 0x008fe80000100c00 */
[----:B------:R-:W-:Y:S04]  /*94f0*/  STL.128 [R1+0xc10], R16 ;  /* 0x000c101001007387 */ /* 0x000fe80000100c00 */
[----:B------:R0:W-:Y:S04]  /*9500*/  STL.128 [R1+0xc20], R20 ;  /* 0x000c201401007387 */ /* 0x0001e80000100c00 */
[----:B----4-:R-:W-:Y:S04]  /*9510*/  STL.128 [R1+0xc30], R24 ;  /* 0x000c301801007387 */ /* 0x010fe80000100c00 */
[----:B------:R-:W-:Y:S04]  /*9520*/  STL.128 [R1+0xc40], R28 ;  /* 0x000c401c01007387 */ /* 0x000fe80000100c00 */
[----:B-----5:R-:W-:Y:S04]  /*9530*/  STL.128 [R1+0xc50], R32 ;  /* 0x000c502001007387 */ /* 0x020fe80000100c00 */
[----:B0-----:R-:W2:Y:S04]  /*9540*/  LDL.128 R20, [R1+0x320] ;  /* 0x0003200001147983 */ /* 0x001ea80000100c00 */
[----:B--2---:R0:W-:Y:S04]  /*9550*/  STL.128 [R1+0xc80], R20 ;  /* 0x000c801401007387 */ /* 0x0041e80000100c00 */
[----:B------:R-:W2:Y:S04]  /*9560*/  LDL.128 R4, [R1+0x330] ;  /* 0x0003300001047983 */ /* 0x000ea80000100c00 */
[----:B------:R-:W3:Y:S04]  /*9570*/  LDL.128 R8, [R1+0x340] ;  /* 0x0003400001087983 */ /* 0x000ee80000100c00 */
[----:B------:R-:W4:Y:S04]  /*9580*/  LDL.128 R12, [R1+0x350] ;  /* 0x00035000010c7983 */ /* 0x000f280000100c00 */
[----:B------:R-:W5:Y:S04]  /*9590*/  LDL.128 R16, [R1+0x360] ;  /* 0x0003600001107983 */ /* 0x000f680000100c00 */
[----:B0-----:R-:W5:Y:S04]  /*95a0*/  LDL.128 R20, [R1+0x3b0] ;  /* 0x0003b00001147983 */ /* 0x001f680000100c00 */
[----:B------:R-:W5:Y:S04]  /*95b0*/  LDL.128 R24, [R1+0x3c0] ;  /* 0x0003c00001187983 */ /* 0x000f680000100c00 */
[----:B------:R-:W5:Y:S04]  /*95c0*/  LDL.128 R28, [R1+0x3d0] ;  /* 0x0003d000011c7983 */ /* 0x000f680000100c00 */
[----:B------:R-:W5:Y:S04]  /*95d0*/  LDL.128 R32, [R1+0x3e0] ;  /* 0x0003e00001207983 */ /* 0x000f680000100c00 */
[----:B------:R-:W5:Y:S04]  /*95e0*/  LDL.128 R36, [R1+0x3f0] ;  /* 0x0003f00001247983 */ /* 0x000f680000100c00 */
[----:B------:R-:W5:Y:S04]  /*95f0*/  LDL.128 R40, [R1+0x400] ;  /* 0x0004000001287983 */ /* 0x000f680000100c00 */
[----:B--2---:R0:W-:Y:S04]  /*9600*/  STL.128 [R1+0xc90], R4 ;  /* 0x000c900401007387 */ /* 0x0041e80000100c00 */
[----:B---3--:R1:W-:Y:S04]  /*9610*/  STL.128 [R1+0xca0], R8 ;  /* 0x000ca00801007387 */ /* 0x0083e80000100c00 */
[----:B----4-:R2:W-:Y:S04]  /*9620*/  STL.128 [R1+0xcb0], R12 ;  /* 0x000cb00c01007387 */ /* 0x0105e80000100c00 */
[----:B-----5:R3:W-:Y:S04]  /*9630*/  STL.128 [R1+0xcc0], R16 ;  /* 0x000cc01001007387 */ /* 0x0207e80000100c00 */
[----:B0-----:R-:W4:Y:S04]  /*9640*/  LDL.128 R4, [R1+0x370] ;  /* 0x0003700001047983 */ /* 0x001f280000100c00 */
[----:B-1----:R-:W5:Y:S04]  /*9650*/  LDL.128 R8, [R1+0x380] ;  /* 0x0003800001087983 */ /* 0x002f680000100c00 */
[----:B--2---:R-:W2:Y:S04]  /*9660*/  LDL.128 R12, [R1+0x390] ;  /* 0x00039000010c7983 */ /* 0x004ea80000100c00 */
[----:B---3--:R-:W3:Y:S04]  /*9670*/  LDL.128 R16, [R1+0x3a0] ;  /* 0x0003a00001107983 */ /* 0x008ee80000100c00 */
[----:B------:R0:W-:Y:S04]  /*9680*/  STL.128 [R1+0xd10], R20 ;  /* 0x000d101401007387 */ /* 0x0001e80000100c00 */
[----:B0-----:R-:W3:Y:S04]  /*9690*/  LDL.128 R20, [R1+0x450] ;  /* 0x0004500001147983 */ /* 0x001ee80000100c00 */
[----:B----4-:R0:W-:Y:S04]  /*96a0*/  STL.128 [R1+0xcd0], R4 ;  /* 0x000cd00401007387 */ /* 0x0101e80000100c00 */
[----:B-----5:R1:W-:Y:S04]  /*96b0*/  STL.128 [R1+0xce0], R8 ;  /* 0x000ce00801007387 */ /* 0x0203e80000100c00 */
[----:B--2---:R2:W-:Y:S04]  /*96c0*/  STL.128 [R1+0xcf0], R12 ;  /* 0x000cf00c01007387 */ /* 0x0045e80000100c00 */
[----:B---3--:R3:W-:Y:S04]  /*96d0*/  STL.128 [R1+0xd00], R16 ;  /* 0x000d001001007387 */ /* 0x0087e80000100c00 */
[----:B0-----:R-:W4:Y:S04]  /*96e0*/  LDL.128 R4, [R1+0x410] ;  /* 0x0004100001047983 */ /* 0x001f280000100c00 */
[----:B-1----:R-:W5:Y:S04]  /*96f0*/  LDL.128 R8, [R1+0x420] ;  /* 0x0004200001087983 */ /* 0x002f680000100c00 */
[----:B--2---:R-:W2:Y:S04]  /*9700*/  LDL.128 R12, [R1+0x430] ;  /* 0x00043000010c7983 */ /* 0x004ea80000100c00 */
[----:B---3--:R-:W3:Y:S04]  /*9710*/  LDL.128 R16, [R1+0x440] ;  /* 0x0004400001107983 */ /* 0x008ee80000100c00 */
[----:B------:R0:W-:Y:S04]  /*9720*/  STL.128 [R1+0xd20], R24 ;  /* 0x000d201801007387 */ /* 0x0001e80000100c00 */
[----:B------:R1:W-:Y:S04]  /*9730*/  STL.128 [R1+0xd30], R28 ;  /* 0x000d301c01007387 */ /* 0x0003e80000100c00 */
[----:B------:R1:W-:Y:S04]  /*9740*/  STL.128 [R1+0xd40], R32 ;  /* 0x000d402001007387 */ /* 0x0003e80000100c00 */
[----:B------:R1:W-:Y:S04]  /*9750*/  STL.128 [R1+0xd50], R36 ;  /* 0x000d502401007387 */ /* 0x0003e80000100c00 */
[----:B------:R1:W-:Y:S04]  /*9760*/  STL.128 [R1+0xd60], R40 ;  /* 0x000d602801007387 */ /* 0x0003e80000100c00 */
[----:B------:R1:W-:Y:S04]  /*9770*/  STL.128 [R1+0xdb0], R20 ;  /* 0x000db01401007387 */ /* 0x0003e80000100c00 */
[----:B0-----:R-:W3:Y:S04]  /*9780*/  LDL.128 R24, [R1+0x460] ;  /* 0x0004600001187983 */ /* 0x001ee80000100c00 */
[----:B-1----:R-:W3:Y:S04]  /*9790*/  LDL.128 R28, [R1+0x470] ;  /* 0x00047000011c7983 */ /* 0x002ee80000100c00 */
[----:B------:R-:W3:Y:S04]  /*97a0*/  LDL.128 R32, [R1+0x480] ;  /* 0x0004800001207983 */ /* 0x000ee80000100c00 */
[----:B------:R-:W3:Y:S04]  /*97b0*/  LDL.128 R36, [R1+0x490] ;  /* 0x0004900001247983 */ /* 0x000ee80000100c00 */
[----:B------:R-:W3:Y:S04]  /*97c0*/  LDL.128 R40, [R1+0x4a0] ;  /* 0x0004a00001287983 */ /* 0x000ee80000100c00 */
[----:B------:R-:W3:Y:S04]  /*97d0*/  LDL.128 R20, [R1+0x4f0] ;  /* 0x0004f00001147983 */ /* 0x000ee80000100c00 */
        /* <DEDUP_REMOVED lines=164> */
[----:B------:R-:W-:Y:S04]  /*a220*/  STL.128 [R1+0x1220], R24 ;  /* 0x0012201801007387 */ /* 0x000fe80000100c00 */
[----:B------:R-:W-:Y:S04]  /*a230*/  STL.128 [R1+0x1230], R28 ;  /* 0x0012301c01007387 */ /* 0x000fe80000100c00 */
[----:B------:R-:W-:Y:S04]  /*a240*/  STL.128 [R1+0x1240], R32 ;  /* 0x0012402001007387 */ /* 0x000fe80000100c00 */
[----:B------:R-:W-:Y:S04]  /*a250*/  STL.128 [R1+0x1250], R36 ;  /* 0x0012502401007387 */ /* 0x000fe80000100c00 */
[----:B------:R-:W-:Y:S04]  /*a260*/  STL.128 [R1+0x1260], R40 ;  /* 0x0012602801007387 */ /* 0x000fe80000100c00 */
[----:B------:R-:W-:Y:S04]  /*a270*/  STL.128 [R1+0x12b0], R20 ;  /* 0x0012b01401007387 */ /* 0x000fe80000100c00 */
        /* <DEDUP_REMOVED lines=49> */
[----:B----4-:R-:W-:Y:S04]  /*a590*/  STL.128 [R1+0x1270], R4 ;  /* 0x0012700401007387 */ /* 0x010fe80000100c00 */
[----:B-----5:R-:W-:Y:S04]  /*a5a0*/  STL.128 [R1+0x1280], R8 ;  /* 0x0012800801007387 */ /* 0x020fe80000100c00 */
[----:B--2---:R-:W-:Y:S04]  /*a5b0*/  STL.128 [R1+0x1290], R12 ;  /* 0x0012900c01007387 */ /* 0x004fe80000100c00 */
[----:B---3--:R0:W-:Y:S04]  /*a5c0*/  STL.128 [R1+0x12a0], R16 ;  /* 0x0012a01001007387 */ /* 0x0081e80000100c00 */
        /* <DEDUP_REMOVED lines=37> */
[----:B0-----:R-:W2:Y:S04]  /*a820*/  LDL.128 R16, [R1+0x6720] ;  /* 0x0067200001107983 */ /* 0x001ea80000100c00 */
[----:B------:R-:W3:Y:S04]  /*a830*/  LDL.128 R20, [R1+0x6730] ;  /* 0x0067300001147983 */ /* 0x000ee80000100c00 */
[----:B------:R-:W4:Y:S04]  /*a840*/  LDL.128 R4, [R1+0x6740] ;  /* 0x0067400001047983 */ /* 0x000f280000100c00 */
[----:B------:R-:W5:Y:S04]  /*a850*/  LDL.128 R8, [R1+0x6750] ;  /* 0x0067500001087983 */ /* 0x000f680000100c00 */
[----:B------:R-:W5:Y:S01]  /*a860*/  LDL.128 R12, [R1+0x6760] ;  /* 0x00676000010c7983 */ /* 0x000f620000100c00 */
[-C--:B--2---:R-:W-:Y:S01]  /*a870*/  FMUL R24, RZ, R16.reuse ;  /* 0x00000010ff187220 */ /* 0x084fe20000400000 */
[----:B------:R-:W-:Y:S01]  /*a880*/  MOV R25, R16 ;  /* 0x0000001000197202 */ /* 0x000fe20000000f00 */
[-C--:B------:R-:W-:Y:S01]  /*a890*/  FMUL R27, RZ, R17.reuse ;  /* 0x00000011ff1b7220 */ /* 0x080fe20000400000 */
[----:B------:R-:W-:Y:S01]  /*a8a0*/  MOV R28, R17 ;  /* 0x00000011001c7202 */ /* 0x000fe20000000f00 */
[-C--:B------:R-:W-:Y:S01]  /*a8b0*/  FMUL R30, RZ, R18.reuse ;  /* 0x00000012ff1e7220 */ /* 0x080fe20000400000 */
[----:B------:R-:W-:Y:S01]  /*a8c0*/  MOV R31, R18 ;  /* 0x00000012001f7202 */ /* 0x000fe20000000f00 */
[-C--:B------:R-:W-:Y:S01]  /*a8d0*/  FMUL R33, RZ, R19.reuse ;  /* 0x00000013ff217220 */ /* 0x080fe20000400000 */
[----:B------:R-:W-:-:S02]  /*a8e0*/  MOV R34, R19 ;  /* 0x0000001300227202 */ /* 0x000fc40000000f00 */
[----:B------:R-:W2:Y:S01]  /*a8f0*/  LDL.128 R16, [R1+0x6770] ;  /* 0x0067700001107983 */ /* 0x000ea20000100c00 */
[----:B------:R-:W-:Y:S02]  /*a900*/  MOV R26, R24 ;  /* 0x00000018001a7202 */ /* 0x000fe40000000f00 */
[----:B------:R-:W-:Y:S02]  /*a910*/  MOV R29, R27 ;  /* 0x0000001b001d7202 */ /* 0x000fe40000000f00 */
[----:B------:R-:W-:Y:S02]  /*a920*/  MOV R32, R30 ;  /* 0x0000001e00207202 */ /* 0x000fe40000000f00 */
[----:B------:R-:W-:Y:S01]  /*a930*/  MOV R35, R33 ;  /* 0x0000002100237202 */ /* 0x000fe20000000f00 */
[----:B------:R3:W-:Y:S04]  /*a940*/  STL.128 [R1], R24 ;  /* 0x0000001801007387 */ /* 0x0007e80000100c00 */
[----:B------:R0:W-:Y:S04]  /*a950*/  STL.128 [R1+0x10], R28 ;  /* 0x0000101c01007387 */ /* 0x0001e80000100c00 */
[----:B------:R1:W-:Y:S01]  /*a960*/  STL.128 [R1+0x20], R32 ;  /* 0x0000202001007387 */ /* 0x0003e20000100c00 */
[-C--:B---3--:R-:W-:Y:S01]  /*a970*/  FMUL R24, RZ, R20.reuse ;  /* 0x00000014ff187220 */ /* 0x088fe20000400000 */
[----:B------:R-:W-:Y:S01]  /*a980*/  MOV R25, R20 ;  /* 0x0000001400197202 */ /* 0x000fe20000000f00 */
[-C--:B------:R-:W-:Y:S01]  /*a990*/  FMUL R27, RZ, R21.reuse ;  /* 0x00000015ff1b7220 */ /* 0x080fe20000400000 */
[----:B0-----:R-:W-:Y:S01]  /*a9a0*/  MOV R28, R21 ;  /* 0x00000015001c7202 */ /* 0x001fe20000000f00 */
        /* <DEDUP_REMOVED lines=14> */
[-C--:B------:R-:W-:Y:S01]  /*aa90*/  FMUL R27, RZ, R5.reuse ;  /* 0x00000005ff1b7220 */ /* 0x080fe20000400000 */
[----:B0-----:R-:W-:Y:S01]  /*aaa0*/  MOV R28, R5 ;  /* 0x00000005001c7202 */ /* 0x001fe20000000f00 */
        /* <DEDUP_REMOVED lines=14> */
[-C--:B------:R-:W-:Y:S01]  /*ab90*/  FMUL R27, RZ, R9.reuse ;  /* 0x00000009ff1b7220 */ /* 0x080fe20000400000 */
[----:B0-----:R-:W-:Y:S01]  /*aba0*/  MOV R28, R9 ;  /* 0x00000009001c7202 */ /* 0x001fe20000000f00 */
        /* <DEDUP_REMOVED lines=11> */
[----:B------:R1:W-:Y:S04]  /*ac60*/  STL.128 [R1+0xb0], R32 ;  /* 0x0000b02001007387 */ /* 0x0003e80000100c00 */
[----:B------:R-:W-:Y:S01]  /*ac70*/  STL.128 [R1+0x660], RZ ;  /* 0x000660ff01007387 */ /* 0x000fe20000100c00 */
[-C--:B0-----:R-:W-:Y:S01]  /*ac80*/  FMUL R24, RZ, R12.reuse ;  /* 0x0000000cff187220 */ /* 0x081fe20000400000 */
[----:B------:R-:W-:Y:S01]  /*ac90*/  MOV R25, R12 ;  /* 0x0000000c00197202 */ /* 0x000fe20000000f00 */
[-C--:B------:R-:W-:Y:S01]  /*aca0*/  FMUL R27, RZ, R13.reuse ;  /* 0x0000000dff1b7220 */ /* 0x080fe20000400000 */
[----:B------:R-:W-:Y:S01]  /*acb0*/  STL.128 [R1+0x690], RZ ;  /* 0x000690ff01007387 */ /* 0x000fe20000100c00 */
[----:B-1----:R-:W-:Y:S01]  /*acc0*/  MOV R28, R13 ;  /* 0x0000000d001c7202 */ /* 0x002fe20000000f00 */
[-C--:B------:R-:W-:Y:S01]  /*acd0*/  FMUL R30, RZ, R14.reuse ;  /* 0x0000000eff1e7220 */ /* 0x080fe20000400000 */
[----:B------:R-:W-:Y:S01]  /*ace0*/  MOV R31, R14 ;  /* 0x0000000e001f7202 */ /* 0x000fe20000000f00 */
[----:B------:R-:W-:Y:S01]  /*acf0*/  STL.128 [R1+0x670], RZ ;  /* 0x000670ff01007387 */ /* 0x000fe20000100c00 */
[-C--:B------:R-:W-:Y:S01]  /*ad00*/  FMUL R33, RZ, R15.reuse ;  /* 0x0000000fff217220 */ /* 0x080fe20000400000 */
[----:B------:R-:W-:-:S02]  /*ad10*/  MOV R34, R15 ;  /* 0x0000000f00227202 */ /* 0x000fc40000000f00 */
[----:B------:R-:W5:Y:S01]  /*ad20*/  LDL.128 R12, [R1+0x67b0] ;  /* 0x0067b000010c7983 */ /* 0x000f620000100c00 */
[----:B------:R-:W-:Y:S02]  /*ad30*/  MOV R26, R24 ;  /* 0x00000018001a7202 */ /* 0x000fe40000000f00 */
        /* <DEDUP_REMOVED lines=45> */
[----:B0-----:R-:W-:Y:S01]  /*b010*/  MOV R28, R17 ;  /* 0x00000011001c7202 */ /* 0x001fe20000000f00 */
        /* <DEDUP_REMOVED lines=16> */
[----:B------:R-:W-:Y:S01]  /*b120*/  MOV R25, R20 ;  /* 0x0000001400197202 */ /* 0x000fe20000000f00 */
[-C--:B------:R-:W-:Y:S01]  /*b130*/  FMUL R27, RZ, R21.reuse ;  /* 0x00000015ff1b7220 */ /* 0x080fe20000400000 */
[----:B------:R-:W-:Y:S01]  /*b140*/  STL.128 [R1+0x900], RZ ;  /* 0x000900ff01007387 */ /* 0x000fe20000100c00 */
[----:B0-----:R-:W-:Y:S01]  /*b150*/  MOV R28, R21 ;  /* 0x00000015001c7202 */ /* 0x001fe20000000f00 */
[-C--:B------:R-:W-:Y:S01]  /*b160*/  FMUL R30, RZ, R22.reuse ;  /* 0x00000016ff1e7220 */ /* 0x080fe20000400000 */
[----:B------:R-:W-:Y:S01]  /*b170*/  MOV R31, R22 ;  /* 0x00000016001f7202 */ /* 0x000fe20000000f00 */
[----:B------:R-:W-:Y:S01]  /*b180*/  STL.128 [R1+0x910], RZ ;  /* 0x000910ff01007387 */ /* 0x000fe20000100c00 */
[-C--:B-1----:R-:W-:Y:S01]  /*b190*/  FMUL R33, RZ, R23.reuse ;  /* 0x00000017ff217220 */ /* 0x082fe20000400000 */
[----:B------:R-:W-:-:S02]  /*b1a0*/  MOV R34, R23 ;  /* 0x0000001700227202 */ /* 0x000fc40000000f00 */
[----:B------:R-:W3:Y:S01]  /*b1b0*/  LDL.128 R20, [R1+0x67d0] ;  /* 0x0067d00001147983 */ /* 0x000ee20000100c00 */
        /* <DEDUP_REMOVED lines=19> */
[----:B------:R-:W4:Y:S01]  /*b2f0*/  LDL.128 R4, [R1+0x67e0] ;  /* 0x0067e00001047983 */ /* 0x000f220000100c00 */
[----:B------:R-:W-:Y:S02]  /*b300*/  MOV R26, R24 ;  /* 0x00000018001a7202 */ /* 0x000fe40000000f00 */
[----:B------:R-:W-:Y:S01]  /*b310*/  MOV R29, R27 ;  /* 0x0000001b001d7202 */ /* 0x000fe20000000f00 */
[----:B------:R-:W4:Y:S01]  /*b320*/  LDL.128 R40, [R1+0x90] ;  /* 0x0000900001287983 */ /* 0x000f220000100c00 */
        /* <DEDUP_REMOVED lines=24> */
[----:B-1----:R-:W-:Y:S01]  /*b4b0*/  MOV R28, R13 ;  /* 0x0000000d001c7202 */ /* 0x002fe20000000f00 */
        /* <DEDUP_REMOVED lines=14> */
[-C--:B------:R-:W-:Y:S01]  /*b5a0*/  FMUL R27, RZ, R17.reuse ;  /* 0x00000011ff1b7220 */ /* 0x080fe20000400000 */
[----:B0-----:R-:W-:Y:S01]  /*b5b0*/  MOV R28, R17 ;  /* 0x00000011001c7202 */ /* 0x001fe20000000f00 */
        /* <DEDUP_REMOVED lines=309> */
[----:B------:R-:W-:-:S05]  /*c910*/  MOV R26, R24 ;  /* 0x00000018001a7202 */ /* 0x000fca0000000f00 */
[----:B------:R2:W-:Y:S01]  /*c920*/  STL.128 [R1+0x570], R24 ;  /* 0x0005701801007387 */ /* 0x0005e20000100c00 */
[----:B------:R-:W-:Y:S02]  /*c930*/  MOV R29, R27 ;  /* 0x0000001b001d7202 */ /* 0x000fe40000000f00 */
[----:B------:R-:W-:Y:S02]  /*c940*/  MOV R32, R30 ;  /* 0x0000001e00207202 */ /* 0x000fe40000000f00 */
[----:B------:R-:W-:Y:S01]  /*c950*/  MOV R35, R33 ;  /* 0x0000002100237202 */ /* 0x000fe20000000f00 */
[----:B------:R0:W-:Y:S04]  /*c960*/  STL.128 [R1+0x580], R28 ;  /* 0x0005801c01007387 */ /* 0x0001e80000100c00 */
[----:B------:R1:W-:Y:S01]  /*c970*/  STL.128 [R1+0x590], R32 ;  /* 0x0005902001007387 */ /* 0x0003e20000100c00 */
[-C--:B--2---:R-:W-:Y:S01]  /*c980*/  FMUL R24, RZ, R16.reuse ;  /* 0x00000010ff187220 */ /* 0x084fe20000400000 */
[----:B------:R-:W-:Y:S01]  /*c990*/  MOV R25, R16 ;  /* 0x0000001000197202 */ /* 0x000fe20000000f00 */
[----:B------:R-:W-:-:S03]  /*c9a0*/  FMUL R27, RZ, R17 ;  /* 0x00000011ff1b7220 */ /* 0x000fc60000400000 */
[----:B------:R-:W-:Y:S01]  /*c9b0*/  MOV R26, R24 ;  /* 0x00000018001a7202 */ /* 0x000fe20000000f00 */
[-C--:B0-----:R-:W-:Y:S01]  /*c9c0*/  FMUL R30, RZ, R18.reuse ;  /* 0x00000012ff1e7220 */ /* 0x081fe20000400000 */
[----:B------:R-:W-:Y:S01]  /*c9d0*/  MOV R28, R17 ;  /* 0x00000011001c7202 */ /* 0x000fe20000000f00 */
[-C--:B-1----:R-:W-:Y:S01]  /*c9e0*/  FMUL R33, RZ, R19.reuse ;  /* 0x00000013ff217220 */ /* 0x082fe20000400000 */
[----:B------:R-:W-:Y:S01]  /*c9f0*/  MOV R31, R18 ;  /* 0x00000012001f7202 */ /* 0x000fe20000000f00 */
[----:B------:R3:W-:Y:S01]  /*ca00*/  STL.128 [R1+0x5a0], R24 ;  /* 0x0005a01801007387 */ /* 0x0007e20000100c00 */
[----:B------:R-:W-:-:S03]  /*ca10*/  MOV R34, R19 ;  /* 0x0000001300227202 */ /* 0x000fc60000000f00 */
[----:B------:R-:W2:Y:S01]  /*ca20*/  LDL.128 R16, [R1+0x6950] ;  /* 0x0069500001107983 */ /* 0x000ea20000100c00 */
[----:B------:R-:W-:Y:S02]  /*ca30*/  MOV R29, R27 ;  /* 0x0000001b001d7202 */ /* 0x000fe40000000f00 */
[----:B------:R-:W-:Y:S02]  /*ca40*/  MOV R32, R30 ;  /* 0x0000001e00207202 */ /* 0x000fe40000000f00 */
[----:B------:R-:W-:Y:S01]  /*ca50*/  MOV R35, R33 ;  /* 0x0000002100237202 */ /* 0x000fe20000000f00 */
[----:B------:R0:W-:Y:S04]  /*ca60*/  STL.128 [R1+0x5b0], R28 ;  /* 0x0005b01c01007387 */ /* 0x0001e80000100c00 */
[----:B------:R1:W-:Y:S01]  /*ca70*/  STL.128 [R1+0x5c0], R32 ;  /* 0x0005c02001007387 */ /* 0x0003e20000100c00 */
[-C--:B---3--:R-:W-:Y:S01]  /*ca80*/  FMUL R24, RZ, R20.reuse ;  /* 0x00000014ff187220 */ /* 0x088fe20000400000 */
[----:B------:R-:W-:Y:S01]  /*ca90*/  MOV R25, R20 ;  /* 0x0000001400197202 */ /* 0x000fe20000000f00 */
[----:B------:R-:W-:-:S03]  /*caa0*/  FMUL R27, RZ, R21 ;  /* 0x00000015ff1b7220 */ /* 0x000fc60000400000 */
[----:B------:R-:W-:Y:S01]  /*cab0*/  MOV R26, R24 ;  /* 0x00000018001a7202 */ /* 0x000fe20000000f00 */
[-C--:B0-----:R-:W-:Y:S01]  /*cac0*/  FMUL R30, RZ, R22.reuse ;  /* 0x00000016ff1e7220 */ /* 0x081fe20000400000 */
[----:B------:R-:W-:Y:S01]  /*cad0*/  MOV R28, R21 ;  /* 0x00000015001c7202 */ /* 0x000fe20000000f00 */
[----:B-1----:R-:W-:Y:S01]  /*cae0*/  FMUL R33, RZ, R23 ;  /* 0x00000017ff217220 */ /* 0x002fe20000400000 */
[----:B------:R-:W-:Y:S01]  /*caf0*/  MOV R31, R22 ;  /* 0x00000016001f7202 */ /* 0x000fe20000000f00 */
[----:B------:R4:W-:Y:S01]  /*cb00*/  STL.128 [R1+0x5d0], R24 ;  /* 0x0005d01801007387 */ /* 0x0009e20000100c00 */
[----:B------:R-:W-:Y:S02]  /*cb10*/  MOV R29, R27 ;  /* 0x0000001b001d7202 */ /* 0x000fe40000000f00 */
[----:B------:R-:W-:Y:S02]  /*cb20*/  MOV R34, R23 ;  /* 0x0000001700227202 */ /* 0x000fe40000000f00 */
[----:B------:R-:W3:Y:S01]  /*cb30*/  LDL.128 R20, [R1+0x6960] ;  /* 0x0069600001147983 */ /* 0x000ee20000100c00 */
[----:B------:R-:W-:-:S02]  /*cb40*/  MOV R32, R30 ;  /* 0x0000001e00207202 */ /* 0x000fc40000000f00 */
[----:B------:R-:W-:Y:S01]  /*cb50*/  MOV R35, R33 ;  /* 0x0000002100237202 */ /* 0x000fe20000000f00 */
[----:B------:R0:W-:Y:S04]  /*cb60*/  STL.128 [R1+0x5e0], R28 ;  /* 0x0005e01c01007387 */ /* 0x0001e80000100c00 */
[----:B------:R1:W-:Y:S01]  /*cb70*/  STL.128 [R1+0x5f0], R32 ;  /* 0x0005f02001007387 */ /* 0x0003e20000100c00 */
[-C--:B----4-:R-:W-:Y:S01]  /*cb80*/  FMUL R24, RZ, R4.reuse ;  /* 0x00000004ff187220 */ /* 0x090fe20000400000 */
[-C--:B------:R-:W-:Y:S01]  /*cb90*/  FMUL R27, RZ, R5.reuse ;  /* 0x00000005ff1b7220 */ /* 0x080fe20000400000 */
[----:B------:R-:W-:Y:S01]  /*cba0*/  MOV R25, R4 ;  /* 0x0000000400197202 */ /* 0x000fe20000000f00 */
[----:B0-----:R-:W-:Y:S01]  /*cbb0*/  FMUL R30, RZ, R6 ;  /* 0x00000006ff1e7220 */ /* 0x001fe20000400000 */
[----:B------:R-:W-:-:S02]  /*cbc0*/  MOV R28, R5 ;  /* 0x00000005001c7202 */ /* 0x000fc40000000f00 */
[----:B------:R-:W-:Y:S02]  /*cbd0*/  MOV R26, R24 ;  /* 0x00000018001a7202 */ /* 0x000fe40000000f00 */
[----:B------:R-:W-:Y:S02]  /*cbe0*/  MOV R31, R6 ;  /* 0x00000006001f7202 */ /* 0x000fe40000000f00 */
[----:B------:R-:W-:Y:S01]  /*cbf0*/  MOV R29, R27 ;  /* 0x0000001b001d7202 */ /* 0x000fe20000000f00 */
[----:B------:R5:W-:Y:S01]  /*cc00*/  STL.128 [R1+0x600], R24 ;  /* 0x0006001801007387 */ /* 0x000be20000100c00 */
[-C--:B-1----:R-:W-:Y:S01]  /*cc10*/  FMUL R33, RZ, R7.reuse ;  /* 0x00000007ff217220 */ /* 0x082fe20000400000 */
[----:B------:R-:W-:Y:S02]  /*cc20*/  MOV R34, R7 ;  /* 0x0000000700227202 */ /* 0x000fe40000000f00 */
[----:B------:R0:W-:Y:S01]  /*cc30*/  STL.128 [R1+0x610], R28 ;  /* 0x0006101c01007387 */ /* 0x0001e20000100c00 */
[----:B------:R-:W-:-:S03]  /*cc40*/  MOV R32, R30 ;  /* 0x0000001e00207202 */ /* 0x000fc60000000f00 */
[----:B------:R-:W4:Y:S01]  /*cc50*/  LDL.128 R4, [R1+0x6970] ;  /* 0x0069700001047983 */ /* 0x000f220000100c00 */
[-C--:B-----5:R-:W-:Y:S01]  /*cc60*/  FMUL R27, RZ, R9.reuse ;  /* 0x00000009ff1b7220 */ /* 0x0a0fe20000400000 */
[----:B0-----:R-:W-:Y:S01]  /*cc70*/  MOV R28, R9 ;  /* 0x00000009001c7202 */ /* 0x001fe20000000f00 */
[-C--:B------:R-:W-:Y:S01]  /*cc80*/  FMUL R30, RZ, R10.reuse ;  /* 0x0000000aff1e7220 */ /* 0x080fe20000400000 */
[-C--:B------:R-:W-:Y:S01]  /*cc90*/  FMUL R9, RZ, R11.reuse ;  /* 0x0000000bff097220 */ /* 0x080fe20000400000 */
[----:B------:R-:W-:Y:S01]  /*cca0*/  MOV R31, R10 ;  /* 0x0000000a001f7202 */ /* 0x000fe20000000f00 */
[-C--:B------:R-:W-:Y:S01]  /*ccb0*/  FMUL R24, RZ, R8.reuse ;  /* 0x00000008ff187220 */ /* 0x080fe20000400000 */
[----:B------:R-:W-:Y:S02]  /*ccc0*/  MOV R25, R8 ;  /* 0x0000000800197202 */ /* 0x000fe40000000f00 */
[----:B------:R-:W-:Y:S02]  /*ccd0*/  MOV R10, R11 ;  /* 0x0000000b000a7202 */ /* 0x000fe40000000f00 */
[----:B------:R-:W-:-:S02]  /*cce0*/  MOV R8, R30 ;  /* 0x0000001e00087202 */ /* 0x000fc40000000f00 */
[----:B------:R-:W-:-:S05]  /*ccf0*/  MOV R11, R9 ;  /* 0x00000009000b7202 */ /* 0x000fca0000000f00 */
[----:B------:R0:W-:Y:S01]  /*cd00*/  STL.128 [R1+0x650], R8 ;  /* 0x0006500801007387 */ /* 0x0001e20000100c00 */
[----:B------:R-:W-:-:S03]  /*cd10*/  MOV R35, R33 ;  /* 0x0000002100237202 */ /* 0x000fc60000000f00 */
[----:B0-----:R-:W5:Y:S01]  /*cd20*/  LDL.128 R8, [R1+0x6980] ;  /* 0x0069800001087983 */ /* 0x001f620000100c00 */
        /* <DEDUP_REMOVED lines=24> */
[----:B------:R-:W-:-:S05]  /*ceb0*/  MOV R26, R24 ;  /* 0x00000018001a7202 */ /* 0x000fca0000000f00 */
[----:B------:R3:W-:Y:S01]  /*cec0*/  STL.128 [R1+0x690], R24 ;  /* 0x0006901801007387 */ /* 0x0007e20000100c00 */
[----:B0-----:R-:W-:Y:S01]  /*ced0*/  MOV R29, R27 ;  /* 0x0000001b001d7202 */ /* 0x001fe20000000f00 */
[-C--:B------:R-:W-:Y:S01]  /*cee0*/  FMUL R30, RZ, R18.reuse ;  /* 0x00000012ff1e7220 */ /* 0x080fe20000400000 */
[----:B------:R-:W-:Y:S01]  /*cef0*/  MOV R28, R17 ;  /* 0x00000011001c7202 */ /* 0x000fe20000000f00 */
[-C--:B-1----:R-:W-:Y:S01]  /*cf00*/  FMUL R33, RZ, R19.reuse ;  /* 0x00000013ff217220 */ /* 0x082fe20000400000 */
[----:B------:R-:W-:Y:S02]  /*cf10*/  MOV R31, R18 ;  /* 0x00000012001f7202 */ /* 0x000fe40000000f00 */
[----:B------:R-:W-:Y:S02]  /*cf20*/  MOV R34, R19 ;  /* 0x0000001300227202 */ /* 0x000fe40000000f00 */
[----:B------:R-:W-:Y:S01]  /*cf30*/  MOV R32, R30 ;  /* 0x0000001e00207202 */ /* 0x000fe20000000f00 */
[----:B------:R0:W-:Y:S01]  /*cf40*/  STL.128 [R1+0x6a0], R28 ;  /* 0x0006a01c01007387 */ /* 0x0001e20000100c00 */
[----:B------:R-:W-:-:S03]  /*cf50*/  MOV R35, R33 ;  /* 0x0000002100237202 */ /* 0x000fc60000000f00 */
[----:B------:R-:W2:Y:S01]  /*cf60*/  LDL.128 R16, [R1+0x69a0] ;  /* 0x0069a00001107983 */ /* 0x000ea20000100c00 */
[-C--:B---3--:R-:W-:Y:S01]  /*cf70*/  FMUL R24, RZ, R20.reuse ;  /* 0x00000014ff187220 */ /* 0x088fe20000400000 */
[----:B------:R-:W-:Y:S01]  /*cf80*/  MOV R25, R20 ;  /* 0x0000001400197202 */ /* 0x000fe20000000f00 */
[----:B------:R-:W-:-:S03]  /*cf90*/  FMUL R27, RZ, R21 ;  /* 0x00000015ff1b7220 */ /* 0x000fc60000400000 */
[----:B------:R-:W-:-:S05]  /*cfa0*/  MOV R26, R24 ;  /* 0x00000018001a7202 */ /* 0x000fca0000000f00 */
[----:B------:R4:W-:Y:S01]  /*cfb0*/  STL.128 [R1+0x6c0], R24 ;  /* 0x0006c01801007387 */ /* 0x0009e20000100c00 */
[----:B0-----:R-:W-:Y:S01]  /*cfc0*/  MOV R29, R27 ;  /* 0x0000001b001d7202 */ /* 0x001fe20000000f00 */
[-C--:B------:R-:W-:Y:S01]  /*cfd0*/  FMUL R30, RZ, R22.reuse ;  /* 0x00000016ff1e7220 */ /* 0x080fe20000400000 */
[----:B------:R-:W-:Y:S01]  /*cfe0*/  MOV R28, R21 ;  /* 0x00000015001c7202 */ /* 0x000fe20000000f00 */
[----:B------:R0:W-:Y:S01]  /*cff0*/  STL.128 [R1+0x6b0], R32 ;  /* 0x0006b02001007387 */ /* 0x0001e20000100c00 */
[----:B------:R-:W-:-:S05]  /*d000*/  MOV R31, R22 ;  /* 0x00000016001f7202 */ /* 0x000fca0000000f00 */
[----:B------:R1:W-:Y:S01]  /*d010*/  STL.128 [R1+0x6d0], R28 ;  /* 0x0006d01c01007387 */ /* 0x0003e20000100c00 */
[-C--:B----4-:R-:W-:Y:S01]  /*d020*/  FMUL R24, RZ, R4.reuse ;  /* 0x00000004ff187220 */ /* 0x090fe20000400000 */
[----:B------:R-:W-:Y:S01]  /*d030*/  MOV R25, R4 ;  /* 0x0000000400197202 */ /* 0x000fe20000000f00 */
[----:B------:R-:W-:-:S03]  /*d040*/  FMUL R27, RZ, R5 ;  /* 0x00000005ff1b7220 */ /* 0x000fc60000400000 */
[----:B------:R-:W-:Y:S01]  /*d050*/  MOV R26, R24 ;  /* 0x00000018001a7202 */ /* 0x000fe20000000f00 */
[-C--:B0-----:R-:W-:Y:S01]  /*d060*/  FMUL R33, RZ, R23.reuse ;  /* 0x00000017ff217220 */ /* 0x081fe20000400000 */
[----:B------:R-:W-:Y:S02]  /*d070*/  MOV R34, R23 ;  /* 0x0000001700227202 */ /* 0x000fe40000000f00 */
[----:B------:R-:W3:Y:S04]  /*d080*/  LDL.128 R20, [R1+0x69b0] ;  /* 0x0069b00001147983 */ /* 0x000ee80000100c00 */
[----:B------:R5:W-:Y:S01]  /*d090*/  STL.128 [R1+0x6f0], R24 ;  /* 0x0006f01801007387 */ /* 0x000be20000100c00 */
[----:B-1----:R-:W-:Y:S02]  /*d0a0*/  MOV R29, R27 ;  /* 0x0000001b001d7202 */ /* 0x002fe40000000f00 */
[----:B------:R-:W-:-:S02]  /*d0b0*/  MOV R32, R30 ;  /* 0x0000001e00207202 */ /* 0x000fc40000000f00 */
[----:B------:R-:W-:Y:S02]  /*d0c0*/  MOV R35, R33 ;  /* 0x0000002100237202 */ /* 0x000fe40000000f00 */
[----:B------:R-:W-:Y:S01]  /*d0d0*/  MOV R28, R5 ;  /* 0x00000005001c7202 */ /* 0x000fe20000000f00 */
[-C--:B------:R-:W-:Y:S02]  /*d0e0*/  FMUL R30, RZ, R6.reuse ;  /* 0x00000006ff1e7220 */ /* 0x080fe40000400000 */
[----:B------:R0:W-:Y:S01]  /*d0f0*/  STL.128 [R1+0x6e0], R32 ;  /* 0x0006e02001007387 */ /* 0x0001e20000100c00 */
[----:B------:R-:W-:-:S05]  /*d100*/  MOV R31, R6 ;  /* 0x00000006001f7202 */ /* 0x000fca0000000f00 */
[----:B------:R-:W-:Y:S01]  /*d110*/  STL.128 [R1+0x700], R28 ;  /* 0x0007001c01007387 */ /* 0x000fe20000100c00 */
[-C--:B-----5:R-:W-:Y:S01]  /*d120*/  FMUL R24, RZ, R8.reuse ;  /* 0x00000008ff187220 */ /* 0x0a0fe20000400000 */
[----:B------:R-:W-:Y:S01]  /*d130*/  MOV R25, R8 ;  /* 0x0000000800197202 */ /* 0x000fe20000000f00 */
[----:B------:R-:W-:-:S03]  /*d140*/  FMUL R27, RZ, R9 ;  /* 0x00000009ff1b7220 */ /* 0x000fc60000400000 */
[----:B------:R-:W-:Y:S01]  /*d150*/  MOV R26, R24 ;  /* 0x00000018001a7202 */ /* 0x000fe20000000f00 */
[----:B0-----:R-:W-:Y:S01]  /*d160*/  FMUL R33, RZ, R7 ;  /* 0x00000007ff217220 */ /* 0x001fe20000400000 */
[----:B------:R-:W-:-:S03]  /*d170*/  MOV R5, R27 ;  /* 0x0000001b00057202 */ /* 0x000fc60000000f00 */
[----:B------:R0:W-:Y:S01]  /*d180*/  STL.128 [R1+0x720], R24 ;  /* 0x0007201801007387 */ /* 0x0001e20000100c00 */
[----:B------:R-:W-:Y:S02]  /*d190*/  MOV R34, R7 ;  /* 0x0000000700227202 */ /* 0x000fe40000000f00 */
[----:B------:R-:W-:Y:S02]  /*d1a0*/  MOV R32, R30 ;  /* 0x0000001e00207202 */ /* 0x000fe40000000f00 */
[----:B------:R-:W-:Y:S01]  /*d1b0*/  MOV R35, R33 ;  /* 0x0000002100237202 */ /* 0x000fe20000000f00 */
[-C--:B------:R-:W-:Y:S01]  /*d1c0*/  FMUL R6, RZ, R10.reuse ;  /* 0x0000000aff067220 */ /* 0x080fe20000400000 */
[----:B0-----:R-:W4:Y:S01]  /*d1d0*/  LDL.128 R24, [R1+0x69c0] ;  /* 0x0069c00001187983 */ /* 0x001f220000100c00 */
[----:B------:R-:W-:Y:S01]  /*d1e0*/  MOV R4, R9 ;  /* 0x0000000900047202 */ /* 0x000fe20000000f00 */
[-C--:B------:R-:W-:Y:S01]  /*d1f0*/  FMUL R29, RZ, R11.reuse ;  /* 0x0000000bff1d7220 */ /* 0x080fe20000400000 */
[----:B------:R-:W-:Y:S01]  /*d200*/  MOV R7, R10 ;  /* 0x0000000a00077202 */ /* 0x000fe20000000f00 */
[----:B------:R0:W-:Y:S01]  /*d210*/  STL.128 [R1+0x710], R32 ;  /* 0x0007102001007387 */ /* 0x0001e20000100c00 */
[----:B------:R-:W-:Y:S01]  /*d220*/  MOV R30, R11 ;  /* 0x0000000b001e7202 */ /* 0x000fe20000000f00 */
[----:B------:R-:W-:Y:S01]  /*d230*/  FMUL R10, RZ, R14 ;  /* 0x0000000eff0a7220 */ /* 0x000fe20000400000 */
[----:B------:R-:W-:Y:S01]  /*d240*/  MOV R28, R6 ;  /* 0x00000006001c7202 */ /* 0x000fe20000000f00 */
[----:B------:R1:W-:Y:S01]  /*d250*/  STL.128 [R1+0x730], R4 ;  /* 0x0007300401007387 */ /* 0x0003e20000100c00 */
[----:B------:R-:W-:-:S02]  /*d260*/  MOV R31, R29 ;  /* 0x0000001d001f7202 */ /* 0x000fc40000000f00 */
[-C--:B------:R-:W-:Y:S02]  /*d270*/  MOV R8, R13.reuse ;  /* 0x0000000d00087202 */ /* 0x080fe40000000f00 */
[----:B------:R-:W-:Y:S01]  /*d280*/  MOV R11, R14 ;  /* 0x0000000e000b7202 */ /* 0x000fe20000000f00 */
[----:B0-----:R-:W-:Y:S01]  /*d290*/  FMUL R35, RZ, R13 ;  /* 0x0000000dff237220 */ /* 0x001fe20000400000 */
[----:B-1----:R-:W5:Y:S04]  /*d2a0*/  LDL.128 R4, [R1+0x69d0] ;  /* 0x0069d00001047983 */ /* 0x002f680000100c00 */
[----:B------:R-:W-:Y:S01]  /*d2b0*/  MOV R9, R35 ;  /* 0x0000002300097202 */ /* 0x000fe20000000f00 */
[----:B------:R0:W-:Y:S04]  /*d2c0*/  STL.128 [R1+0x740], R28 ;  /* 0x0007401c01007387 */ /* 0x0001e80000100c00 */
[----:B------:R1:W-:Y:S01]  /*d2d0*/  STL.128 [R1+0x760], R8 ;  /* 0x0007600801007387 */ /* 0x0003e20000100c00 */
[----:B0-----:R-:W-:-:S03]  /*d2e0*/  MOV R28, R10 ;  /* 0x0000000a001c7202 */ /* 0x001fc60000000f00 */
[----:B-1----:R-:W5:Y:S01]  /*d2f0*/  LDL.128 R8, [R1+0x69e0] ;  /* 0x0069e00001087983 */ /* 0x002f620000100c00 */
[-C--:B------:R-:W-:Y:S01]  /*d300*/  FMUL R32, RZ, R12.reuse ;  /* 0x0000000cff207220 */ /* 0x080fe20000400000 */
[----:B------:R-:W-:-:S04]  /*d310*/  MOV R33, R12 ;  /* 0x0000000c00217202 */ /* 0x000fc80000000f00 */
[----:B------:R-:W-:-:S05]  /*d320*/  MOV R34, R32 ;  /* 0x0000002000227202 */ /* 0x000fca0000000f00 */
[----:B------:R2:W-:Y:S01]  /*d330*/  STL.128 [R1+0x750], R32 ;  /* 0x0007502001007387 */ /* 0x0005e20000100c00 */
[-C--:B------:R-:W-:Y:S01]  /*d340*/  FMUL R29, RZ, R15.reuse ;  /* 0x0000000fff1d7220 */ /* 0x080fe20000400000 */
[----:B------:R-:W-:-:S04]  /*d350*/  MOV R30, R15 ;  /* 0x0000000f001e7202 */ /* 0x000fc80000000f00 */
[----:B------:R-:W-:-:S05]  /*d360*/  MOV R31, R29 ;  /* 0x0000001d001f7202 */ /* 0x000fca0000000f00 */
[----:B------:R-:W-:Y:S01]  /*d370*/  STL.128 [R1+0x770], R28 ;  /* 0x0007701c01007387 */ /* 0x000fe20000100c00 */
[-C--:B--2---:R-:W-:Y:S01]  /*d380*/  FMUL R32, RZ, R16.reuse ;  /* 0x00000010ff207220 */ /* 0x084fe20000400000 */
[----:B------:R-:W-:Y:S01]  /*d390*/  MOV R33, R16 ;  /* 0x0000001000217202 */ /* 0x000fe20000000f00 */
[-C--:B------:R-:W-:Y:S01]  /*d3a0*/  FMUL R35, RZ, R17.reuse ;  /* 0x00000011ff237220 */ /* 0x080fe20000400000 */
[----:B------:R-:W-:Y:S01]  /*d3b0*/  MOV R12, R17 ;  /* 0x00000011000c7202 */ /* 0x000fe20000000f00 */
[-C--:B------:R-:W-:Y:S01]  /*d3c0*/  FMUL R14, RZ, R18.reuse ;  /* 0x00000012ff0e7220 */ /* 0x080fe20000400000 */
[----:B------:R-:W-:Y:S01]  /*d3d0*/  MOV R15, R18 ;  /* 0x00000012000f7202 */ /* 0x000fe20000000f00 */
[-C--:B------:R-:W-:Y:S01]  /*d3e0*/  FMUL R37, RZ, R19.reuse ;  /* 0x00000013ff257220 */ /* 0x080fe20000400000 */
[----:B------:R-:W-:Y:S02]  /*d3f0*/  MOV R38, R19 ;  /* 0x0000001300267202 */ /* 0x000fe40000000f00 */
[----:B------:R-:W-:-:S02]  /*d400*/  MOV R13, R35 ;  /* 0x00000023000d7202 */ /* 0x000fc40000000f00 */
[----:B------:R-:W-:-:S03]  /*d410*/  MOV R36, R14 ;  /* 0x0000000e00247202 */ /* 0x000fc60000000f00 */
[----:B------:R0:W-:Y:S01]  /*d420*/  STL.128 [R1+0x790], R12 ;  /* 0x0007900c01007387 */ /* 0x0001e20000100c00 */
[----:B------:R-:W-:-:S05]  /*d430*/  MOV R34, R32 ;  /* 0x0000002000227202 */ /* 0x000fca0000000f00 */
[----:B------:R1:W-:Y:S04]  /*d440*/  STL.128 [R1+0x780], R32 ;  /* 0x0007802001007387 */ /* 0x0003e80000100c00 */
[----:B0-----:R-:W2:Y:S01]  /*d450*/  LDL.128 R12, [R1+0x69f0] ;  /* 0x0069f000010c7983 */ /* 0x001ea20000100c00 */
[-C--:B---3--:R-:W-:Y:S01]  /*d460*/  FMUL R16, RZ, R20.reuse ;  /* 0x00000014ff107220 */ /* 0x088fe20000400000 */
[----:B------:R-:W-:Y:S01]  /*d470*/  MOV R17, R20 ;  /* 0x0000001400117202 */ /* 0x000fe20000000f00 */
[----:B------:R-:W-:-:S03]  /*d480*/  FMUL R19, RZ, R21 ;  /* 0x00000015ff137220 */ /* 0x000fc60000400000 */
[----:B------:R-:W-:-:S05]  /*d490*/  MOV R18, R16 ;  /* 0x0000001000127202 */ /* 0x000fca0000000f00 */
[----:B------:R4:W-:Y:S01]  /*d4a0*/  STL.128 [R1+0x7b0], R16 ;  /* 0x0007b01001007387 */ /* 0x0009e20000100c00 */
[----:B------:R-:W-:Y:S01]  /*d4b0*/  MOV R29, R19 ;  /* 0x00000013001d7202 */ /* 0x000fe20000000f00 */
[-C--:B------:R-:W-:Y:S01]  /*d4c0*/  FMUL R30, RZ, R22.reuse ;  /* 0x00000016ff1e7220 */ /* 0x080fe20000400000 */
[----:B------:R-:W-:Y:S02]  /*d4d0*/  MOV R28, R21 ;  /* 0x00000015001c7202 */ /* 0x000fe40000000f00 */
[----:B------:R-:W-:Y:S01]  /*d4e0*/  MOV R31, R22 ;  /* 0x00000016001f7202 */ /* 0x000fe20000000f00 */
[----:B-1----:R-:W-:-:S04]  /*d4f0*/  FMUL R33, RZ, R23 ;  /* 0x00000017ff217220 */ /* 0x002fc80000400000 */
[----:B------:R0:W-:Y:S01]  /*d500*/  STL.128 [R1+0x7c0], R28 ;  /* 0x0007c01c01007387 */ /* 0x0001e20000100c00 */
[----:B------:R-:W-:Y:S02]  /*d510*/  MOV R34, R23 ;  /* 0x0000001700227202 */ /* 0x000fe40000000f00 */
[----:B------:R-:W-:Y:S02]  /*d520*/  MOV R32, R30 ;  /* 0x0000001e00207202 */ /* 0x000fe40000000f00 */
[----:B------:R-:W-:-:S05]  /*d530*/  MOV R35, R33 ;  /* 0x0000002100237202 */ /* 0x000fca0000000f00 */
[----:B------:R-:W-:Y:S01]  /*d540*/  STL.128 [R1+0x7d0], R32 ;  /* 0x0007d02001007387 */ /* 0x000fe20000100c00 */
[-C--:B----4-:R-:W-:Y:S01]  /*d550*/  FMUL R16, RZ, R24.reuse ;  /* 0x00000018ff107220 */ /* 0x090fe20000400000 */
[----:B------:R-:W-:Y:S01]  /*d560*/  MOV R17, R24 ;  /* 0x0000001800117202 */ /* 0x000fe20000000f00 */
[----:B------:R-:W-:-:S03]  /*d570*/  FMUL R19, RZ, R25 ;  /* 0x00000019ff137220 */ /* 0x000fc60000400000 */
[----:B------:R-:W-:Y:S01]  /*d580*/  MOV R18, R16 ;  /* 0x0000001000127202 */ /* 0x000fe20000000f00 */
[-C--:B------:R-:W-:Y:S01]  /*d590*/  FMUL R22, RZ, R26.reuse ;  /* 0x0000001aff167220 */ /* 0x080fe20000400000 */
[----:B------:R-:W-:Y:S01]  /*d5a0*/  MOV R21, R19 ;  /* 0x0000001300157202 */ /* 0x000fe20000000f00 */
[----:B0-----:R-:W-:Y:S02]  /*d5b0*/  FMUL R29, RZ, R27 ;  /* 0x0000001bff1d7220 */ /* 0x001fe40000400000 */
[----:B------:R0:W-:Y:S01]  /*d5c0*/  STL.128 [R1+0x7e0], R16 ;  /* 0x0007e01001007387 */ /* 0x0001e20000100c00 */
[----:B------:R-:W-:Y:S02]  /*d5d0*/  MOV R20, R25 ;  /* 0x0000001900147202 */ /* 0x000fe40000000f00 */
[----:B------:R-:W-:Y:S02]  /*d5e0*/  MOV R23, R26 ;  /* 0x0000001a00177202 */ /* 0x000fe40000000f00 */
[----:B------:R-:W-:-:S02]  /*d5f0*/  MOV R30, R27 ;  /* 0x0000001b001e7202 */ /* 0x000fc40000000f00 */
[----:B------:R-:W-:Y:S02]  /*d600*/  MOV R28, R22 ;  /* 0x00000016001c7202 */ /* 0x000fe40000000f00 */
[----:B------:R-:W-:Y:S01]  /*d610*/  MOV R31, R29 ;  /* 0x0000001d001f7202 */ /* 0x000fe20000000f00 */
[----:B0-----:R-:W3:Y:S01]  /*d620*/  LDL.128 R16, [R1+0x6a00] ;  /* 0x006a000001107983 */ /* 0x001ee20000100c00 */
[-C--:B-----5:R-:W-:Y:S01]  /*d630*/  FMUL R24, RZ, R4.reuse ;  /* 0x00000004ff187220 */ /* 0x0a0fe20000400000 */
[----:B------:R-:W-:Y:S01]  /*d640*/  MOV R25, R4 ;  /* 0x0000000400197202 */ /* 0x000fe20000000f00 */
[----:B------:R-:W-:Y:S01]  /*d650*/  FMUL R27, RZ, R5 ;  /* 0x00000005ff1b7220 */ /* 0x000fe20000400000 */
[----:B------:R0:W-:Y:S01]  /*d660*/  STL.128 [R1+0x7f0], R20 ;  /* 0x0007f01401007387 */ /* 0x0001e20000100c00 */
[-C--:B------:R-:W-:Y:S01]  /*d670*/  FMUL R33, RZ, R7.reuse ;  /* 0x00000007ff217220 */ /* 0x080fe20000400000 */
[----:B------:R-:W-:Y:S02]  /*d680*/  MOV R26, R24 ;  /* 0x00000018001a7202 */ /* 0x000fe40000000f00 */
[----:B------:R1:W-:Y:S01]  /*d690*/  STL.128 [R1+0x800], R28 ;  /* 0x0008001c01007387 */ /* 0x0003e20000100c00 */
[----:B------:R-:W-:-:S02]  /*d6a0*/  MOV R34, R7 ;  /* 0x0000000700227202 */ /* 0x000fc40000000f00 */
[----:B------:R-:W-:Y:S01]  /*d6b0*/  MOV R35, R33 ;  /* 0x0000002100237202 */ /* 0x000fe20000000f00 */
[----:B------:R4:W-:Y:S01]  /*d6c0*/  STL.128 [R1+0x810], R24 ;  /* 0x0008101801007387 */ /* 0x0009e20000100c00 */
[----:B0-----:R-:W-:Y:S01]  /*d6d0*/  MOV R20, R5 ;  /* 0x0000000500147202 */ /* 0x001fe20000000f00 */
[-C--:B------:R-:W-:Y:S01]  /*d6e0*/  FMUL R22, RZ, R6.reuse ;  /* 0x00000006ff167220 */ /* 0x080fe20000400000 */
[----:B------:R-:W-:Y:S02]  /*d6f0*/  MOV R23, R6 ;  /* 0x0000000600177202 */ /* 0x000fe40000000f00 */
[----:B------:R-:W5:Y:S01]  /*d700*/  LDL.128 R4, [R1+0x6a10] ;  /* 0x006a100001047983 */ /* 0x000f620000100c00 */
[----:B-1----:R-:W-:Y:S01]  /*d710*/  FMUL R31, RZ, R9 ;  /* 0x00000009ff1f7220 */ /* 0x002fe20000400000 */
[----:B------:R-:W-:Y:S02]  /*d720*/  MOV R21, R27 ;  /* 0x0000001b00157202 */ /* 0x000fe40000000f00 */
[----:B------:R-:W-:Y:S01]  /*d730*/  MOV R32, R22 ;  /* 0x0000001600207202 */ /* 0x000fe20000000f00 */
[----:B----4-:R-:W-:Y:S01]  /*d740*/  FMUL R26, RZ, R10 ;  /* 0x0000000aff1a7220 */ /* 0x010fe20000400000 */
[----:B------:R-:W-:-:S02]  /*d750*/  MOV R24, R9 ;  /* 0x0000000900187202 */ /* 0x000fc40000000f00 */
[----:B------:R-:W-:Y:S02]  /*d760*/  MOV R27, R10 ;  /* 0x0000000a001b7202 */ /* 0x000fe40000000f00 */
[----:B------:R-:W-:Y:S01]  /*d770*/  MOV R25, R31 ;  /* 0x0000001f00197202 */ /* 0x000fe20000000f00 */
[----:B------:R0:W-:Y:S01]  /*d780*/  STL.128 [R1+0x830], R32 ;  /* 0x0008302001007387 */ /* 0x0001e20000100c00 */
[-C--:B------:R-:W-:Y:S01]  /*d790*/  FMUL R28, RZ, R8.reuse ;  /* 0x00000008ff1c7220 */ /* 0x080fe20000400000 */
[----:B------:R-:W-:Y:S02]  /*d7a0*/  MOV R29, R8 ;  /* 0x00000008001d7202 */ /* 0x000fe40000000f00 */
[----:B------:R1:W-:Y:S01]  /*d7b0*/  STL.128 [R1+0x850], R24 ;  /* 0x0008501801007387 */ /* 0x0003e20000100c00 */
[-C--:B0-----:R-:W-:Y:S01]  /*d7c0*/  FMUL R33, RZ, R11.reuse ;  /* 0x0000000bff217220 */ /* 0x081fe20000400000 */
[----:B------:R-:W-:Y:S02]  /*d7d0*/  MOV R34, R11 ;  /* 0x0000000b00227202 */ /* 0x000fe40000000f00 */
[----:B------:R-:W-:Y:S01]  /*d7e0*/  MOV R32, R26 ;  /* 0x0000001a00207202 */ /* 0x000fe20000000f00 */
[----:B------:R-:W4:Y:S04]  /*d7f0*/  LDL.128 R8, [R1+0x6a20] ;  /* 0x006a200001087983 */ /* 0x000f280000100c00 */
[----:B-1----:R-:W4:Y:S04]  /*d800*/  LDL.128 R24, [R1+0x6a30] ;  /* 0x006a300001187983 */ /* 0x002f280000100c00 */
[----:B------:R-:W-:Y:S01]  /*d810*/  STL.128 [R1+0x820], R20 ;  /* 0x0008201401007387 */ /* 0x000fe20000100c00 */
[----:B------:R-:W-:-:S05]  /*d820*/  MOV R30, R28 ;  /* 0x0000001c001e7202 */ /* 0x000fca0000000f00 */
[----:B------:R-:W-:Y:S01]  /*d830*/  STL.128 [R1+0x840], R28 ;  /* 0x0008401c01007387 */ /* 0x000fe20000100c00 */
[----:B------:R-:W-:-:S05]  /*d840*/  MOV R35, R33 ;  /* 0x0000002100237202 */ /* 0x000fca0000000f00 */
[----:B------:R-:W-:Y:S01]  /*d850*/  STL.128 [R1+0x860], R32 ;  /* 0x0008602001007387 */ /* 0x000fe20000100c00 */
[----:B------:R-:W-:-:S05]  /*d860*/  MOV R39, R37 ;  /* 0x0000002500277202 */ /* 0x000fca0000000f00 */
[----:B------:R0:W-:Y:S04]  /*d870*/  STL.128 [R1+0x7a0], R36 ;  /* 0x0007a02401007387 */ /* 0x0001e80000100c00 */
[----:B0-----:R-:W4:Y:S01]  /*d880*/  LDL.128 R36, [R1+0x80] ;  /* 0x0000800001247983 */ /* 0x001f220000100c00 */
[-C--:B--2---:R-:W-:Y:S01]  /*d890*/  FMUL R20, RZ, R12.reuse ;  /* 0x0000000cff147220 */ /* 0x084fe20000400000 */
[----:B------:R-:W-:Y:S01]  /*d8a0*/  MOV R21, R12 ;  /* 0x0000000c00157202 */ /* 0x000fe20000000f00 */
[----:B------:R-:W-:-:S03]  /*d8b0*/  FMUL R23, RZ, R13 ;  /* 0x0000000dff177220 */ /* 0x000fc60000400000 */
[----:B------:R-:W-:Y:S01]  /*d8c0*/  MOV R22, R20 ;  /* 0x0000001400167202 */ /* 0x000fe20000000f00 */
[-C--:B------:R-:W-:Y:S01]  /*d8d0*/  FMUL R30, RZ, R14.reuse ;  /* 0x0000000eff1e7220 */ /* 0x080fe20000400000 */
[----:B------:R-:W-:Y:S01]  /*d8e0*/  MOV R28, R13 ;  /* 0x0000000d001c7202 */ /* 0x000fe20000000f00 */
[----:B------:R-:W-:Y:S01]  /*d8f0*/  FMUL R13, RZ, R15 ;  /* 0x0000000fff0d7220 */ /* 0x000fe20000400000 */
[----:B------:R-:W-:Y:S01]  /*d900*/  MOV R31, R14 ;  /* 0x0000000e001f7202 */ /* 0x000fe20000000f00 */
[----:B------:R3:W-:Y:S01]  /*d910*/  STL.128 [R1+0x870], R20 ;  /* 0x0008701401007387 */ /* 0x0007e20000100c00 */
[----:B------:R-:W-:Y:S02]  /*d920*/  MOV R29, R23 ;  /* 0x00000017001d7202 */ /* 0x000fe40000000f00 */
[----:B------:R-:W-:Y:S02]  /*d930*/  MOV R14, R15 ;  /* 0x0000000f000e7202 */ /* 0x000fe40000000f00 */
[----:B------:R-:W-:Y:S01]  /*d940*/  MOV R12, R30 ;  /* 0x0000001e000c7202 */ /* 0x000fe20000000f00 */
[----:B------:R0:W-:Y:S01]  /*d950*/  STL.128 [R1+0x880], R28 ;  /* 0x0008801c01007387 */ /* 0x0001e20000100c00 */
[----:B------:R-:W-:-:S05]  /*d960*/  MOV R15, R13 ;  /* 0x0000000d000f7202 */ /* 0x000fca0000000f00 */
[----:B------:R1:W-:Y:S01]  /*d970*/  STL.128 [R1+0x890], R12 ;  /* 0x0008900c01007387 */ /* 0x0003e20000100c00 */
        /* <DEDUP_REMOVED lines=8> */
[----:B------:R5:W-:Y:S01]  /*da00*/  STL.128 [R1+0x8a0], R20 ;  /* 0x0008a01401007387 */ /* 0x000be20000100c00 */
[----:B-1----:R-:W-:-:S03]  /*da10*/  FMUL R13, RZ, R19 ;  /* 0x00000013ff0d7220 */ /* 0x002fc60000400000 */
[----:B------:R0:W-:Y:S01]  /*da20*/  STL.128 [R1+0x8b0], R28 ;  /* 0x0008b01c01007387 */ /* 0x0001e20000100c00 */
[----:B------:R-:W-:Y:S02]  /*da30*/  MOV R12, R30 ;  /* 0x0000001e000c7202 */ /* 0x000fe40000000f00 */
[----:B------:R-:W-:Y:S02]  /*da40*/  MOV R14, R19 ;  /* 0x00000013000e7202 */ /* 0x000fe40000000f00 */
[----:B------:R-:W-:Y:S01]  /*da50*/  MOV R15, R13 ;  /* 0x0000000d000f7202 */ /* 0x000fe20000000f00 */
[----:B-----5:R-:W-:Y:S01]  /*da60*/  FMUL R22, RZ, R6 ;  /* 0x00000006ff167220 */ /* 0x020fe20000400000 */
[-C--:B0-----:R-:W-:Y:S01]  /*da70*/  FMUL R29, RZ, R7.reuse ;  /* 0x00000007ff1d7220 */ /* 0x081fe20000400000 */
[----:B------:R-:W-:-:S03]  /*da80*/  MOV R30, R7 ;  /* 0x00000007001e7202 */ /* 0x000fc60000000f00 */
[----:B------:R-:W-:Y:S02]  /*da90*/  MOV R28, R22 ;  /* 0x00000016001c7202 */ /* 0x000fe40000000f00 */
[----:B------:R-:W-:Y:S01]  /*daa0*/  MOV R31, R29 ;  /* 0x0000001d001f7202 */ /* 0x000fe20000000f00 */
[-C--:B------:R-:W-:Y:S01]  /*dab0*/  FMUL R16, RZ, R4.reuse ;  /* 0x00000004ff107220 */ /* 0x080fe20000400000 */
[----:B------:R-:W-:Y:S01]  /*dac0*/  MOV R17, R4 ;  /* 0x0000000400117202 */ /* 0x000fe20000000f00 */
[----:B------:R4:W-:Y:S01]  /*dad0*/  STL.128 [R1+0x8c0], R12 ;  /* 0x0008c00c01007387 */ /* 0x0009e20000100c00 */
[----:B------:R-:W-:Y:S01]  /*dae0*/  MOV R23, R6 ;  /* 0x0000000600177202 */ /* 0x000fe20000000f00 */
[-C--:B------:R-:W-:Y:S02]  /*daf0*/  FMUL R19, RZ, R5.reuse ;  /* 0x00000005ff137220 */ /* 0x080fe40000400000 */
[----:B------:R0:W-:Y:S01]  /*db00*/  STL.128 [R1+0x8f0], R28 ;  /* 0x0008f01c01007387 */ /* 0x0001e20000100c00 */
[----:B------:R-:W-:-:S02]  /*db10*/  MOV R20, R5 ;  /* 0x0000000500147202 */ /* 0x000fc40000000f00 */
[----:B------:R-:W-:Y:S02]  /*db20*/  MOV R18, R16 ;  /* 0x0000001000127202 */ /* 0x000fe40000000f00 */
[----:B------:R-:W-:Y:S01]  /*db30*/  MOV R21, R19 ;  /* 0x0000001300157202 */ /* 0x000fe20000000f00 */
[-C--:B----4-:R-:W-:Y:S01]  /*db40*/  FMUL R15, RZ, R9.reuse ;  /* 0x00000009ff0f7220 */ /* 0x090fe20000400000 */
[----:B------:R-:W-:Y:S01]  /*db50*/  MOV R4, R9 ;  /* 0x0000000900047202 */ /* 0x000fe20000000f00 */
[----:B------:R-:W-:Y:S01]  /*db60*/  FMUL R12, RZ, R8 ;  /* 0x00000008ff0c7220 */ /* 0x000fe20000400000 */
[----:B------:R-:W-:Y:S01]  /*db70*/  FMUL R6, RZ, R10 ;  /* 0x0000000aff067220 */ /* 0x000fe20000400000 */
[-C--:B------:R-:W-:Y:S01]  /*db80*/  FMUL R35, RZ, R25.reuse ;  /* 0x00000019ff237220 */ /* 0x080fe20000400000 */
[----:B0-----:R-:W-:Y:S01]  /*db90*/  MOV R28, R25 ;  /* 0x00000019001c7202 */ /* 0x001fe20000000f00 */
[----:B------:R-:W-:Y:S01]  /*dba0*/  FMUL R9, RZ, R11 ;  /* 0x0000000bff097220 */ /* 0x000fe20000400000 */
[----:B------:R-:W-:Y:S01]  /*dbb0*/  FMUL R32, RZ, R24 ;  /* 0x00000018ff207220 */ /* 0x000fe20000400000 */
[----:B------:R-:W-:Y:S01]  /*dbc0*/  FMUL R30, RZ, R26 ;  /* 0x0000001aff1e7220 */ /* 0x000fe20000400000 */
[----:B------:R-:W-:Y:S01]  /*dbd0*/  FMUL R25, RZ, R27 ;  /* 0x0000001bff197220 */ /* 0x000fe20000400000 */
        /* <DEDUP_REMOVED lines=13> */
[----:B------:R-:W-:Y:S01]  /*dcb0*/  MOV R27, R25 ;  /* 0x00000019001b7202 */ /* 0x000fe20000000f00 */
[----:B------:R-:W-:Y:S04]  /*dcc0*/  STL.128 [R1+0x8d0], R16 ;  /* 0x0008d01001007387 */ /* 0x000fe80000100c00 */
[----:B------:R-:W-:Y:S04]  /*dcd0*/  STL.128 [R1+0x8e0], R20 ;  /* 0x0008e01401007387 */ /* 0x000fe80000100c00 */
[----:B------:R-:W-:Y:S04]  /*dce0*/  STL.128 [R1+0x900], R12 ;  /* 0x0009000c01007387 */ /* 0x000fe80000100c00 */
[----:B------:R0:W-:Y:S04]  /*dcf0*/  STL.128 [R1+0x910], R4 ;  /* 0x0009100401007387 */ /* 0x0001e80000100c00 */
[----:B------:R1:W-:Y:S04]  /*dd00*/  STL.128 [R1+0x920], R8 ;  /* 0x0009200801007387 */ /* 0x0003e80000100c00 */
[----:B------:R-:W-:Y:S04]  /*dd10*/  STL.128 [R1+0x930], R32 ;  /* 0x0009302001007387 */ /* 0x000fe80000100c00 */
[----:B------:R-:W-:Y:S04]  /*dd20*/  STL.128 [R1+0x940], R28 ;  /* 0x0009401c01007387 */ /* 0x000fe80000100c00 */
[----:B------:R2:W-:Y:S04]  /*dd30*/  STL.128 [R1+0x950], R24 ;  /* 0x0009501801007387 */ /* 0x0005e80000100c00 */
[----:B0-----:R-:W3:Y:S04]  /*dd40*/  LDL.128 R4, [R1] ;  /* 0x0000000001047983 */ /* 0x001ee80000100c00 */
[----:B-1----:R-:W4:Y:S04]  /*dd50*/  LDL.128 R8, [R1+0x10] ;  /* 0x0000100001087983 */ /* 0x002f280000100c00 */
[----:B------:R-:W5:Y:S04]  /*dd60*/  LDL.128 R12, [R1+0x20] ;  /* 0x00002000010c7983 */ /* 0x000f680000100c00 */
[----:B------:R-:W5:Y:S04]  /*dd70*/  LDL.128 R16, [R1+0x30] ;  /* 0x0000300001107983 */ /* 0x000f680000100c00 */
[----:B------:R-:W5:Y:S04]  /*dd80*/  LDL.128 R20, [R1+0x40] ;  /* 0x0000400001147983 */ /* 0x000f680000100c00 */
[----:B--2---:R-:W2:Y:S04]  /*dd90*/  LDL.128 R24, [R1+0x50] ;  /* 0x0000500001187983 */ /* 0x004ea80000100c00 */
[----:B------:R-:W2:Y:S04]  /*dda0*/  LDL.128 R28, [R1+0x60] ;  /* 0x00006000011c7983 */ /* 0x000ea80000100c00 */
[----:B------:R-:W2:Y:S04]  /*ddb0*/  LDL.128 R32, [R1+0x70] ;  /* 0x0000700001207983 */ /* 0x000ea80000100c00 */
[----:B------:R0:W-:Y:S04]  /*ddc0*/  STL.128 [R1+0x1340], R36 ;  /* 0x0013402401007387 */ /* 0x0001e80000100c00 */
[----:B------:R1:W-:Y:S04]  /*ddd0*/  STL.128 [R1+0x1350], R40 ;  /* 0x0013502801007387 */ /* 0x0003e80000100c00 */
[----:B0-----:R-:W2:Y:S04]  /*dde0*/  LDL.128 R36, [R1+0x120] ;  /* 0x0001200001247983 */ /* 0x001ea80000100c00 */
[----:B-1----:R-:W2:Y:S04]  /*ddf0*/  LDL.128 R40, [R1+0x130] ;  /* 0x0001300001287983 */ /* 0x002ea80000100c00 */
[----:B---3--:R0:W-:Y:S04]  /*de00*/  STL.128 [R1+0x12c0], R4 ;  /* 0x0012c00401007387 */ /* 0x0081e80000100c00 */
[----:B----4-:R1:W-:Y:S04]  /*de10*/  STL.128 [R1+0x12d0], R8 ;  /* 0x0012d00801007387 */ /* 0x0103e80000100c00 */
[----:B-----5:R3:W-:Y:S04]  /*de20*/  STL.128 [R1+0x12e0], R12 ;  /* 0x0012e00c01007387 */ /* 0x0207e80000100c00 */
[----:B------:R4:W-:Y:S04]  /*de30*/  STL.128 [R1+0x12f0], R16 ;  /* 0x0012f01001007387 */ /* 0x0009e80000100c00 */
[----:B------:R5:W-:Y:S04]  /*de40*/  STL.128 [R1+0x1300], R20 ;  /* 0x0013001401007387 */ /* 0x000be80000100c00 */
[----:B--2---:R2:W-:Y:S04]  /*de50*/  STL.128 [R1+0x1310], R24 ;  /* 0x0013101801007387 */ /* 0x0045e80000100c00 */
[----:B------:R2:W-:Y:S04]  /*de60*/  STL.128 [R1+0x1320], R28 ;  /* 0x0013201c01007387 */ /* 0x0005e80000100c00 */
[----:B------:R2:W-:Y:S04]  /*de70*/  STL.128 [R1+0x1330], R32 ;  /* 0x0013302001007387 */ /* 0x0005e80000100c00 */
[----:B0-----:R-:W2:Y:S04]  /*de80*/  LDL.128 R4, [R1+0xa0] ;  /* 0x0000a00001047983 */ /* 0x001ea80000100c00 */
[----:B-1----:R-:W2:Y:S04]  /*de90*/  LDL.128 R8, [R1+0xb0] ;  /* 0x0000b00001087983 */ /* 0x002ea80000100c00 */
[----:B---3--:R-:W3:Y:S04]  /*dea0*/  LDL.128 R12, [R1+0xc0] ;  /* 0x0000c000010c7983 */ /* 0x008ee80000100c00 */
[----:B----4-:R-:W4:Y:S04]  /*deb0*/  LDL.128 R16, [R1+0xd0] ;  /* 0x0000d00001107983 */ /* 0x010f280000100c00 */
[----:B-----5:R-:W5:Y:S04]  /*dec0*/  LDL.128 R20, [R1+0xe0] ;  /* 0x0000e00001147983 */ /* 0x020f680000100c00 */
[----:B--2---:R-:W2:Y:S04]  /*ded0*/  LDL.128 R24, [R1+0xf0] ;  /* 0x0000f00001187983 */ /* 0x004ea80000100c00 */
[----:B------:R-:W2:Y:S04]  /*dee0*/  LDL.128 R28, [R1+0x100] ;  /* 0x00010000011c7983 */ /* 0x000ea80000100c00 */
[----:B------:R-:W2:Y:S04]  /*def0*/  LDL.128 R32, [R1+0x110] ;  /* 0x0001100001207983 */ /* 0x000ea80000100c00 */
[----:B------:R0:W-:Y:S04]  /*df00*/  STL.128 [R1+0x13e0], R36 ;  /* 0x0013e02401007387 */ /* 0x0001e80000100c00 */
[----:B------:R1:W-:Y:S04]  /*df10*/  STL.128 [R1+0x13f0], R40 ;  /* 0x0013f02801007387 */ /* 0x0003e80000100c00 */
[----:B0-----:R-:W2:Y:S04]  /*df20*/  LDL.128 R36, [R1+0x1c0] ;  /* 0x0001c00001247983 */ /* 0x001ea80000100c00 */
[----:B-1----:R-:W2:Y:S04]  /*df30*/  LDL.128 R40, [R1+0x1d0] ;  /* 0x0001d00001287983 */ /* 0x002ea80000100c00 */
[----:B------:R0:W-:Y:S04]  /*df40*/  STL.128 [R1+0x1360], R4 ;  /* 0x0013600401007387 */ /* 0x0001e80000100c00 */
[----:B------:R1:W-:Y:S04]  /*df50*/  STL.128 [R1+0x1370], R8 ;  /* 0x0013700801007387 */ /* 0x0003e80000100c00 */
[----:B---3--:R3:W-:Y:S04]  /*df60*/  STL.128 [R1+0x1380], R12 ;  /* 0x0013800c01007387 */ /* 0x0087e80000100c00 */
[----:B----4-:R4:W-:Y:S04]  /*df70*/  STL.128 [R1+0x1390], R16 ;  /* 0x0013901001007387 */ /* 0x0109e80000100c00 */
[----:B-----5:R5:W-:Y:S04]  /*df80*/  STL.128 [R1+0x13a0], R20 ;  /* 0x0013a01401007387 */ /* 0x020be80000100c00 */
        /* <DEDUP_REMOVED lines=51> */
[----:B------:R-:W-:Y:S04]  /*e2c0*/  STL.128 [R1+0x15c0], R36 ;  /* 0x0015c02401007387 */ /* 0x000fe80000100c00 */
[----:B------:R-:W-:Y:S04]  /*e2d0*/  STL.128 [R1+0x15d0], R40 ;  /* 0x0015d02801007387 */ /* 0x000fe80000100c00 */
[----:B------:R-:W-:Y:S04]  /*e2e0*/  STL.128 [R1+0x1540], R4 ;  /* 0x0015400401007387 */ /* 0x000fe80000100c00 */
[----:B------:R-:W-:Y:S04]  /*e2f0*/  STL.128 [R1+0x1550], R8 ;  /* 0x0015500801007387 */ /* 0x000fe80000100c00 */
[----:B---3--:R-:W-:Y:S04]  /*e300*/  STL.128 [R1+0x1560], R12 ;  /* 0x0015600c01007387 */ /* 0x008fe80000100c00 */
[----:B----4-:R-:W-:Y:S04]  /*e310*/  STL.128 [R1+0x1570], R16 ;  /* 0x0015701001007387 */ /* 0x010fe80000100c00 */
[----:B-----5:R0:W-:Y:S04]  /*e320*/  STL.128 [R1+0x1580], R20 ;  /* 0x0015801401007387 */ /* 0x0201e80000100c00 */
[----:B--2---:R-:W-:Y:S04]  /*e330*/  STL.128 [R1+0x1590], R24 ;  /* 0x0015901801007387 */ /* 0x004fe80000100c00 */
[----:B------:R-:W-:Y:S04]  /*e340*/  STL.128 [R1+0x15a0], R28 ;  /* 0x0015a01c01007387 */ /* 0x000fe80000100c00 */
[----:B------:R-:W-:Y:S04]  /*e350*/  STL.128 [R1+0x15b0], R32 ;  /* 0x0015b02001007387 */ /* 0x000fe80000100c00 */
        /* <DEDUP_REMOVED lines=263> */
[----:B--2---:R0:W-:Y:S04]  /*f3d0*/  STL.128 [R1+0x1bf0], R12 ;  /* 0x001bf00c01007387 */ /* 0x0041e80000100c00 */
        /* <DEDUP_REMOVED lines=41> */
[----:B-1----:R-:W5:Y:S04]  /*f670*/  LDL.128 R16, [R1+0x6750] ;  /* 0x0067500001107983 */ /* 0x002f680000100c00 */
[----:B------:R-:W5:Y:S01]  /*f680*/  LDL.128 R8, [R1+0x6760] ;  /* 0x0067600001087983 */ /* 0x000f620000100c00 */
[----:B--2---:R-:W-:Y:S01]  /*f690*/  FMUL R24, RZ, R12 ;  /* 0x0000000cff187220 */ /* 0x004fe20000400000 */
[-C--:B------:R-:W-:Y:S01]  /*f6a0*/  FMUL R27, RZ, R13.reuse ;  /* 0x0000000dff1b7220 */ /* 0x080fe20000400000 */
[----:B------:R-:W-:Y:S01]  /*f6b0*/  FMUL R30, RZ, R14 ;  /* 0x0000000eff1e7220 */ /* 0x000fe20000400000 */
[----:B------:R-:W-:Y:S01]  /*f6c0*/  MOV R29, R13 ;  /* 0x0000000d001d7202 */ /* 0x000fe20000000f00 */
[----:B------:R-:W-:Y:S01]  /*f6d0*/  FMUL R13, RZ, R15 ;  /* 0x0000000fff0d7220 */ /* 0x000fe20000400000 */
[----:B------:R-:W-:-:S02]  /*f6e0*/  MOV R26, R12 ;  /* 0x0000000c001a7202 */ /* 0x000fc40000000f00 */
[----:B------:R-:W-:Y:S02]  /*f6f0*/  MOV R25, R24 ;  /* 0x0000001800197202 */ /* 0x000fe40000000f00 */
[----:B------:R-:W-:Y:S02]  /*f700*/  MOV R28, R27 ;  /* 0x0000001b001c7202 */ /* 0x000fe40000000f00 */
[----:B------:R-:W-:Y:S02]  /*f710*/  MOV R31, R30 ;  /* 0x0000001e001f7202 */ /* 0x000fe40000000f00 */
[----:B------:R-:W-:Y:S02]  /*f720*/  MOV R12, R14 ;  /* 0x0000000e000c7202 */ /* 0x000fe40000000f00 */
[----:B------:R-:W-:Y:S01]  /*f730*/  MOV R14, R13 ;  /* 0x0000000d000e7202 */ /* 0x000fe20000000f00 */
[----:B------:R3:W-:Y:S04]  /*f740*/  STL.128 [R1], R24 ;  /* 0x0000001801007387 */ /* 0x0007e80000100c00 */
[----:B------:R0:W-:Y:S04]  /*f750*/  STL.128 [R1+0x10], R28 ;  /* 0x0000101c01007387 */ /* 0x0001e80000100c00 */
[----:B------:R1:W-:Y:S01]  /*f760*/  STL.128 [R1+0x20], R12 ;  /* 0x0000200c01007387 */ /* 0x0003e20000100c00 */
[----:B---3--:R-:W-:Y:S01]  /*f770*/  FMUL R24, RZ, R20 ;  /* 0x00000014ff187220 */ /* 0x008fe20000400000 */
[-C--:B------:R-:W-:Y:S01]  /*f780*/  FMUL R27, RZ, R21.reuse ;  /* 0x00000015ff1b7220 */ /* 0x080fe20000400000 */
[----:B0-----:R-:W-:Y:S01]  /*f790*/  FMUL R30, RZ, R22 ;  /* 0x00000016ff1e7220 */ /* 0x001fe20000400000 */
[----:B------:R-:W-:Y:S01]  /*f7a0*/  MOV R29, R21 ;  /* 0x00000015001d7202 */ /* 0x000fe20000000f00 */
[----:B------:R-:W-:Y:S01]  /*f7b0*/  FMUL R21, RZ, R23 ;  /* 0x00000017ff157220 */ /* 0x000fe20000400000 */
[----:B-1----:R-:W2:Y:S01]  /*f7c0*/  LDL.128 R12, [R1+0x6770] ;  /* 0x00677000010c7983 */ /* 0x002ea20000100c00 */
[----:B------:R-:W-:-:S02]  /*f7d0*/  MOV R26, R20 ;  /* 0x00000014001a7202 */ /* 0x000fc40000000f00 */
[----:B------:R-:W-:Y:S02]  /*f7e0*/  MOV R25, R24 ;  /* 0x0000001800197202 */ /* 0x000fe40000000f00 */
[----:B------:R-:W-:Y:S02]  /*f7f0*/  MOV R28, R27 ;  /* 0x0000001b001c7202 */ /* 0x000fe40000000f00 */
[----:B------:R-:W-:Y:S02]  /*f800*/  MOV R31, R30 ;  /* 0x0000001e001f7202 */ /* 0x000fe40000000f00 */
[----:B------:R-:W-:Y:S02]  /*f810*/  MOV R20, R22 ;  /* 0x0000001600147202 */ /* 0x000fe40000000f00 */
[----:B------:R-:W-:Y:S01]  /*f820*/  MOV R22, R21 ;  /* 0x0000001500167202 */ /* 0x000fe20000000f00 */
[----:B------:R4:W-:Y:S04]  /*f830*/  STL.128 [R1+0x30], R24 ;  /* 0x0000301801007387 */ /* 0x0009e80000100c00 */
[----:B------:R0:W-:Y:S04]  /*f840*/  STL.128 [R1+0x40], R28 ;  /* 0x0000401c01007387 */ /* 0x0001e80000100c00 */
[----:B------:R1:W-:Y:S01]  /*f850*/  STL.128 [R1+0x50], R20 ;  /* 0x0000501401007387 */ /* 0x0003e20000100c00 */
[----:B----4-:R-:W-:Y:S01]  /*f860*/  FMUL R24, RZ, R4 ;  /* 0x00000004ff187220 */ /* 0x010fe20000400000 */
[-C--:B------:R-:W-:Y:S01]  /*f870*/  FMUL R27, RZ, R5.reuse ;  /* 0x00000005ff1b7220 */ /* 0x080fe20000400000 */
[----:B0-----:R-:W-:Y:S01]  /*f880*/  FMUL R30, RZ, R6 ;  /* 0x00000006ff1e7220 */ /* 0x001fe20000400000 */
[----:B------:R-:W-:Y:S01]  /*f890*/  MOV R29, R5 ;  /* 0x00000005001d7202 */ /* 0x000fe20000000f00 */
[----:B------:R-:W-:Y:S01]  /*f8a0*/  FMUL R5, RZ, R7 ;  /* 0x00000007ff057220 */ /* 0x000fe20000400000 */
[----:B-1----:R-:W3:Y:S01]  /*f8b0*/  LDL.128 R20, [R1+0x6780] ;  /* 0x0067800001147983 */ /* 0x002ee20000100c00 */
        /* <DEDUP_REMOVED lines=9> */
[----:B-----5:R-:W-:Y:S01]  /*f950*/  FMUL R24, RZ, R16 ;  /* 0x00000010ff187220 */ /* 0x020fe20000400000 */
[-C--:B------:R-:W-:Y:S01]  /*f960*/  FMUL R27, RZ, R17.reuse ;  /* 0x00000011ff1b7220 */ /* 0x080fe20000400000 */
[----:B0-----:R-:W-:Y:S01]  /*f970*/  FMUL R30, RZ, R18 ;  /* 0x00000012ff1e7220 */ /* 0x001fe20000400000 */
[----:B------:R-:W-:Y:S01]  /*f980*/  MOV R29, R17 ;  /* 0x00000011001d7202 */ /* 0x000fe20000000f00 */
[----:B------:R-:W-:Y:S01]  /*f990*/  FMUL R17, RZ, R19 ;  /* 0x00000013ff117220 */ /* 0x000fe20000400000 */
[----:B-1----:R-:W4:Y:S01]  /*f9a0*/  LDL.128 R4, [R1+0x6790] ;  /* 0x0067900001047983 */ /* 0x002f220000100c00 */
        /* <DEDUP_REMOVED lines=11> */
[-C--:B------:R-:W-:Y:S01]  /*fa60*/  FMUL R24, RZ, R8.reuse ;  /* 0x00000008ff187220 */ /* 0x080fe20000400000 */
[----:B------:R-:W-:Y:S01]  /*fa70*/  MOV R26, R8 ;  /* 0x00000008001a7202 */ /* 0x000fe20000000f00 */
[----:B------:R-:W-:Y:S01]  /*fa80*/  STL.128 [R1+0x660], RZ ;  /* 0x000660ff01007387 */ /* 0x000fe20000100c00 */
[----:B-1----:R-:W-:Y:S01]  /*fa90*/  MOV R29, R9 ;  /* 0x00000009001d7202 */ /* 0x002fe20000000f00 */
[----:B------:R-:W-:-:S02]  /*faa0*/  FMUL R9, RZ, R11 ;  /* 0x0000000bff097220 */ /* 0x000fc40000400000 */
[----:B------:R-:W-:Y:S04]  /*fab0*/  STL.128 [R1+0x690], RZ ;  /* 0x000690ff01007387 */ /* 0x000fe80000100c00 */
[----:B-----5:R-:W5:Y:S01]  /*fac0*/  LDL.128 R16, [R1+0x67a0] ;  /* 0x0067a00001107983 */ /* 0x020f620000100c00 */
[-C--:B------:R-:W-:Y:S01]  /*fad0*/  FMUL R30, RZ, R10.reuse ;  /* 0x0000000aff1e7220 */ /* 0x080fe20000400000 */
[----:B------:R-:W-:Y:S02]  /*fae0*/  MOV R8, R10 ;  /* 0x0000000a00087202 */ /* 0x000fe40000000f00 */
[----:B------:R-:W-:Y:S01]  /*faf0*/  MOV R10, R9 ;  /* 0x00000009000a7202 */ /* 0x000fe20000000f00 */
[----:B------:R-:W-:Y:S04]  /*fb00*/  STL.128 [R1+0x680], RZ ;  /* 0x000680ff01007387 */ /* 0x000fe80000100c00 */
[----:B------:R0:W-:Y:S04]  /*fb10*/  STL.128 [R1+0xe0], R8 ;  /* 0x0000e00801007387 */ /* 0x0001e80000100c00 */
[----:B------:R-:W-:Y:S04]  /*fb20*/  STL.128 [R1+0x6b0], RZ ;  /* 0x0006b0ff01007387 */ /* 0x000fe80000100c00 */
[----:B------:R-:W-:Y:S04]  /*fb30*/  STL.128 [R1+0x6c0], RZ ;  /* 0x0006c0ff01007387 */ /* 0x000fe80000100c00 */
[----:B------:R-:W-:Y:S04]  /*fb40*/  STL.128 [R1+0x6d0], RZ ;  /* 0x0006d0ff01007387 */ /* 0x000fe80000100c00 */
[----:B0-----:R-:W5:Y:S01]  /*fb50*/  LDL.128 R8, [R1+0x67b0] ;  /* 0x0067b00001087983 */ /* 0x001f620000100c00 */
[----:B------:R-:W-:-:S02]  /*fb60*/  MOV R25, R24 ;  /* 0x0000001800197202 */ /* 0x000fc40000000f00 */
[----:B------:R-:W-:Y:S01]  /*fb70*/  MOV R28, R27 ;  /* 0x0000001b001c7202 */ /* 0x000fe20000000f00 */
[----:B------:R-:W-:Y:S01]  /*fb80*/  STL.128 [R1+0x6a0], RZ ;  /* 0x0006a0ff01007387 */ /* 0x000fe20000100c00 */
        /* <DEDUP_REMOVED lines=42> */
[----:B0-----:R-:W-:Y:S01]  /*fe30*/  FMUL R30, RZ, R14 ;  /* 0x0000000eff1e7220 */ /* 0x001fe20000400000 */
[----:B------:R-:W-:Y:S01]  /*fe40*/  MOV R29, R13 ;  /* 0x0000000d001d7202 */ /* 0x000fe20000000f00 */
[----:B------:R-:W-:Y:S01]  /*fe50*/  FMUL R13, RZ, R15 ;  /* 0x0000000fff0d7220 */ /* 0x000fe20000400000 */
[----:B------:R-:W-:Y:S01]  /*fe60*/  MOV R26, R12 ;  /* 0x0000000c001a7202 */ /* 0x000fe20000000f00 */
[----:B------:R-:W-:Y:S01]  /*fe70*/  STL.128 [R1+0x930], RZ ;  /* 0x000930ff01007387 */ /* 0x000fe20000100c00 */
[----:B------:R-:W-:-:S02]  /*fe80*/  MOV R25, R24 ;  /* 0x0000001800197202 */ /* 0x000fc40000000f00 */
[----:B------:R-:W-:Y:S01]  /*fe90*/  MOV R28, R27 ;  /* 0x0000001b001c7202 */ /* 0x000fe20000000f00 */
[----:B------:R-:W-:Y:S01]  /*fea0*/  STL.128 [R1+0x940], RZ ;  /* 0x000940ff01007387 */ /* 0x000fe20000100c00 */
[----:B------:R-:W-:Y:S02]  /*feb0*/  MOV R31, R30 ;  /* 0x0000001e001f7202 */ /* 0x000fe40000000f00 */
[----:B------:R-:W-:Y:S01]  /*fec0*/  MOV R12, R14 ;  /* 0x0000000e000c7202 */ /* 0x000fe20000000f00 */
[----:B------:R-:W-:Y:S01]  /*fed0*/  STL.128 [R1+0x950], RZ ;  /* 0x000950ff01007387 */ /* 0x000fe20000100c00 */
[----:B------:R-:W-:-:S03]  /*fee0*/  MOV R14, R13 ;  /* 0x0000000d000e7202 */ /* 0x000fc60000000f00 */
[----:B------:R3:W-:Y:S04]  /*fef0*/  STL.128 [R1+0xf0], R24 ;  /* 0x0000f01801007387 */ /* 0x0007e80000100c00 */
[----:B------:R0:W-:Y:S04]  /*ff00*/  STL.128 [R1+0x100], R28 ;  /* 0x0001001c01007387 */ /* 0x0001e80000100c00 */
[----:B------:R1:W-:Y:S04]  /*ff10*/  STL.128 [R1+0x110], R12 ;  /* 0x0001100c01007387 */ /* 0x0003e80000100c00 */
[----:B------:R-:W2:Y:S01]  /*ff20*/  LDL.128 R40, [R1+0x90] ;  /* 0x0000900001287983 */ /* 0x000ea20000100c00 */
[----:B---3--:R-:W-:Y:S01]  /*ff30*/  FMUL R24, RZ, R20 ;  /* 0x00000014ff187220 */ /* 0x008fe20000400000 */
        /* <DEDUP_REMOVED lines=33> */
[----:B-1----:R-:W5:Y:S01]  /*10150*/  LDL.128 R4, [R1+0x67e0] ;  /* 0x0067e00001047983 */ /* 0x002f620000100c00 */
[----:B------:R-:W-:Y:S01]  /*10160*/  FMUL R17, RZ, R19 ;  /* 0x00000013ff117220 */ /* 0x000fe20000400000 */
        /* <DEDUP_REMOVED lines=10> */
[----:B-1----:R-:W-:Y:S01]  /*10210*/  MOV R29, R9 ;  /* 0x00000009001d7202 */ /* 0x002fe20000000f00 */
[----:B------:R-:W-:Y:S01]  /*10220*/  FMUL R9, RZ, R11 ;  /* 0x0000000bff097220 */ /* 0x000fe20000400000 */
[----:B------:R-:W2:Y:S01]  /*10230*/  LDL.128 R16, [R1+0x67f0] ;  /* 0x0067f00001107983 */ /* 0x000ea20000100c00 */
[-C--:B------:R-:W-:Y:S01]  /*10240*/  FMUL R24, RZ, R8.reuse ;  /* 0x00000008ff187220 */ /* 0x080fe20000400000 */
[----:B------:R-:W-:Y:S01]  /*10250*/  MOV R26, R8 ;  /* 0x00000008001a7202 */ /* 0x000fe20000000f00 */
[-C--:B------:R-:W-:Y:S01]  /*10260*/  FMUL R30, RZ, R10.reuse ;  /* 0x0000000aff1e7220 */ /* 0x080fe20000400000 */
[----:B------:R-:W-:-:S02]  /*10270*/  MOV R8, R10 ;  /* 0x0000000a00087202 */ /* 0x000fc40000000f00 */
[----:B------:R-:W-:-:S05]  /*10280*/  MOV R10, R9 ;  /* 0x00000009000a7202 */ /* 0x000fca0000000f00 */
[----:B------:R0:W-:Y:S04]  /*10290*/  STL.128 [R1+0x1d0], R8 ;  /* 0x0001d00801007387 */ /* 0x0001e80000100c00 */
[----:B0-----:R-:W2:Y:S01]  /*102a0*/  LDL.128 R8, [R1+0x6800] ;  /* 0x0068000001087983 */ /* 0x001ea20000100c00 */
[----:B------:R-:W-:Y:S02]  /*102b0*/  MOV R25, R24 ;  /* 0x0000001800197202 */ /* 0x000fe40000000f00 */
[----:B------:R-:W-:Y:S02]  /*102c0*/  MOV R28, R27 ;  /* 0x0000001b001c7202 */ /* 0x000fe40000000f00 */
[----:B------:R-:W-:Y:S01]  /*102d0*/  MOV R31, R30 ;  /* 0x0000001e001f7202 */ /* 0x000fe20000000f00 */
[----:B------:R3:W-:Y:S04]  /*102e0*/  STL.128 [R1+0x1b0], R24 ;  /* 0x0001b01801007387 */ /* 0x0007e80000100c00 */
[----:B------:R0:W-:Y:S01]  /*102f0*/  STL.128 [R1+0x1c0], R28 ;  /* 0x0001c01c01007387 */ /* 0x0001e20000100c00 */
[----:B---3--:R-:W-:Y:S01]  /*10300*/  FMUL R24, RZ, R12 ;  /* 0x0000000cff187220 */ /* 0x008fe20000400000 */
[-C--:B------:R-:W-:Y:S01]  /*10310*/  FMUL R27, RZ, R13.reuse ;  /* 0x0000000dff1b7220 */ /* 0x080fe20000400000 */
[----:B0-----:R-:W-:Y:S01]  /*10320*/  FMUL R30, RZ, R14 ;  /* 0x0000000eff1e7220 */ /* 0x001fe20000400000 */
        /* <DEDUP_REMOVED lines=15> */
[----:B-1----:R-:W3:Y:S01]  /*10420*/  LDL.128 R12, [R1+0x6810] ;  /* 0x00681000010c7983 */ /* 0x002ee20000100c00 */
        /* <DEDUP_REMOVED lines=14> */
[----:B-1----:R-:W4:Y:S01]  /*10510*/  LDL.128 R20, [R1+0x6820] ;  /* 0x0068200001147983 */ /* 0x002f220000100c00 */
        /* <DEDUP_REMOVED lines=10> */
[----:B--2---:R-:W-:Y:S01]  /*105c0*/  FMUL R24, RZ, R16 ;  /* 0x00000010ff187220 */ /* 0x004fe20000400000 */
[-C--:B------:R-:W-:Y:S01]  /*105d0*/  FMUL R27, RZ, R17.reuse ;  /* 0x00000011ff1b7220 */ /* 0x080fe20000400000 */
[----:B0-----:R-:W-:Y:S01]  /*105e0*/  FMUL R30, RZ, R18 ;  /* 0x00000012ff1e7220 */ /* 0x001fe20000400000 */
[----:B------:R-:W-:Y:S01]  /*105f0*/  MOV R29, R17 ;  /* 0x00000011001d7202 */ /* 0x000fe20000000f00 */
[----:B-1----:R-:W2:Y:S01]  /*10600*/  LDL.128 R4, [R1+0x6830] ;  /* 0x0068300001047983 */ /* 0x002ea20000100c00 */
        /* <DEDUP_REMOVED lines=13> */
[----:B-----5:R-:W5:Y:S01]  /*106e0*/  LDL.128 R16, [R1+0x6840] ;  /* 0x0068400001107983 */ /* 0x020f620000100c00 */
[-C--:B------:R-:W-:Y:S01]  /*106f0*/  FMUL R24, RZ, R8.reuse ;  /* 0x00000008ff187220 */ /* 0x080fe20000400000 */
[----:B------:R-:W-:Y:S01]  /*10700*/  MOV R26, R8 ;  /* 0x00000008001a7202 */ /* 0x000fe20000000f00 */
[-C--:B------:R-:W-:Y:S01]  /*10710*/  FMUL R30, RZ, R10.reuse ;  /* 0x0000000aff1e7220 */ /* 0x080fe20000400000 */
[----:B------:R-:W-:-:S02]  /*10720*/  MOV R8, R10 ;  /* 0x0000000a00087202 */ /* 0x000fc40000000f00 */
[----:B------:R-:W-:-:S05]  /*10730*/  MOV R10, R9 ;  /* 0x00000009000a7202 */ /* 0x000fca0000000f00 */
[----:B------:R0:W-:Y:S04]  /*10740*/  STL.128 [R1+0x2c0], R8 ;  /* 0x0002c00801007387 */ /* 0x0001e80000100c00 */
[----:B0-----:R-:W5:Y:S01]  /*10750*/  LDL.128 R8, [R1+0x6850] ;  /* 0x0068500001087983 */ /* 0x001f620000100c00 */
        /* <DEDUP_REMOVED lines=155> */
[----:B--2---:R-:W-:Y:S01]  /*11110*/  FMUL R24, RZ, R12 ;  /* 0x0000000cff187220 */ /* 0x004fe20000400000 */
        /* <DEDUP_REMOVED lines=119> */
[----:B------:R-:W-:Y:S01]  /*11890*/  FMUL R27, RZ, R17 ;  /* 0x00000011ff1b7220 */ /* 0x000fe20000400000 */
[----:B0-----:R-:W-:Y:S01]  /*118a0*/  FMUL R30, RZ, R18 ;  /* 0x00000012ff1e7220 */ /* 0x001fe20000400000 */
[----:B-1----:R-:W4:Y:S01]  /*118b0*/  LDL.128 R4, [R1+0x6970] ;  /* 0x0069700001047983 */ /* 0x002f220000100c00 */
[----:B------:R-:W-:-:S02]  /*118c0*/  MOV R26, R16 ;  /* 0x00000010001a7202 */ /* 0x000fc40000000f00 */
[----:B------:R-:W-:Y:S02]  /*118d0*/  MOV R25, R24 ;  /* 0x0000001800197202 */ /* 0x000fe40000000f00 */
[----:B------:R-:W-:Y:S02]  /*118e0*/  MOV R29, R17 ;  /* 0x00000011001d7202 */ /* 0x000fe40000000f00 */
[----:B------:R-:W-:Y:S02]  /*118f0*/  MOV R28, R27 ;  /* 0x0000001b001c7202 */ /* 0x000fe40000000f00 */
[----:B------:R-:W-:Y:S01]  /*11900*/  MOV R31, R30 ;  /* 0x0000001e001f7202 */ /* 0x000fe20000000f00 */
[----:B------:R0:W-:Y:S01]  /*11910*/  STL.128 [R1+0x630], R24 ;  /* 0x0006301801007387 */ /* 0x0001e20000100c00 */
[----:B------:R-:W-:-:S03]  /*11920*/  MOV R32, R18 ;  /* 0x0000001200207202 */ /* 0x000fc60000000f00 */
[----:B------:R1:W-:Y:S01]  /*11930*/  STL.128 [R1+0x640], R28 ;  /* 0x0006401c01007387 */ /* 0x0003e20000100c00 */
[-C--:B------:R-:W-:Y:S01]  /*11940*/  FMUL R33, RZ, R19.reuse ;  /* 0x00000013ff217220 */ /* 0x080fe20000400000 */
[----:B------:R-:W-:Y:S01]  /*11950*/  MOV R35, R19 ;  /* 0x0000001300237202 */ /* 0x000fe20000000f00 */
[----:B------:R-:W-:Y:S01]  /*11960*/  FMUL R18, RZ, R10 ;  /* 0x0000000aff127220 */ /* 0x000fe20000400000 */
[-C--:B------:R-:W-:Y:S01]  /*11970*/  MOV R17, R9.reuse ;  /* 0x0000000900117202 */ /* 0x080fe20000000f00 */
[-C--:B0-----:R-:W-:Y:S01]  /*11980*/  FMUL R24, RZ, R8.reuse ;  /* 0x00000008ff187220 */ /* 0x081fe20000400000 */
[----:B------:R-:W-:Y:S01]  /*11990*/  MOV R26, R8 ;  /* 0x00000008001a7202 */ /* 0x000fe20000000f00 */
[----:B------:R-:W-:Y:S01]  /*119a0*/  FMUL R27, RZ, R9 ;  /* 0x00000009ff1b7220 */ /* 0x000fe20000400000 */
[-C--:B-1----:R-:W-:Y:S01]  /*119b0*/  FMUL R29, RZ, R11.reuse ;  /* 0x0000000bff1d7220 */ /* 0x082fe20000400000 */
[----:B------:R-:W-:Y:S02]  /*119c0*/  MOV R28, R10 ;  /* 0x0000000a001c7202 */ /* 0x000fe40000000f00 */
[----:B------:R-:W-:-:S02]  /*119d0*/  MOV R31, R11 ;  /* 0x0000000b001f7202 */ /* 0x000fc40000000f00 */
[----:B------:R-:W5:Y:S01]  /*119e0*/  LDL.128 R8, [R1+0x6980] ;  /* 0x0069800001087983 */ /* 0x000f620000100c00 */
[----:B------:R-:W-:Y:S02]  /*119f0*/  MOV R16, R27 ;  /* 0x0000001b00107202 */ /* 0x000fe40000000f00 */
[----:B------:R-:W-:-:S05]  /*11a00*/  MOV R19, R18 ;  /* 0x0000001200137202 */ /* 0x000fca0000000f00 */
[----:B------:R0:W-:Y:S04]  /*11a10*/  STL.128 [R1+0x670], R16 ;  /* 0x0006701001007387 */ /* 0x0001e80000100c00 */
[----:B0-----:R-:W5:Y:S01]  /*11a20*/  LDL.128 R16, [R1+0x6990] ;  /* 0x0069900001107983 */ /* 0x001f620000100c00 */
[----:B------:R-:W-:-:S05]  /*11a30*/  MOV R25, R24 ;  /* 0x0000001800197202 */ /* 0x000fca0000000f00 */
[----:B------:R2:W-:Y:S01]  /*11a40*/  STL.128 [R1+0x660], R24 ;  /* 0x0006601801007387 */ /* 0x0005e20000100c00 */
[----:B------:R-:W-:Y:S02]  /*11a50*/  MOV R34, R33 ;  /* 0x0000002100227202 */ /* 0x000fe40000000f00 */
[----:B------:R-:W-:-:S03]  /*11a60*/  MOV R30, R29 ;  /* 0x0000001d001e7202 */ /* 0x000fc60000000f00 */
[----:B------:R0:W-:Y:S04]  /*11a70*/  STL.128 [R1+0x650], R32 ;  /* 0x0006502001007387 */ /* 0x0001e80000100c00 */
[----:B------:R-:W-:Y:S01]  /*11a80*/  STL.128 [R1+0x680], R28 ;  /* 0x0006801c01007387 */ /* 0x000fe20000100c00 */
[-C--:B--2---:R-:W-:Y:S01]  /*11a90*/  FMUL R24, RZ, R12.reuse ;  /* 0x0000000cff187220 */ /* 0x084fe20000400000 */
[----:B------:R-:W-:Y:S01]  /*11aa0*/  MOV R26, R12 ;  /* 0x0000000c001a7202 */ /* 0x000fe20000000f00 */
[----:B------:R-:W-:-:S03]  /*11ab0*/  FMUL R27, RZ, R13 ;  /* 0x0000000dff1b7220 */ /* 0x000fc60000400000 */
[----:B------:R-:W-:Y:S02]  /*11ac0*/  MOV R25, R24 ;  /* 0x0000001800197202 */ /* 0x000fe40000000f00 */
[----:B0-----:R-:W-:Y:S01]  /*11ad0*/  MOV R33, R13 ;  /* 0x0000000d00217202 */ /* 0x001fe20000000f00 */
[----:B------:R-:W-:Y:S02]  /*11ae0*/  FMUL R13, RZ, R15 ;  /* 0x0000000fff0d7220 */ /* 0x000fe40000400000 */
[----:B------:R3:W-:Y:S01]  /*11af0*/  STL.128 [R1+0x690], R24 ;  /* 0x0006901801007387 */ /* 0x0007e20000100c00 */
[----:B------:R-:W-:Y:S01]  /*11b00*/  MOV R32, R27 ;  /* 0x0000001b00207202 */ /* 0x000fe20000000f00 */
[-C--:B------:R-:W-:Y:S01]  /*11b10*/  FMUL R34, RZ, R14.reuse ;  /* 0x0000000eff227220 */ /* 0x080fe20000400000 */
[----:B------:R-:W-:Y:S02]  /*11b20*/  MOV R12, R14 ;  /* 0x0000000e000c7202 */ /* 0x000fe40000000f00 */
[----:B------:R-:W-:-:S05]  /*11b30*/  MOV R14, R13 ;  /* 0x0000000d000e7202 */ /* 0x000fca0000000f00 */
[----:B------:R0:W-:Y:S01]  /*11b40*/  STL.128 [R1+0x6b0], R12 ;  /* 0x0006b00c01007387 */ /* 0x0001e20000100c00 */
[----:B------:R-:W-:Y:S01]  /*11b50*/  MOV R35, R34 ;  /* 0x0000002200237202 */ /* 0x000fe20000000f00 */
[----:B---3--:R-:W-:Y:S01]  /*11b60*/  FMUL R24, RZ, R20 ;  /* 0x00000014ff187220 */ /* 0x008fe20000400000 */
[-C--:B------:R-:W-:Y:S01]  /*11b70*/  FMUL R27, RZ, R21.reuse ;  /* 0x00000015ff1b7220 */ /* 0x080fe20000400000 */
[----:B------:R-:W-:Y:S01]  /*11b80*/  FMUL R30, RZ, R22 ;  /* 0x00000016ff1e7220 */ /* 0x000fe20000400000 */
[----:B------:R-:W-:Y:S01]  /*11b90*/  MOV R26, R20 ;  /* 0x00000014001a7202 */ /* 0x000fe20000000f00 */
[----:B0-----:R-:W2:Y:S01]  /*11ba0*/  LDL.128 R12, [R1+0x69a0] ;  /* 0x0069a000010c7983 */ /* 0x001ea20000100c00 */
[----:B------:R-:W-:Y:S02]  /*11bb0*/  MOV R25, R24 ;  /* 0x0000001800197202 */ /* 0x000fe40000000f00 */
[----:B------:R-:W-:Y:S02]  /*11bc0*/  MOV R29, R21 ;  /* 0x00000015001d7202 */ /* 0x000fe40000000f00 */
[----:B------:R-:W-:-:S02]  /*11bd0*/  MOV R28, R27 ;  /* 0x0000001b001c7202 */ /* 0x000fc40000000f00 */
[----:B------:R-:W-:Y:S01]  /*11be0*/  MOV R31, R30 ;  /* 0x0000001e001f7202 */ /* 0x000fe20000000f00 */
[----:B------:R4:W-:Y:S01]  /*11bf0*/  STL.128 [R1+0x6c0], R24 ;  /* 0x0006c01801007387 */ /* 0x0009e20000100c00 */
[----:B------:R-:W-:-:S03]  /*11c00*/  FMUL R21, RZ, R23 ;  /* 0x00000017ff157220 */ /* 0x000fc60000400000 */
[----:B------:R0:W-:Y:S01]  /*11c10*/  STL.128 [R1+0x6d0], R28 ;  /* 0x0006d01c01007387 */ /* 0x0001e20000100c00 */
[----:B------:R-:W-:Y:S02]  /*11c20*/  MOV R20, R22 ;  /* 0x0000001600147202 */ /* 0x000fe40000000f00 */
[----:B------:R-:W-:Y:S01]  /*11c30*/  MOV R22, R21 ;  /* 0x0000001500167202 */ /* 0x000fe20000000f00 */
[----:B------:R-:W-:Y:S04]  /*11c40*/  STL.128 [R1+0x6a0], R32 ;  /* 0x0006a02001007387 */ /* 0x000fe80000100c00 */
[----:B------:R1:W-:Y:S01]  /*11c50*/  STL.128 [R1+0x6e0], R20 ;  /* 0x0006e01401007387 */ /* 0x0003e20000100c00 */
[----:B----4-:R-:W-:Y:S01]  /*11c60*/  FMUL R24, RZ, R4 ;  /* 0x00000004ff187220 */ /* 0x010fe20000400000 */
[----:B------:R-:W-:Y:S01]  /*11c70*/  FMUL R27, RZ, R5 ;  /* 0x00000005ff1b7220 */ /* 0x000fe20000400000 */
[----:B0-----:R-:W-:Y:S01]  /*11c80*/  FMUL R30, RZ, R6 ;  /* 0x00000006ff1e7220 */ /* 0x001fe20000400000 */
[----:B------:R-:W-:Y:S01]  /*11c90*/  MOV R26, R4 ;  /* 0x00000004001a7202 */ /* 0x000fe20000000f00 */
[----:B-1----:R-:W3:Y:S01]  /*11ca0*/  LDL.128 R20, [R1+0x69b0] ;  /* 0x0069b00001147983 */ /* 0x002ee20000100c00 */
[----:B------:R-:W-:-:S02]  /*11cb0*/  MOV R25, R24 ;  /* 0x0000001800197202 */ /* 0x000fc40000000f00 */
[----:B------:R-:W-:Y:S02]  /*11cc0*/  MOV R29, R5 ;  /* 0x00000005001d7202 */ /* 0x000fe40000000f00 */
[----:B------:R-:W-:Y:S02]  /*11cd0*/  MOV R28, R27 ;  /* 0x0000001b001c7202 */ /* 0x000fe40000000f00 */
[----:B------:R-:W-:Y:S01]  /*11ce0*/  MOV R31, R30 ;  /* 0x0000001e001f7202 */ /* 0x000fe20000000f00 */
[----:B------:R-:W-:Y:S01]  /*11cf0*/  STL.128 [R1+0x6f0], R24 ;  /* 0x0006f01801007387 */ /* 0x000fe20000100c00 */
[----:B------:R-:W-:-:S03]  /*11d00*/  MOV R32, R6 ;  /* 0x0000000600207202 */ /* 0x000fc60000000f00 */
[----:B------:R0:W-:Y:S01]  /*11d10*/  STL.128 [R1+0x700], R28 ;  /* 0x0007001c01007387 */ /* 0x0001e20000100c00 */
[-C--:B------:R-:W-:Y:S01]  /*11d20*/  FMUL R33, RZ, R7.reuse ;  /* 0x00000007ff217220 */ /* 0x080fe20000400000 */
[----:B------:R-:W-:Y:S02]  /*11d30*/  MOV R35, R7 ;  /* 0x0000000700237202 */ /* 0x000fe40000000f00 */
[----:B0-----:R-:W4:Y:S01]  /*11d40*/  LDL.128 R28, [R1+0x69c0] ;  /* 0x0069c000011c7983 */ /* 0x001f220000100c00 */
[----:B-----5:R-:W-:Y:S01]  /*11d50*/  FMUL R24, RZ, R8 ;  /* 0x00000008ff187220 */ /* 0x020fe20000400000 */
        /* <DEDUP_REMOVED lines=29> */
[----:B------:R-:W-:-:S05]  /*11f30*/  MOV R34, R33 ;  /* 0x0000002100227202 */ /* 0x000fca0000000f00 */
[----:B------:R-:W-:Y:S01]  /*11f40*/  STL.128 [R1+0x710], R32 ;  /* 0x0007102001007387 */ /* 0x000fe20000100c00 */
[----:B--2---:R-:W-:Y:S01]  /*11f50*/  FMUL R24, RZ, R12 ;  /* 0x0000000cff187220 */ /* 0x004fe20000400000 */
[-C--:B------:R-:W-:Y:S01]  /*11f60*/  FMUL R27, RZ, R13.reuse ;  /* 0x0000000dff1b7220 */ /* 0x080fe20000400000 */
[----:B0-----:R-:W-:Y:S01]  /*11f70*/  FMUL R6, RZ, R14 ;  /* 0x0000000eff067220 */ /* 0x001fe20000400000 */
[----:B------:R-:W-:Y:S01]  /*11f80*/  MOV R5, R13 ;  /* 0x0000000d00057202 */ /* 0x000fe20000000f00 */
[----:B------:R-:W-:Y:S01]  /*11f90*/  FMUL R13, RZ, R15 ;  /* 0x0000000fff0d7220 */ /* 0x000fe20000400000 */
[----:B------:R-:W-:Y:S02]  /*11fa0*/  MOV R26, R12 ;  /* 0x0000000c001a7202 */ /* 0x000fe40000000f00 */
[----:B------:R-:W-:Y:S02]  /*11fb0*/  MOV R25, R24 ;  /* 0x0000001800197202 */ /* 0x000fe40000000f00 */
[----:B------:R-:W-:-:S02]  /*11fc0*/  MOV R4, R27 ;  /* 0x0000001b00047202 */ /* 0x000fc40000000f00 */
[----:B------:R-:W-:Y:S02]  /*11fd0*/  MOV R7, R6 ;  /* 0x0000000600077202 */ /* 0x000fe40000000f00 */
[----:B------:R-:W-:Y:S02]  /*11fe0*/  MOV R12, R14 ;  /* 0x0000000e000c7202 */ /* 0x000fe40000000f00 */
[----:B------:R-:W-:Y:S01]  /*11ff0*/  MOV R14, R13 ;  /* 0x0000000d000e7202 */ /* 0x000fe20000000f00 */
[----:B------:R-:W-:Y:S04]  /*12000*/  STL.128 [R1+0x780], R24 ;  /* 0x0007801801007387 */ /* 0x000fe80000100c00 */
[----:B------:R0:W-:Y:S04]  /*12010*/  STL.128 [R1+0x790], R4 ;  /* 0x0007900401007387 */ /* 0x0001e80000100c00 */
[----:B------:R4:W-:Y:S04]  /*12020*/  STL.128 [R1+0x7a0], R12 ;  /* 0x0007a00c01007387 */ /* 0x0009e80000100c00 */
[----:B0-----:R-:W2:Y:S01]  /*12030*/  LDL.128 R4, [R1+0x69f0] ;  /* 0x0069f00001047983 */ /* 0x001ea20000100c00 */
[-C--:B---3--:R-:W-:Y:S01]  /*12040*/  FMUL R27, RZ, R21.reuse ;  /* 0x00000015ff1b7220 */ /* 0x088fe20000400000 */
[----:B------:R-:W-:Y:S01]  /*12050*/  FMUL R34, RZ, R22 ;  /* 0x00000016ff227220 */ /* 0x000fe20000400000 */
[----:B------:R-:W-:Y:S01]  /*12060*/  MOV R33, R21 ;  /* 0x0000001500217202 */ /* 0x000fe20000000f00 */
[-C--:B------:R-:W-:Y:S01]  /*12070*/  FMUL R24, RZ, R20.reuse ;  /* 0x00000014ff187220 */ /* 0x080fe20000400000 */
[----:B------:R-:W-:Y:S01]  /*12080*/  FMUL R21, RZ, R23 ;  /* 0x00000017ff157220 */ /* 0x000fe20000400000 */
[----:B------:R-:W-:-:S02]  /*12090*/  MOV R26, R20 ;  /* 0x00000014001a7202 */ /* 0x000fc40000000f00 */
[----:B------:R-:W-:Y:S02]  /*120a0*/  MOV R32, R27 ;  /* 0x0000001b00207202 */ /* 0x000fe40000000f00 */
[----:B------:R-:W-:Y:S02]  /*120b0*/  MOV R35, R34 ;  /* 0x0000002200237202 */ /* 0x000fe40000000f00 */
[----:B------:R-:W-:Y:S02]  /*120c0*/  MOV R20, R22 ;  /* 0x0000001600147202 */ /* 0x000fe40000000f00 */
[----:B------:R-:W-:Y:S02]  /*120d0*/  MOV R25, R24 ;  /* 0x0000001800197202 */ /* 0x000fe40000000f00 */
[----:B------:R-:W-:Y:S01]  /*120e0*/  MOV R22, R21 ;  /* 0x0000001500167202 */ /* 0x000fe20000000f00 */
[----:B------:R0:W-:Y:S01]  /*120f0*/  STL.128 [R1+0x7c0], R32 ;  /* 0x0007c02001007387 */ /* 0x0001e20000100c00 */
[-C--:B----4-:R-:W-:Y:S01]  /*12100*/  FMUL R12, RZ, R28.reuse ;  /* 0x0000001cff0c7220 */ /* 0x090fe20000400000 */
[----:B------:R-:W-:Y:S01]  /*12110*/  MOV R14, R28 ;  /* 0x0000001c000e7202 */ /* 0x000fe20000000f00 */
[----:B------:R-:W-:-:S03]  /*12120*/  FMUL R15, RZ, R29 ;  /* 0x0000001dff0f7220 */ /* 0x000fc60000400000 */
[----:B------:R-:W-:Y:S01]  /*12130*/  MOV R13, R12 ;  /* 0x0000000c000d7202 */ /* 0x000fe20000000f00 */
[----:B------:R-:W-:Y:S01]  /*12140*/  STL.128 [R1+0x7b0], R24 ;  /* 0x0007b01801007387 */ /* 0x000fe20000100c00 */
[----:B0-----:R-:W-:Y:S01]  /*12150*/  MOV R33, R29 ;  /* 0x0000001d00217202 */ /* 0x001fe20000000f00 */
[----:B------:R-:W-:Y:S02]  /*12160*/  FMUL R29, RZ, R31 ;  /* 0x0000001fff1d7220 */ /* 0x000fe40000400000 */
[----:B------:R0:W-:Y:S04]  /*12170*/  STL.128 [R1+0x7d0], R20 ;  /* 0x0007d01401007387 */ /* 0x0001e80000100c00 */
[----:B------:R1:W-:Y:S01]  /*12180*/  STL.128 [R1+0x7e0], R12 ;  /* 0x0007e00c01007387 */ /* 0x0003e20000100c00 */
[-C--:B------:R-:W-:Y:S01]  /*12190*/  FMUL R34, RZ, R30.reuse ;  /* 0x0000001eff227220 */ /* 0x080fe20000400000 */
[----:B------:R-:W-:-:S02]  /*121a0*/  MOV R28, R30 ;  /* 0x0000001e001c7202 */ /* 0x000fc40000000f00 */
[----:B------:R-:W-:Y:S02]  /*121b0*/  MOV R32, R15 ;  /* 0x0000000f00207202 */ /* 0x000fe40000000f00 */
[----:B------:R-:W-:Y:S01]  /*121c0*/  MOV R30, R29 ;  /* 0x0000001d001e7202 */ /* 0x000fe20000000f00 */
[----:B0-----:R-:W3:Y:S04]  /*121d0*/  LDL.128 R20, [R1+0x6a00] ;  /* 0x006a000001147983 */ /* 0x001ee80000100c00 */
[----:B------:R0:W-:Y:S01]  /*121e0*/  STL.128 [R1+0x800], R28 ;  /* 0x0008001c01007387 */ /* 0x0001e20000100c00 */
[----:B-----5:R-:W-:Y:S01]  /*121f0*/  FMUL R24, RZ, R8 ;  /* 0x00000008ff187220 */ /* 0x020fe20000400000 */
[----:B------:R-:W-:Y:S01]  /*12200*/  FMUL R27, RZ, R9 ;  /* 0x00000009ff1b7220 */ /* 0x000fe20000400000 */
[----:B-1----:R-:W-:Y:S01]  /*12210*/  FMUL R14, RZ, R10 ;  /* 0x0000000aff0e7220 */ /* 0x002fe20000400000 */
[----:B------:R-:W-:Y:S01]  /*12220*/  MOV R26, R8 ;  /* 0x00000008001a7202 */ /* 0x000fe20000000f00 */
[----:B0-----:R-:W4:Y:S01]  /*12230*/  LDL.128 R28, [R1+0x6a10] ;  /* 0x006a1000011c7983 */ /* 0x001f220000100c00 */
[----:B------:R-:W-:-:S02]  /*12240*/  MOV R25, R24 ;  /* 0x0000001800197202 */ /* 0x000fc40000000f00 */
[----:B------:R-:W-:Y:S02]  /*12250*/  MOV R13, R9 ;  /* 0x00000009000d7202 */ /* 0x000fe40000000f00 */
[----:B------:R-:W-:Y:S02]  /*12260*/  MOV R12, R27 ;  /* 0x0000001b000c7202 */ /* 0x000fe40000000f00 */
[----:B------:R-:W-:Y:S01]  /*12270*/  MOV R15, R14 ;  /* 0x0000000e000f7202 */ /* 0x000fe20000000f00 */
[----:B------:R0:W-:Y:S04]  /*12280*/  STL.128 [R1+0x810], R24 ;  /* 0x0008101801007387 */ /* 0x0001e80000100c00 */
[----:B------:R1:W-:Y:S01]  /*12290*/  STL.128 [R1+0x820], R12 ;  /* 0x0008200c01007387 */ /* 0x0003e20000100c00 */
        /* <DEDUP_REMOVED lines=8> */
[----:B------:R0:W-:Y:S04]  /*12320*/  STL.128 [R1+0x840], R24 ;  /* 0x0008401801007387 */ /* 0x0001e80000100c00 */
[----:B------:R1:W-:Y:S04]  /*12330*/  STL.128 [R1+0x850], R12 ;  /* 0x0008500c01007387 */ /* 0x0003e80000100c00 */
[----:B0-----:R-:W5:Y:S04]  /*12340*/  LDL.128 R24, [R1+0x6a20] ;  /* 0x006a200001187983 */ /* 0x001f680000100c00 */
[----:B-1----:R-:W5:Y:S01]  /*12350*/  LDL.128 R12, [R1+0x6a30] ;  /* 0x006a3000010c7983 */ /* 0x002f620000100c00 */
[----:B------:R-:W-:Y:S01]  /*12360*/  FMUL R9, RZ, R11 ;  /* 0x0000000bff097220 */ /* 0x000fe20000400000 */
[----:B------:R-:W-:-:S04]  /*12370*/  MOV R8, R10 ;  /* 0x0000000a00087202 */ /* 0x000fc80000000f00 */
[----:B------:R-:W-:-:S05]  /*12380*/  MOV R10, R9 ;  /* 0x00000009000a7202 */ /* 0x000fca0000000f00 */
[----:B------:R2:W-:Y:S01]  /*12390*/  STL.128 [R1+0x830], R8 ;  /* 0x0008300801007387 */ /* 0x0005e20000100c00 */
[----:B------:R-:W-:Y:S01]  /*123a0*/  MOV R35, R34 ;  /* 0x0000002200237202 */ /* 0x000fe20000000f00 */
[----:B------:R-:W-:-:S04]  /*123b0*/  FMUL R17, RZ, R19 ;  /* 0x00000013ff117220 */ /* 0x000fc80000400000 */
[----:B------:R0:W-:Y:S01]  /*123c0*/  STL.128 [R1+0x7f0], R32 ;  /* 0x0007f02001007387 */ /* 0x0001e20000100c00 */
[----:B------:R-:W-:Y:S02]  /*123d0*/  MOV R16, R18 ;  /* 0x0000001200107202 */ /* 0x000fe40000000f00 */
[----:B------:R-:W-:-:S05]  /*123e0*/  MOV R18, R17 ;  /* 0x0000001100127202 */ /* 0x000fca0000000f00 */
        /* <DEDUP_REMOVED lines=8> */
[-C--:B------:R-:W-:Y:S01]  /*12470*/  FMUL R34, RZ, R6.reuse ;  /* 0x00000006ff227220 */ /* 0x080fe20000400000 */
[----:B------:R-:W-:Y:S02]  /*12480*/  MOV R32, R11 ;  /* 0x0000000b00207202 */ /* 0x000fe40000000f00 */
[----:B------:R-:W-:Y:S02]  /*12490*/  MOV R4, R6 ;  /* 0x0000000600047202 */ /* 0x000fe40000000f00 */
[----:B------:R-:W-:-:S05]  /*124a0*/  MOV R6, R5 ;  /* 0x0000000500067202 */ /* 0x000fca0000000f00 */
[----:B------:R4:W-:Y:S01]  /*124b0*/  STL.128 [R1+0x890], R4 ;  /* 0x0008900401007387 */ /* 0x0009e20000100c00 */
[----:B------:R-:W-:-:S05]  /*124c0*/  MOV R35, R34 ;  /* 0x0000002200237202 */ /* 0x000fca0000000f00 */
[----:B------:R-:W-:Y:S01]  /*124d0*/  STL.128 [R1+0x880], R32 ;  /* 0x0008802001007387 */ /* 0x000fe20000100c00 */
[-C--:B---3--:R-:W-:Y:S01]  /*124e0*/  FMUL R8, RZ, R20.reuse ;  /* 0x00000014ff087220 */ /* 0x088fe20000400000 */
[----:B------:R-:W-:Y:S01]  /*124f0*/  MOV R10, R20 ;  /* 0x00000014000a7202 */ /* 0x000fe20000000f00 */
[----:B------:R-:W-:-:S03]  /*12500*/  FMUL R11, RZ, R21 ;  /* 0x00000015ff0b7220 */ /* 0x000fc60000400000 */
[----:B------:R-:W-:Y:S01]  /*12510*/  MOV R9, R8 ;  /* 0x0000000800097202 */ /* 0x000fe20000000f00 */
[----:B------:R-:W-:-:S04]  /*12520*/  FMUL R18, RZ, R22 ;  /* 0x00000016ff127220 */ /* 0x000fc80000400000 */
[----:B------:R0:W-:Y:S01]  /*12530*/  STL.128 [R1+0x8a0], R8 ;  /* 0x0008a00801007387 */ /* 0x0001e20000100c00 */
[----:B------:R-:W-:Y:S02]  /*12540*/  MOV R17, R21 ;  /* 0x0000001500117202 */ /* 0x000fe40000000f00 */
[----:B------:R-:W-:Y:S02]  /*12550*/  MOV R16, R11 ;  /* 0x0000000b00107202 */ /* 0x000fe40000000f00 */
[----:B------:R-:W-:Y:S01]  /*12560*/  MOV R19, R18 ;  /* 0x0000001200137202 */ /* 0x000fe20000000f00 */
[-C--:B----4-:R-:W-:Y:S01]  /*12570*/  FMUL R4, RZ, R28.reuse ;  /* 0x0000001cff047220 */ /* 0x090fe20000400000 */
[-C--:B------:R-:W-:Y:S01]  /*12580*/  FMUL R7, RZ, R29.reuse ;  /* 0x0000001dff077220 */ /* 0x080fe20000400000 */
[----:B0-----:R-:W-:Y:S01]  /*12590*/  MOV R9, R29 ;  /* 0x0000001d00097202 */ /* 0x001fe20000000f00 */
[----:B------:R-:W-:Y:S01]  /*125a0*/  FMUL R29, RZ, R31 ;  /* 0x0000001fff1d7220 */ /* 0x000fe20000400000 */
[----:B------:R-:W-:Y:S01]  /*125b0*/  MOV R6, R28 ;  /* 0x0000001c00067202 */ /* 0x000fe20000000f00 */
[----:B------:R-:W-:Y:S01]  /*125c0*/  FMUL R10, RZ, R30 ;  /* 0x0000001eff0a7220 */ /* 0x000fe20000400000 */
[----:B------:R-:W-:-:S02]  /*125d0*/  MOV R5, R4 ;  /* 0x0000000400057202 */ /* 0x000fc40000000f00 */
[----:B------:R-:W-:Y:S02]  /*125e0*/  MOV R28, R30 ;  /* 0x0000001e001c7202 */ /* 0x000fe40000000f00 */
[----:B------:R-:W-:Y:S01]  /*125f0*/  MOV R30, R29 ;  /* 0x0000001d001e7202 */ /* 0x000fe20000000f00 */
[----:B------:R-:W-:Y:S01]  /*12600*/  STL.128 [R1+0x8b0], R16 ;  /* 0x0008b01001007387 */ /* 0x000fe20000100c00 */
[----:B------:R-:W-:Y:S01]  /*12610*/  MOV R8, R7 ;  /* 0x0000000700087202 */ /* 0x000fe20000000f00 */
[----:B------:R-:W-:Y:S02]  /*12620*/  FMUL R21, RZ, R23 ;  /* 0x00000017ff157220 */ /* 0x000fe40000400000 */
[----:B------:R-:W-:Y:S04]  /*12630*/  STL.128 [R1+0x8d0], R4 ;  /* 0x0008d00401007387 */ /* 0x000fe80000100c00 */
[----:B------:R-:W-:Y:S01]  /*12640*/  STL.128 [R1+0x8f0], R28 ;  /* 0x0008f01c01007387 */ /* 0x000fe20000100c00 */
[----:B------:R-:W-:-:S02]  /*12650*/  MOV R20, R22 ;  /* 0x0000001600147202 */ /* 0x000fc40000000f00 */
[----:B------:R-:W-:Y:S02]  /*12660*/  MOV R22, R21 ;  /* 0x0000001500167202 */ /* 0x000fe40000000f00 */
[----:B------:R-:W-:-:S03]  /*12670*/  MOV R11, R10 ;  /* 0x0000000a000b7202 */ /* 0x000fc60000000f00 */
[----:B------:R0:W-:Y:S04]  /*12680*/  STL.128 [R1+0x8c0], R20 ;  /* 0x0008c01401007387 */ /* 0x0001e80000100c00 */
[----:B------:R1:W-:Y:S04]  /*12690*/  STL.128 [R1+0x8e0], R8 ;  /* 0x0008e00801007387 */ /* 0x0003e80000100c00 */
[----:B0-----:R-:W2:Y:S04]  /*126a0*/  LDL.128 R20, [R1+0x40] ;  /* 0x0000400001147983 */ /* 0x001ea80000100c00 */
[----:B-1----:R-:W3:Y:S01]  /*126b0*/  LDL.128 R8, [R1+0x10] ;  /* 0x0000100001087983 */ /* 0x002ee20000100c00 */
[-C--:B-----5:R-:W-:Y:S01]  /*126c0*/  FMUL R7, RZ, R25.reuse ;  /* 0x00000019ff077220 */ /* 0x0a0fe20000400000 */
[----:B------:R-:W-:Y:S01]  /*126d0*/  MOV R17, R25 ;  /* 0x0000001900117202 */ /* 0x000fe20000000f00 */
[----:B------:R-:W-:Y:S01]  /*126e0*/  FMUL R4, RZ, R24 ;  /* 0x00000018ff047220 */ /* 0x000fe20000400000 */
[----:B------:R-:W-:Y:S01]  /*126f0*/  FMUL R18, RZ, R26 ;  /* 0x0000001aff127220 */ /* 0x000fe20000400000 */
[----:B------:R-:W-:Y:S01]  /*12700*/  FMUL R25, RZ, R27 ;  /* 0x0000001bff197220 */ /* 0x000fe20000400000 */
        /* <DEDUP_REMOVED lines=18> */
[----:B------:R0:W-:Y:S04]  /*12830*/  STL.128 [R1+0x900], R4 ;  /* 0x0009000401007387 */ /* 0x0001e80000100c00 */
[----:B------:R1:W-:Y:S04]  /*12840*/  STL.128 [R1+0x910], R16 ;  /* 0x0009101001007387 */ /* 0x0003e80000100c00 */
[----:B------:R4:W-:Y:S04]  /*12850*/  STL.128 [R1+0x920], R24 ;  /* 0x0009201801007387 */ /* 0x0009e80000100c00 */
[----:B------:R5:W-:Y:S04]  /*12860*/  STL.128 [R1+0x930], R28 ;  /* 0x0009301c01007387 */ /* 0x000be80000100c00 */
[----:B------:R5:W-:Y:S04]  /*12870*/  STL.128 [R1+0x940], R32 ;  /* 0x0009402001007387 */ /* 0x000be80000100c00 */
[----:B------:R5:W-:Y:S04]  /*12880*/  STL.128 [R1+0x950], R36 ;  /* 0x0009502401007387 */ /* 0x000be80000100c00 */
[----:B0-----:R-:W3:Y:S04]  /*12890*/  LDL.128 R4, [R1] ;  /* 0x0000000001047983 */ /* 0x001ee80000100c00 */
[----:B------:R-:W3:Y:S04]  /*128a0*/  LDL.128 R12, [R1+0x20] ;  /* 0x00002000010c7983 */ /* 0x000ee80000100c00 */
[----:B-1----:R-:W3:Y:S04]  /*128b0*/  LDL.128 R16, [R1+0x30] ;  /* 0x0000300001107983 */ /* 0x002ee80000100c00 */
[----:B----4-:R-:W4:Y:S04]  /*128c0*/  LDL.128 R24, [R1+0x50] ;  /* 0x0000500001187983 */ /* 0x010f280000100c00 */
[----:B-----5:R-:W5:Y:S04]  /*128d0*/  LDL.128 R28, [R1+0x60] ;  /* 0x00006000011c7983 */ /* 0x020f680000100c00 */
[----:B------:R-:W5:Y:S04]  /*128e0*/  LDL.128 R32, [R1+0x70] ;  /* 0x0000700001207983 */ /* 0x000f680000100c00 */
[----:B------:R-:W5:Y:S04]  /*128f0*/  LDL.128 R36, [R1+0x80] ;  /* 0x0000800001247983 */ /* 0x000f680000100c00 */
[----:B------:R0:W-:Y:S04]  /*12900*/  STL.128 [R1+0x1cb0], R40 ;  /* 0x001cb02801007387 */ /* 0x0001e80000100c00 */
[----:B0-----:R-:W5:Y:S04]  /*12910*/  LDL.128 R40, [R1+0x130] ;  /* 0x0001300001287983 */ /* 0x001f680000100c00 */
[----:B--2---:R0:W-:Y:S04]  /*12920*/  STL.128 [R1+0x1c60], R20 ;  /* 0x001c601401007387 */ /* 0x0041e80000100c00 */
[----:B---3--:R1:W-:Y:S04]  /*12930*/  STL.128 [R1+0x1c30], R8 ;  /* 0x001c300801007387 */ /* 0x0083e80000100c00 */
[----:B0-----:R-:W2:Y:S04]  /*12940*/  LDL.128 R20, [R1+0xe0] ;  /* 0x0000e00001147983 */ /* 0x001ea80000100c00 */
[----:B-1----:R-:W3:Y:S04]  /*12950*/  LDL.128 R8, [R1+0xb0] ;  /* 0x0000b00001087983 */ /* 0x002ee80000100c00 */
[----:B------:R0:W-:Y:S04]  /*12960*/  STL.128 [R1+0x1c20], R4 ;  /* 0x001c200401007387 */ /* 0x0001e80000100c00 */
[----:B------:R1:W-:Y:S04]  /*12970*/  STL.128 [R1+0x1c40], R12 ;  /* 0x001c400c01007387 */ /* 0x0003e80000100c00 */
[----:B------:R1:W-:Y:S04]  /*12980*/  STL.128 [R1+0x1c50], R16 ;  /* 0x001c501001007387 */ /* 0x0003e80000100c00 */
[----:B----4-:R4:W-:Y:S04]  /*12990*/  STL.128 [R1+0x1c70], R24 ;  /* 0x001c701801007387 */ /* 0x0109e80000100c00 */
[----:B-----5:R5:W-:Y:S04]  /*129a0*/  STL.128 [R1+0x1c80], R28 ;  /* 0x001c801c01007387 */ /* 0x020be80000100c00 */
[----:B------:R5:W-:Y:S04]  /*129b0*/  STL.128 [R1+0x1c90], R32 ;  /* 0x001c902001007387 */ /* 0x000be80000100c00 */
[----:B------:R5:W-:Y:S04]  /*129c0*/  STL.128 [R1+0x1ca0], R36 ;  /* 0x001ca02401007387 */ /* 0x000be80000100c00 */
[----:B0-----:R-:W3:Y:S04]  /*129d0*/  LDL.128 R4, [R1+0xa0] ;  /* 0x0000a00001047983 */ /* 0x001ee80000100c00 */
[----:B-1----:R-:W3:Y:S04]  /*129e0*/  LDL.128 R12, [R1+0xc0] ;  /* 0x0000c000010c7983 */ /* 0x002ee80000100c00 */
[----:B------:R-:W3:Y:S04]  /*129f0*/  LDL.128 R16, [R1+0xd0] ;  /* 0x0000d00001107983 */ /* 0x000ee80000100c00 */
        /* <DEDUP_REMOVED lines=64> */
[----:B------:R-:W-:Y:S04]  /*12e00*/  STL.128 [R1+0x1f30], R40 ;  /* 0x001f302801007387 */ /* 0x000fe80000100c00 */
[----:B--2---:R-:W-:Y:S04]  /*12e10*/  STL.128 [R1+0x1ee0], R20 ;  /* 0x001ee01401007387 */ /* 0x004fe80000100c00 */
[----:B---3--:R0:W-:Y:S04]  /*12e20*/  STL.128 [R1+0x1eb0], R8 ;  /* 0x001eb00801007387 */ /* 0x0081e80000100c00 */
[----:B------:R-:W-:Y:S04]  /*12e30*/  STL.128 [R1+0x1ea0], R4 ;  /* 0x001ea00401007387 */ /* 0x000fe80000100c00 */
[----:B------:R-:W-:Y:S04]  /*12e40*/  STL.128 [R1+0x1ec0], R12 ;  /* 0x001ec00c01007387 */ /* 0x000fe80000100c00 */
[----:B------:R1:W-:Y:S04]  /*12e50*/  STL.128 [R1+0x1ed0], R16 ;  /* 0x001ed01001007387 */ /* 0x0003e80000100c00 */
[----:B----4-:R-:W-:Y:S04]  /*12e60*/  STL.128 [R1+0x1ef0], R24 ;  /* 0x001ef01801007387 */ /* 0x010fe80000100c00 */
[----:B-----5:R-:W-:Y:S04]  /*12e70*/  STL.128 [R1+0x1f00], R28 ;  /* 0x001f001c01007387 */ /* 0x020fe80000100c00 */
[----:B------:R-:W-:Y:S04]  /*12e80*/  STL.128 [R1+0x1f10], R32 ;  /* 0x001f102001007387 */ /* 0x000fe80000100c00 */
[----:B------:R2:W-:Y:S04]  /*12e90*/  STL.128 [R1+0x1f20], R36 ;  /* 0x001f202401007387 */ /* 0x0005e80000100c00 */
[----:B0-----:R-:W3:Y:S01]  /*12ea0*/  LDL.128 R8, [R1+0x320] ;  /* 0x0003200001087983 */ /* 0x001ee20000100c00 */
[----:B-1----:R-:W2:Y:S01]  /*12eb0*/  S2R R17, SR_CgaCtaId ;  /* 0x0000000000117919 */ /* 0x002ea20000008800 */
[----:B------:R-:W-:-:S04]  /*12ec0*/  MOV R16, 0x400 ;  /* 0x0000040000107802 */ /* 0x000fc80000000f00 */
[----:B------:R-:W-:-:S04]  /*12ed0*/  IADD3 R16, PT, PT, R16, 0x1f40, RZ ;  /* 0x00001f4010107810 */ /* 0x000fc80007ffe0ff */
[----:B--2---:R-:W-:-:S05]  /*12ee0*/  LEA R37, R17, R16, 0x18 ;  /* 0x0000001011257211 */ /* 0x004fca00078ec0ff */
[----:B------:R-:W-:Y:S01]  /*12ef0*/  IMAD R52, R0, 0x960, R37 ;  /* 0x0000096000347824 */ /* 0x000fe200078e0225 */
[----:B---3--:R0:W-:Y:S04]  /*12f00*/  STL.128 [R1+0x1f40], R8 ;  /* 0x001f400801007387 */ /* 0x0081e80000100c00 */
[----:B------:R-:W2:Y:S04]  /*12f10*/  LDL.128 R4, [R1+0x960] ;  /* 0x0009600001047983 */ /* 0x000ea80000100c00 */
[----:B------:R-:W3:Y:S04]  /*12f20*/  LDL.128 R12, [R1+0x970] ;  /* 0x00097000010c7983 */ /* 0x000ee80000100c00 */
[----:B------:R-:W2:Y:S04]  /*12f30*/  LDS.128 R20, [R52] ;  /* 0x0000000034147984 */ /* 0x000ea80000000c00 */
[----:B------:R-:W4:Y:S04]  /*12f40*/  LDL.128 R16, [R1+0x980] ;  /* 0x0009800001107983 */ /* 0x000f280000100c00 */
[----:B0-----:R-:W5:Y:S01]  /*12f50*/  LDL.128 R8, [R1+0x990] ;  /* 0x0009900001087983 */ /* 0x001f620000100c00 */
[----:B--2---:R-:W-:Y:S01]  /*12f60*/  FMUL R24, R4, R20 ;  /* 0x0000001404187220 */ /* 0x004fe20000400000 */
[----:B------:R-:W-:Y:S01]  /*12f70*/  FMUL R25, R5, R21 ;  /* 0x0000001505197220 */ /* 0x000fe20000400000 */
[----:B------:R-:W-:Y:S01]  /*12f80*/  FMUL R26, R6, R22 ;  /* 0x00000016061a7220 */ /* 0x000fe20000400000 */
[----:B------:R-:W-:-:S02]  /*12f90*/  FMUL R27, R7, R23 ;  /* 0x00000017071b7220 */ /* 0x000fc40000400000 */
[----:B------:R-:W2:Y:S04]  /*12fa0*/  LDL.128 R4, [R1+0x9a0] ;  /* 0x0009a00001047983 */ /* 0x000ea80000100c00 */
[----:B------:R-:W3:Y:S02]  /*12fb0*/  LDS.128 R20, [R52+0x10] ;  /* 0x0000100034147984 */ /* 0x000ee40000000c00 */
[----:B---3--:R-:W-:Y:S01]  /*12fc0*/  FMUL R28, R12, R20 ;  /* 0x000000140c1c7220 */ /* 0x008fe20000400000 */
[----:B------:R-:W-:Y:S01]  /*12fd0*/  FMUL R29, R13, R21 ;  /* 0x000000150d1d7220 */ /* 0x000fe20000400000 */
[----:B------:R-:W-:Y:S01]  /*12fe0*/  FMUL R30, R14, R22 ;  /* 0x000000160e1e7220 */ /* 0x000fe20000400000 */
[----:B------:R-:W-:Y:S02]  /*12ff0*/  FMUL R31, R15, R23 ;  /* 0x000000170f1f7220 */ /* 0x000fe40000400000 */
[----:B------:R-:W4:Y:S04]  /*13000*/  LDS.128 R20, [R52+0x20] ;  /* 0x0000200034147984 */ /* 0x000f280000000c00 */
[----:B------:R-:W5:Y:S01]  /*13010*/  LDS.128 R12, [R52+0x30] ;  /* 0x00003000340c7984 */ /* 0x000f620000000c00 */
[----:B----4-:R-:W-:Y:S01]  /*13020*/  FMUL R16, R16, R20 ;  /* 0x0000001410107220 */ /* 0x010fe20000400000 */
[----:B------:R-:W-:Y:S01]  /*13030*/  FMUL R17, R17, R21 ;  /* 0x0000001511117220 */ /* 0x000fe20000400000 */
[----:B------:R-:W-:Y:S01]  /*13040*/  FMUL R18, R18, R22 ;  /* 0x0000001612127220 */ /* 0x000fe20000400000 */
[----:B------:R-:W-:-:S02]  /*13050*/  FMUL R19, R19, R23 ;  /* 0x0000001713137220 */ /* 0x000fc40000400000 */
[----:B------:R-:W2:Y:S01]  /*13060*/  LDS.128 R20, [R52+0x40] ;  /* 0x0000400034147984 */ /* 0x000ea20000000c00 */
[----:B-----5:R-:W-:Y:S01]  /*13070*/  FMUL R8, R8, R12 ;  /* 0x0000000c08087220 */ /* 0x020fe20000400000 */
[----:B------:R-:W-:Y:S01]  /*13080*/  FMUL R9, R9, R13 ;  /* 0x0000000d09097220 */ /* 0x000fe20000400000 */
[----:B------:R-:W-:Y:S01]  /*13090*/  FMUL R10, R10, R14 ;  /* 0x0000000e0a0a7220 */ /* 0x000fe20000400000 */
[----:B------:R-:W-:Y:S02]  /*130a0*/  FMUL R11, R11, R15 ;  /* 0x0000000f0b0b7220 */ /* 0x000fe40000400000 */
[----:B------:R-:W3:Y:S04]  /*130b0*/  LDL.128 R12, [R1+0x9b0] ;  /* 0x0009b000010c7983 */ /* 0x000ee80000100c00 */
[----:B------:R0:W-:Y:S04]  /*130c0*/  STL.128 [R1+0x2580], R24 ;  /* 0x0025801801007387 */ /* 0x0001e80000100c00 */
[----:B0-----:R-:W4:Y:S01]  /*130d0*/  LDL.128 R24, [R1+0x350] ;  /* 0x0003500001187983 */ /* 0x001f220000100c00 */
[----:B--2---:R-:W-:Y:S01]  /*130e0*/  FMUL R32, R4, R20 ;  /* 0x0000001404207220 */ /* 0x004fe20000400000 */
[----:B------:R-:W-:Y:S01]  /*130f0*/  FMUL R33, R5, R21 ;  /* 0x0000001505217220 */ /* 0x000fe20000400000 */
[----:B------:R-:W-:Y:S01]  /*13100*/  FMUL R34, R6, R22 ;  /* 0x0000001606227220 */ /* 0x000fe20000400000 */
[----:B------:R-:W-:-:S02]  /*13110*/  FMUL R35, R7, R23 ;  /* 0x0000001707237220 */ /* 0x000fc40000400000 */
[----:B------:R-:W2:Y:S04]  /*13120*/  LDL.128 R4, [R1+0x330] ;  /* 0x0003300001047983 */ /* 0x000ea80000100c00 */
[----:B------:R-:W5:Y:S04]  /*13130*/  LDL.128 R20, [R1+0x340] ;  /* 0x0003400001147983 */ /* 0x000f680000100c00 */
[----:B------:R-:W-:Y:S04]  /*13140*/  STL.128 [R1+0x2590], R28 ;  /* 0x0025901c01007387 */ /* 0x000fe80000100c00 */
[----:B------:R-:W3:Y:S04]  /*13150*/  LDS.128 R28, [R52+0x50] ;  /* 0x00005000341c7984 */ /* 0x000ee80000000c00 */
[----:B------:R0:W-:Y:S04]  /*13160*/  STL.128 [R1+0x25a0], R16 ;  /* 0x0025a01001007387 */ /* 0x0001e80000100c00 */
[----:B------:R1:W-:Y:S04]  /*13170*/  STL.128 [R1+0x25b0], R8 ;  /* 0x0025b00801007387 */ /* 0x0003e80000100c00 */
[----:B------:R1:W-:Y:S04]  /*13180*/  STL.128 [R1+0x25c0], R32 ;  /* 0x0025c02001007387 */ /* 0x0003e80000100c00 */
[----:B0-----:R-:W5:Y:S04]  /*13190*/  LDL.128 R16, [R1+0x370] ;  /* 0x0003700001107983 */ /* 0x001f680000100c00 */
[----:B-1----:R-:W5:Y:S04]  /*131a0*/  LDL.128 R8, [R1+0x360] ;  /* 0x0003600001087983 */ /* 0x002f680000100c00 */
[----:B------:R-:W5:Y:S01]  /*131b0*/  LDL.128 R32, [R1+0x390] ;  /* 0x0003900001207983 */ /* 0x000f620000100c00 */
[----:B---3--:R-:W-:Y:S01]  /*131c0*/  FMUL R12, R12, R28 ;  /* 0x0000001c0c0c7220 */ /* 0x008fe20000400000 */
[----:B------:R-:W-:Y:S01]  /*131d0*/  FMUL R13, R13, R29 ;  /* 0x0000001d0d0d7220 */ /* 0x000fe20000400000 */
[----:B------:R-:W-:Y:S01]  /*131e0*/  FMUL R14, R14, R30 ;  /* 0x0000001e0e0e7220 */ /* 0x000fe20000400000 */
[----:B------:R-:W-:-:S02]  /*131f0*/  FMUL R15, R15, R31 ;  /* 0x0000001f0f0f7220 */ /* 0x000fc40000400000 */
[----:B------:R-:W3:Y:S04]  /*13200*/  LDL.128 R28, [R1+0x380] ;  /* 0x00038000011c7983 */ /* 0x000ee80000100c00 */
[----:B------:R0:W-:Y:S04]  /*13210*/  STL.128 [R1+0x25d0], R12 ;  /* 0x0025d00c01007387 */ /* 0x0001e80000100c00 */
[----:B----4-:R1:W-:Y:S04]  /*13220*/  STL.128 [R1+0x1f70], R24 ;  /* 0x001f701801007387 */ /* 0x0103e80000100c00 */
[----:B0-----:R-:W4:Y:S04]  /*13230*/  LDL.128 R12, [R1+0x3b0] ;  /* 0x0003b000010c7983 */ /* 0x001f280000100c00 */
[----:B-1----:R-:W4:Y:S04]  /*13240*/  LDL.128 R24, [R1+0x3d0] ;  /* 0x0003d00001187983 */ /* 0x002f280000100c00 */
[----:B--2---:R0:W-:Y:S04]  /*13250*/  STL.128 [R1+0x1f50], R4 ;  /* 0x001f500401007387 */ /* 0x0041e80000100c00 */
[----:B-----5:R1:W-:Y:S04]  /*13260*/  STL.128 [R1+0x1f60], R20 ;  /* 0x001f601401007387 */ /* 0x0203e80000100c00 */
[----:B0-----:R-:W2:Y:S04]  /*13270*/  LDL.128 R4, [R1+0x3a0] ;  /* 0x0003a00001047983 */ /* 0x001ea80000100c00 */
[----:B-1----:R-:W5:Y:S04]  /*13280*/  LDL.128 R20, [R1+0x3c0] ;  /* 0x0003c00001147983 */ /* 0x002f680000100c00 */
[----:B------:R0:W-:Y:S04]  /*13290*/  STL.128 [R1+0x1f90], R16 ;  /* 0x001f901001007387 */ /* 0x0001e80000100c00 */
[----:B------:R1:W-:Y:S04]  /*132a0*/  STL.128 [R1+0x1f80], R8 ;  /* 0x001f800801007387 */ /* 0x0003e80000100c00 */
[----:B------:R1:W-:Y:S04]  /*132b0*/  STL.128 [R1+0x1fb0], R32 ;  /* 0x001fb02001007387 */ /* 0x0003e80000100c00 */
[----:B0-----:R-:W5:Y:S04]  /*132c0*/  LDL.128 R16, [R1+0x3f0] ;  /* 0x0003f00001107983 */ /* 0x001f680000100c00 */
[----:B-1----:R-:W5:Y:S04]  /*132d0*/  LDL.128 R8, [R1+0x3e0] ;  /* 0x0003e00001087983 */ /* 0x002f680000100c00 */
[----:B------:R-:W5:Y:S04]  /*132e0*/  LDL.128 R32, [R1+0x410] ;  /* 0x0004100001207983 */ /* 0x000f680000100c00 */
[----:B---3--:R0:W-:Y:S04]  /*132f0*/  STL.128 [R1+0x1fa0], R28 ;  /* 0x001fa01c01007387 */ /* 0x0081e80000100c00 */
[----:B0-----:R-:W3:Y:S04]  /*13300*/  LDL.128 R28, [R1+0x400] ;  /* 0x00040000011c7983 */ /* 0x001ee80000100c00 */
[----:B----4-:R0:W-:Y:S04]  /*13310*/  STL.128 [R1+0x1fd0], R12 ;  /* 0x001fd00c01007387 */ /* 0x0101e80000100c00 */
[----:B------:R1:W-:Y:S04]  /*13320*/  STL.128 [R1+0x1ff0], R24 ;  /* 0x001ff01801007387 */ /* 0x0003e80000100c00 */
        /* <DEDUP_REMOVED lines=168> */
[----:B------:R0:W-:Y:S01]  /*13db0*/  STL.128 [R1+0x2530], R32 ;  /* 0x0025302001007387 */ /* 0x0001e20000100c00 */
[----:B------:R-:W-:-:S03]  /*13dc0*/  HFMA2 R36, -RZ, RZ, 0, 1.430511474609375e-06 ;  /* 0x00000018ff247431 */ /* 0x000fc600000001ff */
[----:B---3--:R0:W-:Y:S04]  /*13dd0*/  STL.128 [R1+0x2520], R28 ;  /* 0x0025201c01007387 */ /* 0x0081e80000100c00 */
[----:B----4-:R0:W-:Y:S04]  /*13de0*/  STL.128 [R1+0x2550], R12 ;  /* 0x0025500c01007387 */ /* 0x0101e80000100c00 */
[----:B------:R0:W-:Y:S04]  /*13df0*/  STL.128 [R1+0x2570], R24 ;  /* 0x0025701801007387 */ /* 0x0001e80000100c00 */
[----:B--2---:R0:W-:Y:S04]  /*13e00*/  STL.128 [R1+0x2540], R4 ;  /* 0x0025400401007387 */ /* 0x0041e80000100c00 */
[----:B-----5:R0:W-:Y:S02]  /*13e10*/  STL.128 [R1+0x2560], R20 ;  /* 0x0025601401007387 */ /* 0x0201e40000100c00 */
.L_x_32:
[----:B0-----:R-:W-:-:S05]  /*13e20*/  LEA R33, R36, R1, 0x2 ;  /* 0x0000000124217211 */ /* 0x001fca00078e10ff */
[----:B-1----:R-:W2:Y:S04]  /*13e30*/  LDL.128 R4, [R33+0x960] ;  /* 0x0009600021047983 */ /* 0x002ea80000100c00 */
[----:B------:R-:W3:Y:S01]  /*13e40*/  LDL.128 R8, [R33+0x970] ;  /* 0x0009700021087983 */ /* 0x000ee20000100c00 */
[C---:B------:R-:W-:Y:S02]  /*13e50*/  LEA R38, R36.reuse, R52, 0x2 ;  /* 0x0000003424267211 */ /* 0x040fe400078e10ff */
[----:B------:R-:W-:-:S03]  /*13e60*/  IADD3 R40, PT, PT, R36, 0x8, RZ ;  /* 0x0000000824287810 */ /* 0x000fc60007ffe0ff */
[----:B------:R-:W2:Y:S01]  /*13e70*/  LDS.128 R12, [R38] ;  /* 0x00000000260c7984 */ /* 0x000ea20000000c00 */
[----:B------:R-:W-:-:S03]  /*13e80*/  LEA R40, R40, R1, 0x2 ;  /* 0x0000000128287211 */ /* 0x000fc600078e10ff */
[----:B------:R-:W3:Y:S01]  /*13e90*/  LDS.128 R16, [R38+0x10] ;  /* 0x0000100026107984 */ /* 0x000ee20000000c00 */
[----:B--2---:R-:W-:Y:S01]  /*13ea0*/  FMUL R20, R4, R12 ;  /* 0x0000000c04147220 */ /* 0x004fe20000400000 */
[----:B------:R-:W-:Y:S01]  /*13eb0*/  FMUL R21, R5, R13 ;  /* 0x0000000d05157220 */ /* 0x000fe20000400000 */
[----:B------:R-:W-:Y:S01]  /*13ec0*/  FMUL R22, R6, R14 ;  /* 0x0000000e06167220 */ /* 0x000fe20000400000 */
[----:B------:R-:W-:Y:S01]  /*13ed0*/  FMUL R23, R7, R15 ;  /* 0x0000000f07177220 */ /* 0x000fe20000400000 */
[----:B---3--:R-:W-:Y:S01]  /*13ee0*/  FMUL R28, R8, R16 ;  /* 0x00000010081c7220 */ /* 0x008fe20000400000 */
[----:B------:R-:W-:Y:S01]  /*13ef0*/  FMUL R29, R9, R17 ;  /* 0x00000011091d7220 */ /* 0x000fe20000400000 */
[----:B------:R-:W-:Y:S01]  /*13f00*/  FMUL R30, R10, R18 ;  /* 0x000000120a1e7220 */ /* 0x000fe20000400000 */
[----:B------:R-:W-:Y:S01]  /*13f10*/  FMUL R31, R11, R19 ;  /* 0x000000130b1f7220 */ /* 0x000fe20000400000 */
[----:B------:R-:W-:Y:S04]  /*13f20*/  STL.128 [R33+0x2580], R20 ;  /* 0x0025801421007387 */ /* 0x000fe80000100c00 */
[----:B------:R-:W-:Y:S04]  /*13f30*/  STL.128 [R33+0x2590], R28 ;  /* 0x0025901c21007387 */ /* 0x000fe80000100c00 */
[----:B------:R-:W2:Y:S04]  /*13f40*/  LDL.128 R4, [R40+0x960] ;  /* 0x0009600028047983 */ /* 0x000ea80000100c00 */
[----:B------:R-:W3:Y:S04]  /*13f50*/  LDL.128 R8, [R40+0x970] ;  /* 0x0009700028087983 */ /* 0x000ee80000100c00 */
[----:B------:R-:W2:Y:S04]  /*13f60*/  LDS.128 R12, [R38+0x20] ;  /* 0x00002000260c7984 */ /* 0x000ea80000000c00 */
[----:B------:R-:W3:Y:S01]  /*13f70*/  LDS.128 R16, [R38+0x30] ;  /* 0x0000300026107984 */ /* 0x000ee20000000c00 */
[----:B--2---:R-:W-:Y:S01]  /*13f80*/  FMUL R24, R4, R12 ;  /* 0x0000000c04187220 */ /* 0x004fe20000400000 */
[----:B------:R-:W-:Y:S01]  /*13f90*/  IADD3 R4, PT, PT, R36, 0x10, RZ ;  /* 0x0000001024047810 */ /* 0x000fe20007ffe0ff */
[----:B------:R-:W-:Y:S01]  /*13fa0*/  FMUL R25, R5, R13 ;  /* 0x0000000d05197220 */ /* 0x000fe20000400000 */
[----:B------:R-:W-:Y:S01]  /*13fb0*/  FMUL R26, R6, R14 ;  /* 0x0000000e061a7220 */ /* 0x000fe20000400000 */
[----:B------:R-:W-:Y:S01]  /*13fc0*/  FMUL R27, R7, R15 ;  /* 0x0000000f071b7220 */ /* 0x000fe20000400000 */
[----:B---3--:R-:W-:Y:S01]  /*13fd0*/  FMUL R32, R8, R16 ;  /* 0x0000001008207220 */ /* 0x008fe20000400000 */
[----:B------:R-:W-:Y:S01]  /*13fe0*/  FMUL R33, R9, R17 ;  /* 0x0000001109217220 */ /* 0x000fe20000400000 */
[----:B------:R-:W-:Y:S01]  /*13ff0*/  FMUL R34, R10, R18 ;  /* 0x000000120a227220 */ /* 0x000fe20000400000 */
[----:B------:R-:W-:Y:S01]  /*14000*/  FMUL R35, R11, R19 ;  /* 0x000000130b237220 */ /* 0x000fe20000400000 */
[----:B------:R-:W-:Y:S01]  /*14010*/  LEA R39, R4, R1, 0x2 ;  /* 0x0000000104277211 */ /* 0x000fe200078e10ff */
        /* <DEDUP_REMOVED lines=32> */
[----:B------:R0:W-:Y:S04]  /*14220*/  STL.128 [R40+0x2580], R24 ;  /* 0x0025801828007387 */ /* 0x0001e80000100c00 */
[----:B------:R-:W-:Y:S04]  /*14230*/  STL.128 [R40+0x2590], R32 ;  /* 0x0025902028007387 */ /* 0x000fe80000100c00 */
[----:B------:R-:W2:Y:S04]  /*14240*/  LDL.128 R4, [R39+0x960] ;  /* 0x0009600027047983 */ /* 0x000ea80000100c00 */
[----:B------:R-:W3:Y:S04]  /*14250*/  LDL.128 R8, [R39+0x970] ;  /* 0x0009700027087983 */ /* 0x000ee80000100c00 */
[----:B------:R-:W2:Y:S01]  /*14260*/  LDS.128 R12, [R38+0x80] ;  /* 0x00008000260c7984 */ /* 0x000ea20000000c00 */
[----:B0-----:R-:W-:-:S03]  /*14270*/  IADD3 R24, PT, PT, R36, 0x28, RZ ;  /* 0x0000002824187810 */ /* 0x001fc60007ffe0ff */
[----:B------:R-:W3:Y:S01]  /*14280*/  LDS.128 R16, [R38+0x90] ;  /* 0x0000900026107984 */ /* 0x000ee20000000c00 */
[----:B------:R-:W-:Y:S01]  /*14290*/  LEA R24, R24, R1, 0x2 ;  /* 0x0000000118187211 */ /* 0x000fe200078e10ff */
        /* <DEDUP_REMOVED lines=11> */
[----:B------:R-:W3:Y:S01]  /*14350*/  LDL.128 R8, [R24+0x970] ;  /* 0x0009700018087983 */ /* 0x000ee20000100c00 */
[----:B------:R-:W-:-:S03]  /*14360*/  IADD3 R36, PT, PT, R36, 0x30, RZ ;  /* 0x0000003024247810 */ /* 0x000fc60007ffe0ff */
[----:B------:R-:W2:Y:S01]  /*14370*/  LDS.128 R12, [R38+0xa0] ;  /* 0x0000a000260c7984 */ /* 0x000ea20000000c00 */
[----:B------:R-:W-:-:S03]  /*14380*/  ISETP.NE.AND P0, PT, R36, 0x258, PT ;  /* 0x000002582400780c */ /* 0x000fc60003f05270 */
        /* <DEDUP_REMOVED lines=9> */
[----:B------:R1:W-:Y:S04]  /*14420*/  STL.128 [R24+0x2580], R4 ;  /* 0x0025800418007387 */ /* 0x0003e80000100c00 */
[----:B------:R1:W-:Y:S01]  /*14430*/  STL.128 [R24+0x2590], R8 ;  /* 0x0025900818007387 */ /* 0x0003e20000100c00 */
[----:B------:R-:W-:Y:S05]  /*14440*/  @P0 BRA `(.L_x_32) ;  /* 0xfffffff800740947 */ /* 0x000fea000383ffff */
[----:B-1----:R-:W2:Y:S04]  /*14450*/  LDL.128 R8, [R1+0x12c0] ;  /* 0x0012c00001087983 */ /* 0x002ea80000100c00 */
[----:B------:R-:W3:Y:S04]  /*14460*/  LDL.128 R16, [R1+0x12d0] ;  /* 0x0012d00001107983 */ /* 0x000ee80000100c00 */
[----:B------:R-:W2:Y:S04]  /*14470*/  LDS.128 R4, [R52] ;  /* 0x0000000034047984 */ /* 0x000ea80000000c00 */
[----:B------:R-:W4:Y:S04]  /*14480*/  LDL.128 R12, [R1+0x12e0] ;  /* 0x0012e000010c7983 */ /* 0x000f280000100c00 */
[----:B------:R-:W3:Y:S01]  /*14490*/  LDS.128 R20, [R52+0x10] ;  /* 0x0000100034147984 */ /* 0x000ee20000000c00 */
[----:B--2---:R-:W-:Y:S01]  /*144a0*/  FMUL R28, R8, R4 ;  /* 0x00000004081c7220 */ /* 0x004fe20000400000 */
[----:B------:R-:W-:Y:S01]  /*144b0*/  FMUL R29, R9, R5 ;  /* 0x00000005091d7220 */ /* 0x000fe20000400000 */
[----:B------:R-:W-:Y:S01]  /*144c0*/  FMUL R30, R10, R6 ;  /* 0x000000060a1e7220 */ /* 0x000fe20000400000 */
[----:B------:R-:W-:-:S02]  /*144d0*/  FMUL R31, R11, R7 ;  /* 0x000000070b1f7220 */ /* 0x000fc40000400000 */
[----:B------:R-:W2:Y:S01]  /*144e0*/  LDL.128 R8, [R1+0x12f0] ;  /* 0x0012f00001087983 */ /* 0x000ea20000100c00 */
[----:B---3--:R-:W-:Y:S01]  /*144f0*/  FMUL R24, R16, R20 ;  /* 0x0000001410187220 */ /* 0x008fe20000400000 */
[----:B------:R-:W-:Y:S01]  /*14500*/  FMUL R25, R17, R21 ;  /* 0x0000001511197220 */ /* 0x000fe20000400000 */
[----:B------:R-:W-:Y:S01]  /*14510*/  FMUL R26, R18, R22 ;  /* 0x00000016121a7220 */ /* 0x000fe20000400000 */
[----:B------:R-:W-:Y:S01]  /*14520*/  FMUL R27, R19, R23 ;  /* 0x00000017131b7220 */ /* 0x000fe20000400000 */
[----:B------:R-:W3:Y:S04]  /*14530*/  LDL.128 R4, [R1+0x1300] ;  /* 0x0013000001047983 */ /* 0x000ee80000100c00 */
[----:B------:R-:W5:Y:S04]  /*14540*/  LDL.128 R16, [R1+0x1310] ;  /* 0x0013100001107983 */ /* 0x000f680000100c00 */
[----:B------:R-:W4:Y:S04]  /*14550*/  LDS.128 R20, [R52+0x20] ;  /* 0x0000200034147984 */ /* 0x000f280000000c00 */
[----:B------:R4:W-:Y:S02]  /*14560*/  STL.128 [R1+0x2ee0], R28 ;  /* 0x002ee01c01007387 */ /* 0x0009e40000100c00 */
[----:B----4-:R-:W-:Y:S01]  /*14570*/  FMUL R28, R12, R20 ;  /* 0x000000140c1c7220 */ /* 0x010fe20000400000 */
[----:B------:R-:W-:Y:S01]  /*14580*/  FMUL R29, R13, R21 ;  /* 0x000000150d1d7220 */ /* 0x000fe20000400000 */
[----:B------:R-:W-:Y:S01]  /*14590*/  FMUL R30, R14, R22 ;  /* 0x000000160e1e7220 */ /* 0x000fe20000400000 */
[----:B------:R-:W-:-:S02]  /*145a0*/  FMUL R31, R15, R23 ;  /* 0x000000170f1f7220 */ /* 0x000fc40000400000 */
[----:B------:R-:W2:Y:S04]  /*145b0*/  LDS.128 R20, [R52+0x30] ;  /* 0x0000300034147984 */ /* 0x000ea80000000c00 */
[----:B------:R-:W3:Y:S04]  /*145c0*/  LDS.128 R12, [R52+0x40] ;  /* 0x00004000340c7984 */ /* 0x000ee80000000c00 */
[----:B------:R-:W-:Y:S04]  /*145d0*/  STL.128 [R1+0x2ef0], R24 ;  /* 0x002ef01801007387 */ /* 0x000fe80000100c00 */
[----:B------:R-:W-:Y:S01]  /*145e0*/  STL.128 [R1+0x2f00], R28 ;  /* 0x002f001c01007387 */ /* 0x000fe20000100c00 */
[----:B------:R-:W-:Y:S01]  /*145f0*/  MOV R36, 0x18 ;  /* 0x0000001800247802 */ /* 0x000fe20000000f00 */
[----:B--2---:R-:W-:Y:S01]  /*14600*/  FMUL R8, R8, R20 ;  /* 0x0000001408087220 */ /* 0x004fe20000400000 */
[----:B------:R-:W-:Y:S01]  /*14610*/  FMUL R9, R9, R21 ;  /* 0x0000001509097220 */ /* 0x000fe20000400000 */
[----:B------:R-:W-:Y:S01]  /*14620*/  FMUL R10, R10, R22 ;  /* 0x000000160a0a7220 */ /* 0x000fe20000400000 */
[----:B------:R-:W-:-:S02]  /*14630*/  FMUL R11, R11, R23 ;  /* 0x000000170b0b7220 */ /* 0x000fc40000400000 */
[----:B------:R-:W5:Y:S01]  /*14640*/  LDS.128 R20, [R52+0x50] ;  /* 0x0000500034147984 */ /* 0x000f620000000c00 */
[----:B---3--:R-:W-:Y:S01]  /*14650*/  FMUL R4, R4, R12 ;  /* 0x0000000c04047220 */ /* 0x008fe20000400000 */
[----:B------:R-:W-:Y:S01]  /*14660*/  FMUL R5, R5, R13 ;  /* 0x0000000d05057220 */ /* 0x000fe20000400000 */
[----:B------:R-:W-:Y:S01]  /*14670*/  FMUL R6, R6, R14 ;  /* 0x0000000e06067220 */ /* 0x000fe20000400000 */
[----:B------:R-:W-:Y:S01]  /*14680*/  FMUL R7, R7, R15 ;  /* 0x0000000f07077220 */ /* 0x000fe20000400000 */
[----:B------:R0:W-:Y:S04]  /*14690*/  STL.128 [R1+0x2f10], R8 ;  /* 0x002f100801007387 */ /* 0x0001e80000100c00 */
[----:B------:R0:W-:Y:S01]  /*146a0*/  STL.128 [R1+0x2f20], R4 ;  /* 0x002f200401007387 */ /* 0x0001e20000100c00 */
[----:B-----5:R-:W-:Y:S01]  /*146b0*/  FMUL R16, R16, R20 ;  /* 0x0000001410107220 */ /* 0x020fe20000400000 */
[----:B------:R-:W-:Y:S01]  /*146c0*/  FMUL R17, R17, R21 ;  /* 0x0000001511117220 */ /* 0x000fe20000400000 */
[----:B------:R-:W-:Y:S01]  /*146d0*/  FMUL R18, R18, R22 ;  /* 0x0000001612127220 */ /* 0x000fe20000400000 */
[----:B------:R-:W-:-:S05]  /*146e0*/  FMUL R19, R19, R23 ;  /* 0x0000001713137220 */ /* 0x000fca0000400000 */
[----:B------:R0:W-:Y:S02]  /*146f0*/  STL.128 [R1+0x2f30], R16 ;  /* 0x002f301001007387 */ /* 0x0001e40000100c00 */
.L_x_33:
[----:B------:R-:W-:-:S05]  /*14700*/  LEA R33, R36, R1, 0x2 ;  /* 0x0000000124217211 */ /* 0x000fca00078e10ff */
[----:B01----:R-:W2:Y:S04]  /*14710*/  LDL.128 R4, [R33+0x12c0] ;  /* 0x0012c00021047983 */ /* 0x003ea80000100c00 */
        /* <DEDUP_REMOVED lines=123> */
[----:B------:R-:W-:-:S02]  /*14ed0*/  HFMA2 R36, -RZ, RZ, 0, 1.430511474609375e-06 ;  /* 0x00000018ff247431 */ /* 0x000fc400000001ff */
[----:B--2---:R-:W-:Y:S01]  /*14ee0*/  FMUL R8, R8, R20 ;  /* 0x0000001408087220 */ /* 0x004fe20000400000 */
[----:B------:R-:W-:Y:S01]  /*14ef0*/  FMUL R9, R9, R21 ;  /* 0x0000001509097220 */ /* 0x000fe20000400000 */
[----:B------:R-:W-:Y:S01]  /*14f00*/  FMUL R10, R10, R22 ;  /* 0x000000160a0a7220 */ /* 0x000fe20000400000 */
[----:B------:R-:W-:Y:S02]  /*14f10*/  FMUL R11, R11, R23 ;  /* 0x000000170b0b7220 */ /* 0x000fe40000400000 */
        /* <DEDUP_REMOVED lines=12> */
.L_x_34:
        /* <DEDUP_REMOVED lines=99> */
[----:B------:R-:W-:Y:S01]  /*15610*/  IMAD R22, R51, 0x960, R48 ;  /* 0x0000096033167824 */ /* 0x000fe200078e0230 */
[----:B-1----:R-:W-:-:S07]  /*15620*/  MOV R24, RZ ;  /* 0x000000ff00187202 */ /* 0x002fce0000000f00 */
.L_x_35:
[----:B------:R-:W-:-:S05]  /*15630*/  LEA R16, R24, R22, 0x2 ;  /* 0x0000001618107211 */ /* 0x000fca00078e10ff */
[----:B0-----:R-:W2:Y:S01]  /*15640*/  LDL.128 R8, [R16] ;  /* 0x0000000010087983 */ /* 0x001ea20000100c00 */
[----:B------:R-:W-:-:S05]  /*15650*/  IMAD R25, R51, 0x258, R24 ;  /* 0x0000025833197824 */ /* 0x000fca00078e0218 */
[----:B------:R-:W-:-:S06]  /*15660*/  LEA R4, R25, R46, 0x2 ;  /* 0x0000002e19047211 */ /* 0x000fcc00078e10ff */
[----:B------:R-:W3:Y:S01]  /*15670*/  LDL.128 R4, [R4] ;  /* 0x0000000004047983 */ /* 0x000ee20000100c00 */
[----:B------:R-:W-:Y:S01]  /*15680*/  HFMA2 R21, -RZ, RZ, 0.96630859375, -0.0022525787353515625 ;  /* 0x3bbb989dff157431 */ /* 0x000fe200000001ff */
[----:B------:R-:W-:Y:S02]  /*15690*/  MOV R20, 0x437c0000 ;  /* 0x437c000000147802 */ /* 0x000fe40000000f00 */
[----:B------:R-:W-:Y:S02]  /*156a0*/  LEA R23, R24, R1, 0x2 ;  /* 0x0000000118177211 */ /* 0x000fe400078e10ff */
[----:B------:R-:W-:Y:S01]  /*156b0*/  IADD3 R25, PT, PT, R25, 0x4, RZ ;  /* 0x0000000419197810 */ /* 0x000fe20007ffe0ff */
[-C--:B--2---:R-:W-:Y:S01]  /*156c0*/  FFMA.SAT R13, R8, R21.reuse, 0.5 ;  /* 0x3f000000080d7423 */ /* 0x084fe20000002015 */
[----:B------:R-:W-:-:S03]  /*156d0*/  FFMA.SAT R15, R10, R21, 0.5 ;  /* 0x3f0000000a0f7423 */ /* 0x000fc60000002015 */
[-C--:B------:R-:W-:Y:S01]  /*156e0*/  FFMA.RM R12, R13, R20.reuse, 12582913 ;  /* 0x4b4000010d0c7423 */ /* 0x080fe20000004014 */
[----:B------:R-:W-:-:S03]  /*156f0*/  FFMA.RM R14, R15, R20, 12582913 ;  /* 0x4b4000010f0e7423 */ /* 0x000fc60000004014 */
[----:B------:R-:W-:Y:S01]  /*15700*/  FADD R13, R12, -12583039 ;  /* 0xcb40007f0c0d7421 */ /* 0x000fe20000000000 */
[----:B------:R-:W-:-:S03]  /*15710*/  FADD R15, R14, -12583039 ;  /* 0xcb40007f0e0f7421 */ /* 0x000fc60000000000 */
[----:B------:R-:W-:Y:S01]  /*15720*/  FFMA R13, R8, 1.4426950216293334961, -R13 ;  /* 0x3fb8aa3b080d7823 */ /* 0x000fe2000000080d */
[----:B------:R-:W-:-:S03]  /*15730*/  FFMA R19, R10, 1.4426950216293334961, -R15 ;  /* 0x3fb8aa3b0a137823 */ /* 0x000fc6000000080f */
[----:B------:R-:W-:Y:S01]  /*15740*/  FFMA R17, R8, 1.925963033500011079e-08, R13 ;  /* 0x32a5706008117823 */ /* 0x000fe2000000000d */
[----:B------:R-:W-:Y:S01]  /*15750*/  FFMA.SAT R13, R9, R21, 0.5 ;  /* 0x3f000000090d7423 */ /* 0x000fe20000002015 */
[----:B------:R-:W-:Y:S01]  /*15760*/  FFMA R18, R10, 1.925963033500011079e-08, R19 ;  /* 0x32a570600a127823 */ /* 0x000fe20000000013 */
[----:B------:R-:W-:Y:S02]  /*15770*/  SHF.L.U32 R19, R12, 0x17, RZ ;  /* 0x000000170c137819 */ /* 0x000fe400000006ff */
[----:B------:R-:W-:-:S04]  /*15780*/  FFMA.RM R13, R13, R20, 12582913 ;  /* 0x4b4000010d0d7423 */ /* 0x000fc80000004014 */
[C---:B------:R-:W-:Y:S01]  /*15790*/  FADD R8, R13.reuse, -12583039 ;  /* 0xcb40007f0d087421 */ /* 0x040fe20000000000 */
[----:B------:R-:W-:Y:S02]  /*157a0*/  SHF.L.U32 R12, R13, 0x17, RZ ;  /* 0x000000170d0c7819 */ /* 0x000fe400000006ff */
[----:B------:R-:W-:Y:S01]  /*157b0*/  SHF.L.U32 R13, R14, 0x17, RZ ;  /* 0x000000170e0d7819 */ /* 0x000fe200000006ff */
[----:B------:R-:W-:-:S04]  /*157c0*/  FFMA R8, R9, 1.4426950216293334961, -R8 ;  /* 0x3fb8aa3b09087823 */ /* 0x000fc80000000808 */
[----:B------:R-:W-:Y:S01]  /*157d0*/  FFMA R15, R9, 1.925963033500011079e-08, R8 ;  /* 0x32a57060090f7823 */ /* 0x000fe20000000008 */
[----:B------:R-:W-:Y:S01]  /*157e0*/  FFMA.SAT R9, R11, R21, 0.5 ;  /* 0x3f0000000b097423 */ /* 0x000fe20000002015 */
[----:B------:R-:W0:Y:S03]  /*157f0*/  MUFU.EX2 R8, R17 ;  /* 0x0000001100087308 */ /* 0x000e260000000800 */
[----:B------:R-:W-:-:S04]  /*15800*/  FFMA.RM R9, R9, R20, 12582913 ;  /* 0x4b40000109097423 */ /* 0x000fc80000004014 */
[C---:B------:R-:W-:Y:S01]  /*15810*/  FADD R10, R9.reuse, -12583039 ;  /* 0xcb40007f090a7421 */ /* 0x040fe20000000000 */
[----:B------:R-:W1:Y:S01]  /*15820*/  MUFU.EX2 R15, R15 ;  /* 0x0000000f000f7308 */ /* 0x000e620000000800 */
[----:B------:R-:W-:Y:S02]  /*15830*/  SHF.L.U32 R14, R9, 0x17, RZ ;  /* 0x00000017090e7819 */ /* 0x000fe400000006ff */
[----:B------:R-:W-:-:S04]  /*15840*/  FFMA R26, R11, 1.4426950216293334961, -R10 ;  /* 0x3fb8aa3b0b1a7823 */ /* 0x000fc8000000080a */
[----:B------:R-:W-:Y:S01]  /*15850*/  FFMA R26, R11, 1.925963033500011079e-08, R26 ;  /* 0x32a570600b1a7823 */ /* 0x000fe2000000001a */
[----:B------:R-:W2:Y:S01]  /*15860*/  MUFU.EX2 R10, R18 ;  /* 0x00000012000a7308 */ /* 0x000ea20000000800 */
[----:B0-----:R-:W-:-:S07]  /*15870*/  FMUL R8, R19, R8 ;  /* 0x0000000813087220 */ /* 0x001fce0000400000 */
[----:B------:R-:W0:Y:S01]  /*15880*/  MUFU.EX2 R11, R26 ;  /* 0x0000001a000b7308 */ /* 0x000e220000000800 */
[----:B-1----:R-:W-:Y:S01]  /*15890*/  FMUL R9, R12, R15 ;  /* 0x0000000f0c097220 */ /* 0x002fe20000400000 */
[----:B---3--:R-:W-:Y:S01]  /*158a0*/  FMUL R12, R8, R4 ;  /* 0x00000004080c7220 */ /* 0x008fe20000400000 */
[----:B--2---:R-:W-:Y:S02]  /*158b0*/  FMUL R10, R13, R10 ;  /* 0x0000000a0d0a7220 */ /* 0x004fe40000400000 */
[----:B------:R-:W-:Y:S01]  /*158c0*/  FMUL R13, R5, R9 ;  /* 0x00000009050d7220 */ /* 0x000fe20000400000 */
[----:B0-----:R-:W-:Y:S01]  /*158d0*/  FMUL R11, R14, R11 ;  /* 0x0000000b0e0b7220 */ /* 0x001fe20000400000 */
[----:B------:R-:W-:-:S03]  /*158e0*/  FMUL R14, R6, R10 ;  /* 0x0000000a060e7220 */ /* 0x000fc60000400000 */
[----:B------:R-:W-:Y:S01]  /*158f0*/  FMUL R15, R7, R11 ;  /* 0x0000000b070f7220 */ /* 0x000fe20000400000 */
[----:B------:R0:W-:Y:S04]  /*15900*/  STL.128 [R23+0x41a0], R8 ;  /* 0x0041a00817007387 */ /* 0x0001e80000100c00 */
[----:B------:R1:W-:Y:S04]  /*15910*/  STL.128 [R23+0x4b00], R12 ;  /* 0x004b000c17007387 */ /* 0x0003e80000100c00 */
[----:B------:R-:W2:Y:S01]  /*15920*/  LDL.128 R16, [R16+0x10] ;  /* 0x0000100010107983 */ /* 0x000ea20000100c00 */
[----:B------:R-:W-:-:S06]  /*15930*/  LEA R4, R25, R46, 0x2 ;  /* 0x0000002e19047211 */ /* 0x000fcc00078e10ff */
[----:B------:R-:W3:Y:S01]  /*15940*/  LDL.128 R4, [R4] ;  /* 0x0000000004047983 */ /* 0x000ee20000100c00 */
[----:B------:R-:W-:-:S04]  /*15950*/  IADD3 R24, PT, PT, R24, 0x8, RZ ;  /* 0x0000000818187810 */ /* 0x000fc80007ffe0ff */
[----:B------:R-:W-:Y:S01]  /*15960*/  ISETP.NE.AND P0, PT, R24, 0x258, PT ;  /* 0x000002581800780c */ /* 0x000fe20003f05270 */
[-C--:B--2---:R-:W-:Y:S01]  /*15970*/  FFMA.SAT R31, R18, R21.reuse, 0.5 ;  /* 0x3f000000121f7423 */ /* 0x084fe20000002015 */
[-C--:B------:R-:W-:Y:S01]  /*15980*/  FFMA.SAT R29, R17, R21.reuse, 0.5 ;  /* 0x3f000000111d7423 */ /* 0x080fe20000002015 */
[-C--:B------:R-:W-:Y:S02]  /*15990*/  FFMA.SAT R25, R16, R21.reuse, 0.5 ;  /* 0x3f00000010197423 */ /* 0x080fe40000002015 */
[-C--:B0-----:R-:W-:Y:S01]  /*159a0*/  FFMA.RM R9, R31, R20.reuse, 12582913 ;  /* 0x4b4000011f097423 */ /* 0x081fe20000004014 */
[-C--:B------:R-:W-:Y:S01]  /*159b0*/  FFMA.RM R8, R29, R20.reuse, 12582913 ;  /* 0x4b4000011d087423 */ /* 0x080fe20000004014 */
[-C--:B------:R-:W-:Y:S02]  /*159c0*/  FFMA.RM R25, R25, R20.reuse, 12582913 ;  /* 0x4b40000119197423 */ /* 0x080fe40000004014 */
[----:B------:R-:W-:Y:S01]  /*159d0*/  FADD R11, R9, -12583039 ;  /* 0xcb40007f090b7421 */ /* 0x000fe20000000000 */
[C---:B------:R-:W-:Y:S01]  /*159e0*/  FADD R10, R8.reuse, -12583039 ;  /* 0xcb40007f080a7421 */ /* 0x040fe20000000000 */
[----:B------:R-:W-:Y:S01]  /*159f0*/  FADD R27, R25, -12583039 ;  /* 0xcb40007f191b7421 */ /* 0x000fe20000000000 */
[----:B-1----:R-:W-:Y:S01]  /*15a00*/  SHF.L.U32 R15, R8, 0x17, RZ ;  /* 0x00000017080f7819 */ /* 0x002fe200000006ff */
[----:B------:R-:W-:Y:S01]  /*15a10*/  FFMA R11, R18, 1.4426950216293334961, -R11 ;  /* 0x3fb8aa3b120b7823 */ /* 0x000fe2000000080b */
[----:B------:R-:W-:Y:S01]  /*15a20*/  FFMA R10, R17, 1.4426950216293334961, -R10 ;  /* 0x3fb8aa3b110a7823 */ /* 0x000fe2000000080a */
[----:B------:R-:W-:Y:S01]  /*15a30*/  FFMA R27, R16, 1.4426950216293334961, -R27 ;  /* 0x3fb8aa3b101b7823 */ /* 0x000fe2000000081b */
[----:B------:R-:W-:Y:S01]  /*15a40*/  SHF.L.U32 R26, R9, 0x17, RZ ;  /* 0x00000017091a7819 */ /* 0x000fe200000006ff */
[----:B------:R-:W-:Y:S01]  /*15a50*/  FFMA R18, R18, 1.925963033500011079e-08, R11 ;  /* 0x32a5706012127823 */ /* 0x000fe2000000000b */
[----:B------:R-:W-:Y:S01]  /*15a60*/  FFMA.SAT R11, R19, R21, 0.5 ;  /* 0x3f000000130b7423 */ /* 0x000fe20000002015 */
[----:B------:R-:W-:Y:S01]  /*15a70*/  FFMA R10, R17, 1.925963033500011079e-08, R10 ;  /* 0x32a57060110a7823 */ /* 0x000fe2000000000a */
[----:B------:R-:W-:Y:S01]  /*15a80*/  FFMA R13, R16, 1.925963033500011079e-08, R27 ;  /* 0x32a57060100d7823 */ /* 0x000fe2000000001b */
[----:B------:R-:W-:Y:S01]  /*15a90*/  SHF.L.U32 R16, R25, 0x17, RZ ;  /* 0x0000001719107819 */ /* 0x000fe200000006ff */
[----:B------:R-:W-:-:S02]  /*15aa0*/  FFMA.RM R14, R11, R20, 12582913 ;  /* 0x4b4000010b0e7423 */ /* 0x000fc40000004014 */
[----:B------:R-:W-:Y:S02]  /*15ab0*/  MUFU.EX2 R11, R18 ;  /* 0x00000012000b7308 */ /* 0x000fe40000000800 */
[C---:B------:R-:W-:Y:S01]  /*15ac0*/  FADD R12, R14.reuse, -12583039 ;  /* 0xcb40007f0e0c7421 */ /* 0x040fe20000000000 */
[----:B------:R-:W-:-:S03]  /*15ad0*/  SHF.L.U32 R17, R14, 0x17, RZ ;  /* 0x000000170e117819 */ /* 0x000fc600000006ff */
[C---:B------:R-:W-:Y:S02]  /*15ae0*/  FFMA R12, R19.reuse, 1.4426950216293334961, -R12 ;  /* 0x3fb8aa3b130c7823 */ /* 0x040fe4000000080c */
[----:B------:R-:W0:Y:S02]  /*15af0*/  MUFU.EX2 R10, R10 ;  /* 0x0000000a000a7308 */ /* 0x000e240000000800 */
[----:B------:R-:W-:-:S06]  /*15b00*/  FFMA R12, R19, 1.925963033500011079e-08, R12 ;  /* 0x32a57060130c7823 */ /* 0x000fcc000000000c */
[----:B------:R-:W1:Y:S08]  /*15b10*/  MUFU.EX2 R13, R13 ;  /* 0x0000000d000d7308 */ /* 0x000e700000000800 */
[----:B------:R-:W2:Y:S01]  /*15b20*/  MUFU.EX2 R12, R12 ;  /* 0x0000000c000c7308 */ /* 0x000ea20000000800 */
[----:B0-----:R-:W-:Y:S01]  /*15b30*/  FMUL R9, R15, R10 ;  /* 0x0000000a0f097220 */ /* 0x001fe20000400000 */
[----:B------:R-:W-:-:S03]  /*15b40*/  FMUL R10, R26, R11 ;  /* 0x0000000b1a0a7220 */ /* 0x000fc60000400000 */
[----:B---3--:R-:W-:Y:S01]  /*15b50*/  FMUL R5, R5, R9 ;  /* 0x0000000905057220 */ /* 0x008fe20000400000 */
[----:B------:R-:W-:Y:S01]  /*15b60*/  FMUL R6, R6, R10 ;  /* 0x0000000a06067220 */ /* 0x000fe20000400000 */
[----:B-1----:R-:W-:-:S04]  /*15b70*/  FMUL R8, R16, R13 ;  /* 0x0000000d10087220 */ /* 0x002fc80000400000 */
[----:B------:R-:W-:Y:S01]  /*15b80*/  FMUL R4, R8, R4 ;  /* 0x0000000408047220 */ /* 0x000fe20000400000 */
[----:B--2---:R-:W-:-:S04]  /*15b90*/  FMUL R11, R17, R12 ;  /* 0x0000000c110b7220 */ /* 0x004fc80000400000 */
[----:B------:R-:W-:Y:S01]  /*15ba0*/  FMUL R7, R7, R11 ;  /* 0x0000000b07077220 */ /* 0x000fe20000400000 */
[----:B------:R0:W-:Y:S04]  /*15bb0*/  STL.128 [R23+0x41b0], R8 ;  /* 0x0041b00817007387 */ /* 0x0001e80000100c00 */
[----:B------:R0:W-:Y:S01]  /*15bc0*/  STL.128 [R23+0x4b10], R4 ;  /* 0x004b100417007387 */ /* 0x0001e20000100c00 */
[----:B------:R-:W-:Y:S05]  /*15bd0*/  @P0 BRA `(.L_x_35) ;  /* 0xfffffff800940947 */ /* 0x000fea000383ffff */
[----:B------:R-:W-:-:S07]  /*15be0*/  MOV R16, RZ ;  /* 0x000000ff00107202 */ /* 0x000fce0000000f00 */
.L_x_36:
[----:B-1----:R-:W-:-:S05]  /*15bf0*/  LEA R17, R16, R1, 0x2 ;  /* 0x0000000110117211 */ /* 0x002fca00078e10ff */
[----:B0-----:R-:W2:Y:S04]  /*15c00*/  LDL.64 R4, [R17+0x2580] ;  /* 0x0025800011047983 */ /* 0x001ea80000100a00 */
[----:B------:R-:W3:Y:S04]  /*15c10*/  LDL.64 R6, [R17+0x2ee0] ;  /* 0x002ee00011067983 */ /* 0x000ee80000100a00 */
[----:B------:R-:W4:Y:S04]  /*15c20*/  LDL.64 R8, [R17+0x3840] ;  /* 0x0038400011087983 */ /* 0x000f280000100a00 */
[----:B------:R-:W5:Y:S04]  /*15c30*/  LDL.64 R10, [R17+0x12c0] ;  /* 0x0012c000110a7983 */ /* 0x000f680000100a00 */
[----:B------:R-:W5:Y:S04]  /*15c40*/  LDL.64 R12, [R17+0x960] ;  /* 0x00096000110c7983 */ /* 0x000f680000100a00 */
[----:B------:R-:W5:Y:S01]  /*15c50*/  LDL.64 R14, [R17+0x1c20] ;  /* 0x001c2000110e7983 */ /* 0x000f620000100a00 */
[----:B------:R-:W-:-:S04]  /*15c60*/  IADD3 R16, PT, PT, R16, 0x2, RZ ;  /* 0x0000000210107810 */ /* 0x000fc80007ffe0ff */
[----:B------:R-:W-:Y:S01]  /*15c70*/  ISETP.NE.AND P0, PT, R16, 0x258, PT ;  /* 0x000002581000780c */ /* 0x000fe20003f05270 */
[-C--:B--2---:R-:W-:Y:S01]  /*15c80*/  FFMA.SAT R19, R4, R21.reuse, 0.5 ;  /* 0x3f00000004137423 */ /* 0x084fe20000002015 */
[----:B------:R-:W-:-:S03]  /*15c90*/  FFMA.SAT R25, R5, R21, 0.5 ;  /* 0x3f00000005197423 */ /* 0x000fc60000002015 */
[-C--:B------:R-:W-:Y:S01]  /*15ca0*/  FFMA.RM R19, R19, R20.reuse, 12582913 ;  /* 0x4b40000113137423 */ /* 0x080fe20000004014 */
[----:B------:R-:W-:-:S03]  /*15cb0*/  FFMA.RM R18, R25, R20, 12582913 ;  /* 0x4b40000119127423 */ /* 0x000fc60000004014 */
[----:B------:R-:W-:-:S04]  /*15cc0*/  FADD R23, R19, -12583039 ;  /* 0xcb40007f13177421 */ /* 0x000fc80000000000 */
[----:B------:R-:W-:-:S04]  /*15cd0*/  FFMA R23, R4, 1.4426950216293334961, -R23 ;  /* 0x3fb8aa3b04177823 */ /* 0x000fc80000000817 */
[----:B------:R-:W-:Y:S01]  /*15ce0*/  FFMA R23, R4, 1.925963033500011079e-08, R23 ;  /* 0x32a5706004177823 */ /* 0x000fe20000000017 */
[C---:B------:R-:W-:Y:S01]  /*15cf0*/  FADD R4, R18.reuse, -12583039 ;  /* 0xcb40007f12047421 */ /* 0x040fe20000000000 */
[----:B------:R-:W-:-:S03]  /*15d00*/  SHF.L.U32 R18, R18, 0x17, RZ ;  /* 0x0000001712127819 */ /* 0x000fc600000006ff */
[C---:B------:R-:W-:Y:S02]  /*15d10*/  FFMA R22, R5.reuse, 1.4426950216293334961, -R4 ;  /* 0x3fb8aa3b05167823 */ /* 0x040fe40000000804 */
[----:B------:R-:W0:Y:S02]  /*15d20*/  MUFU.EX2 R4, R23 ;  /* 0x0000001700047308 */ /* 0x000e240000000800 */
[----:B------:R-:W-:Y:S01]  /*15d30*/  FFMA R22, R5, 1.925963033500011079e-08, R22 ;  /* 0x32a5706005167823 */ /* 0x000fe20000000016 */
[----:B------:R-:W-:Y:S01]  /*15d40*/  SHF.L.U32 R5, R19, 0x17, RZ ;  /* 0x0000001713057819 */ /* 0x000fe200000006ff */
[----:B---3--:R-:W-:-:S04]  /*15d50*/  FFMA.SAT R19, R6, R21, 0.5 ;  /* 0x3f00000006137423 */ /* 0x008fc80000002015 */
[----:B------:R-:W1:Y:S01]  /*15d60*/  MUFU.EX2 R25, R22 ;  /* 0x0000001600197308 */ /* 0x000e620000000800 */
[----:B0-----:R-:W-:Y:S01]  /*15d70*/  FMUL R5, R5, R4 ;  /* 0x0000000405057220 */ /* 0x001fe20000400000 */
[----:B------:R-:W-:-:S04]  /*15d80*/  FFMA.RM R4, R19, R20, 12582913 ;  /* 0x4b40000113047423 */ /* 0x000fc80000004014 */
[----:B------:R-:W-:Y:S01]  /*15d90*/  FADD R19, R4, -12583039 ;  /* 0xcb40007f04137421 */ /* 0x000fe20000000000 */
[----:B-1----:R-:W-:Y:S01]  /*15da0*/  FMUL R18, R18, R25 ;  /* 0x0000001912127220 */ /* 0x002fe20000400000 */
[-C--:B------:R-:W-:Y:S02]  /*15db0*/  FFMA.SAT R25, R7, R21.reuse, 0.5 ;  /* 0x3f00000007197423 */ /* 0x080fe40000002015 */
[C---:B------:R-:W-:Y:S02]  /*15dc0*/  FFMA R23, R6.reuse, 1.4426950216293334961, -R19 ;  /* 0x3fb8aa3b06177823 */ /* 0x040fe40000000813 */
[----:B------:R-:W-:Y:S02]  /*15dd0*/  FFMA.RM R19, R25, R20, 12582913 ;  /* 0x4b40000119137423 */ /* 0x000fe40000004014 */
[----:B------:R-:W-:Y:S01]  /*15de0*/  FFMA R22, R6, 1.925963033500011079e-08, R23 ;  /* 0x32a5706006167823 */ /* 0x000fe20000000017 */
[----:B----4-:R-:W-:Y:S01]  /*15df0*/  FFMA.SAT R23, R8, R21, 0.5 ;  /* 0x3f00000008177423 */ /* 0x010fe20000002015 */
[----:B------:R-:W-:Y:S01]  /*15e00*/  SHF.L.U32 R25, R4, 0x17, RZ ;  /* 0x0000001704197819 */ /* 0x000fe200000006ff */
[C---:B------:R-:W-:Y:S01]  /*15e10*/  FADD R6, R19.reuse, -12583039 ;  /* 0xcb40007f13067421 */ /* 0x040fe20000000000 */
[----:B------:R-:W-:-:S02]  /*15e20*/  SHF.L.U32 R4, R19, 0x17, RZ ;  /* 0x0000001713047819 */ /* 0x000fc400000006ff */
[----:B------:R-:W0:Y:S01]  /*15e30*/  MUFU.EX2 R22, R22 ;  /* 0x0000001600167308 */ /* 0x000e220000000800 */
[----:B------:R-:W-:Y:S01]  /*15e40*/  FFMA R24, R7, 1.4426950216293334961, -R6 ;  /* 0x3fb8aa3b07187823 */ /* 0x000fe20000000806 */
[----:B------:R-:W-:-:S03]  /*15e50*/  FFMA.RM R6, R23, R20, 12582913 ;  /* 0x4b40000117067423 */ /* 0x000fc60000004014 */
[----:B------:R-:W-:Y:S01]  /*15e60*/  FFMA R23, R7, 1.925963033500011079e-08, R24 ;  /* 0x32a5706007177823 */ /* 0x000fe20000000018 */
[C---:B------:R-:W-:Y:S01]  /*15e70*/  FADD R7, R6.reuse, -12583039 ;  /* 0xcb40007f06077421 */ /* 0x040fe20000000000 */
[----:B------:R-:W-:-:S03]  /*15e80*/  SHF.L.U32 R6, R6, 0x17, RZ ;  /* 0x0000001706067819 */ /* 0x000fc600000006ff */
[C---:B------:R-:W-:Y:S01]  /*15e90*/  FFMA R7, R8.reuse, 1.4426950216293334961, -R7 ;  /* 0x3fb8aa3b08077823 */ /* 0x040fe20000000807 */
[----:B------:R-:W1:Y:S03]  /*15ea0*/  MUFU.EX2 R23, R23 ;  /* 0x0000001700177308 */ /* 0x000e660000000800 */
[----:B------:R-:W-:Y:S01]  /*15eb0*/  FFMA R24, R8, 1.925963033500011079e-08, R7 ;  /* 0x32a5706008187823 */ /* 0x000fe20000000007 */
[----:B------:R-:W-:Y:S01]  /*15ec0*/  FFMA.SAT R7, R9, R21, 0.5 ;  /* 0x3f00000009077423 */ /* 0x000fe20000002015 */
[----:B0-----:R-:W-:-:S03]  /*15ed0*/  FMUL R19, R25, R22 ;  /* 0x0000001619137220 */ /* 0x001fc60000400000 */
[----:B------:R-:W-:Y:S01]  /*15ee0*/  FFMA.RM R7, R7, R20, 12582913 ;  /* 0x4b40000107077423 */ /* 0x000fe20000004014 */
[----:B-----5:R-:W-:-:S03]  /*15ef0*/  FMUL R10, R19, R10 ;  /* 0x0000000a130a7220 */ /* 0x020fc60000400000 */
[C---:B------:R-:W-:Y:S01]  /*15f00*/  FADD R8, R7.reuse, -12583039 ;  /* 0xcb40007f07087421 */ /* 0x040fe20000000000 */
[----:B------:R-:W-:Y:S01]  /*15f10*/  SHF.L.U32 R7, R7, 0x17, RZ ;  /* 0x0000001707077819 */ /* 0x000fe200000006ff */
[----:B------:R-:W-:Y:S02]  /*15f20*/  FFMA R10, R5, R12, R10 ;  /* 0x0000000c050a7223 */ /* 0x000fe4000000000a */
[----:B------:R-:W-:Y:S01]  /*15f30*/  FFMA R8, R9, 1.4426950216293334961, -R8 ;  /* 0x3fb8aa3b09087823 */ /* 0x000fe20000000808 */
[----:B-1----:R-:W-:-:S03]  /*15f40*/  FMUL R4, R4, R23 ;  /* 0x0000001704047220 */ /* 0x002fc60000400000 */
[----:B------:R-:W-:Y:S01]  /*15f50*/  FFMA R26, R9, 1.925963033500011079e-08, R8 ;  /* 0x32a57060091a7823 */ /* 0x000fe20000000008 */
[----:B------:R-:W-:Y:S01]  /*15f60*/  FMUL R22, R11, R4 ;  /* 0x000000040b167220 */ /* 0x000fe20000400000 */
[----:B------:R-:W0:Y:S03]  /*15f70*/  MUFU.EX2 R9, R24 ;  /* 0x0000001800097308 */ /* 0x000e260000000800 */
[----:B------:R-:W-:-:S05]  /*15f80*/  FFMA R22, R13, R18, R22 ;  /* 0x000000120d167223 */ /* 0x000fca0000000016 */
[----:B------:R-:W1:Y:S01]  /*15f90*/  MUFU.EX2 R8, R26 ;  /* 0x0000001a00087308 */ /* 0x000e620000000800 */
[----:B0-----:R-:W-:Y:S01]  /*15fa0*/  FMUL R9, R6, R9 ;  /* 0x0000000906097220 */ /* 0x001fe20000400000 */
[----:B------:R-:W-:Y:S01]  /*15fb0*/  FADD R6, R5, R19 ;  /* 0x0000001305067221 */ /* 0x000fe20000000000 */
[----:B------:R-:W-:Y:S02]  /*15fc0*/  FADD R5, R18, R4 ;  /* 0x0000000412057221 */ /* 0x000fe40000000000 */
[----:B------:R-:W-:Y:S01]  /*15fd0*/  FFMA R14, R9, R14, R10 ;  /* 0x0000000e090e7223 */ /* 0x000fe2000000000a */
[----:B------:R-:W-:Y:S01]  /*15fe0*/  FADD R4, R6, R9 ;  /* 0x0000000906047221 */ /* 0x000fe20000000000 */
[----:B-1----:R-:W-:-:S04]  /*15ff0*/  FMUL R8, R7, R8 ;  /* 0x0000000807087220 */ /* 0x002fc80000400000 */
[----:B------:R-:W-:Y:S01]  /*16000*/  FADD R5, R5, R8 ;  /* 0x0000000805057221 */ /* 0x000fe20000000000 */
[----:B------:R-:W-:-:S04]  /*16010*/  FFMA R15, R15, R8, R22 ;  /* 0x000000080f0f7223 */ /* 0x000fc80000000016 */
[----:B------:R1:W-:Y:S04]  /*16020*/  STL.64 [R17+0x5460], R4 ;  /* 0x0054600411007387 */ /* 0x0003e80000100a00 */
[----:B------:R1:W-:Y:S01]  /*16030*/  STL.64 [R17+0x5dc0], R14 ;  /* 0x005dc00e11007387 */ /* 0x0003e20000100a00 */
[----:B------:R-:W-:Y:S05]  /*16040*/  @P0 BRA `(.L_x_36) ;  /* 0xfffffff800e80947 */ /* 0x000fea000383ffff */
[----:B------:R-:W-:-:S07]  /*16050*/  HFMA2 R8, -RZ, RZ, 0, 0 ;  /* 0x00000000ff087431 */ /* 0x000fce00000001ff */
.L_x_46:
[----:B0-----:R-:W-:-:S05]  /*16060*/  LEA R6, R8, R1, 0x2 ;  /* 0x0000000108067211 */ /* 0x001fca00078e10ff */
[----:B-1----:R-:W2:Y:S04]  /*16070*/  LDL R4, [R6+0x5460] ;  /* 0x0054600006047983 */ /* 0x002ea80000100800 */
[----:B------:R0:W5:Y:S04]  /*16080*/  LDL R7, [R6+0x41a0] ;  /* 0x0041a00006077983 */ /* 0x0001680000100800 */
[----:B------:R0:W5:Y:S04]  /*16090*/  LDL R10, [R6+0x5dc0] ;  /* 0x005dc000060a7983 */ /* 0x0001680000100800 */
[----:B------:R0:W5:Y:S01]  /*160a0*/  LDL R5, [R6+0x4b00] ;  /* 0x004b000006057983 */ /* 0x0001620000100800 */
[----:B------:R-:W-:Y:S01]  /*160b0*/  BSSY.RECONVERGENT B0, `(.L_x_37) ;  /* 0x0000045000007945 */ /* 0x000fe20003800200 */
[----:B------:R-:W-:-:S02]  /*160c0*/  MOV R9, 0x3f800000 ;  /* 0x3f80000000097802 */ /* 0x000fc40000000f00 */
[----:B--2---:R-:W-:-:S13]  /*160d0*/  FSETP.NEU.AND P0, PT, R4, 1, PT ;  /* 0x3f8000000400780b */ /* 0x004fda0003f0d000 */
[----:B0-----:R-:W-:Y:S05]  /*160e0*/  @!P0 BRA `(.L_x_38) ;  /* 0x0000000400048947 */ /* 0x001fea0003800000 */
[----:B------:R-:W-:-:S13]  /*160f0*/  FSETP.NAN.AND P0, PT, |R4|, |R4|, PT ;  /* 0x400000040400720b */ /* 0x000fda0003f08200 */
[----:B------:R-:W-:Y:S01]  /*16100*/  @P0 FADD R9, R4, 2 ;  /* 0x4000000004090421 */ /* 0x000fe20000000000 */
[----:B------:R-:W-:Y:S06]  /*16110*/  @P0 BRA `(.L_x_38) ;  /* 0x0000000000f80947 */ /* 0x000fec0003800000 */
[C---:B------:R-:W-:Y:S01]  /*16120*/  FMUL R9, |R4|.reuse, 16777216 ;  /* 0x4b80000004097820 */ /* 0x040fe20000400200 */
[----:B------:R-:W-:Y:S02]  /*16130*/  FSETP.GEU.AND P0, PT, |R4|, 1.175494350822287508e-38, PT ;  /* 0x008000000400780b */ /* 0x000fe40003f0e200 */
[----:B------:R-:W-:Y:S02]  /*16140*/  MOV R18, 0x3a2c32e4 ;  /* 0x3a2c32e400127802 */ /* 0x000fe40000000f00 */
[----:B------:R-:W-:-:S04]  /*16150*/  FSEL R9, R9, |R4|, !P0 ;  /* 0x4000000409097208 */ /* 0x000fc80004000000 */
[----:B------:R-:W-:-:S04]  /*16160*/  IADD3 R11, PT, PT, R9, -0x3f3504f3, RZ ;  /* 0xc0cafb0d090b7810 */ /* 0x000fc80007ffe0ff */
[----:B------:R-:W-:Y:S02]  /*16170*/  LOP3.LUT R14, R11, 0xff800000, RZ, 0xc0, !PT ;  /* 0xff8000000b0e7812 */ /* 0x000fe400078ec0ff */
[----:B------:R-:W-:Y:S02]  /*16180*/  FSEL R11, RZ, -24, P0 ;  /* 0xc1c00000ff0b7808 */ /* 0x000fe40000000000 */
[-C--:B------:R-:W-:Y:S02]  /*16190*/  IADD3 R9, PT, PT, R9, -R14.reuse, RZ ;  /* 0x8000000e09097210 */ /* 0x080fe40007ffe0ff */
[----:B------:R-:W-:Y:S02]  /*161a0*/  I2FP.F32.S32 R14, R14 ;  /* 0x0000000e000e7245 */ /* 0x000fe40000201400 */
[----:B------:R-:W-:Y:S01]  /*161b0*/  FSETP.NEU.AND P0, PT, |R4|, +INF , PT ;  /* 0x7f8000000400780b */ /* 0x000fe20003f0d200 */
[C---:B------:R-:W-:Y:S01]  /*161c0*/  FADD R12, R9.reuse, 1 ;  /* 0x3f800000090c7421 */ /* 0x040fe20000000000 */
[----:B------:R-:W-:Y:S01]  /*161d0*/  FADD R16, R9, -1 ;  /* 0xbf80000009107421 */ /* 0x000fe20000000000 */
[----:B------:R-:W-:Y:S01]  /*161e0*/  FFMA R14, R14, 1.1920928955078125e-07, R11 ;  /* 0x340000000e0e7823 */ /* 0x000fe2000000000b */
[----:B------:R-:W-:-:S02]  /*161f0*/  FSETP.NEU.AND P0, PT, R4, RZ, P0 ;  /* 0x000000ff0400720b */ /* 0x000fc4000070d000 */
[----:B------:R-:W-:Y:S01]  /*16200*/  FADD R9, R16, R16 ;  /* 0x0000001010097221 */ /* 0x000fe20000000000 */
[----:B------:R-:W0:Y:S03]  /*16210*/  MUFU.RCP R12, R12 ;  /* 0x0000000c000c7308 */ /* 0x000e260000001000 */
[----:B0-----:R-:W-:-:S04]  /*16220*/  FMUL R9, R12, R9 ;  /* 0x000000090c097220 */ /* 0x001fc80000400000 */
[----:B------:R-:W-:Y:S01]  /*16230*/  FADD R15, R16, -R9 ;  /* 0x80000009100f7221 */ /* 0x000fe20000000000 */
[CC--:B------:R-:W-:Y:S01]  /*16240*/  FMUL R13, R9.reuse, R9.reuse ;  /* 0x00000009090d7220 */ /* 0x0c0fe20000400000 */
[----:B------:R-:W-:Y:S02]  /*16250*/  FFMA R11, R9, 1.4426950216293334961, R14 ;  /* 0x3fb8aa3b090b7823 */ /* 0x000fe4000000000e */
[----:B------:R-:W-:Y:S01]  /*16260*/  FADD R15, R15, R15 ;  /* 0x0000000f0f0f7221 */ /* 0x000fe20000000000 */
[C---:B------:R-:W-:Y:S01]  /*16270*/  FFMA R18, R13.reuse, R18, 0.0032181653659790754318 ;  /* 0x3b52e7db0d127423 */ /* 0x040fe20000000012 */
[----:B------:R-:W-:Y:S02]  /*16280*/  FADD R14, R14, -R11 ;  /* 0x8000000b0e0e7221 */ /* 0x000fe40000000000 */
[----:B------:R-:W-:Y:S01]  /*16290*/  FFMA R15, R16, -R9, R15 ;  /* 0x80000009100f7223 */ /* 0x000fe2000000000f */
[----:B------:R-:W-:Y:S01]  /*162a0*/  FFMA R18, R13, R18, 0.018033718690276145935 ;  /* 0x3c93bb730d127423 */ /* 0x000fe20000000012 */
[----:B------:R-:W-:Y:S01]  /*162b0*/  FFMA R14, R9, 1.4426950216293334961, R14 ;  /* 0x3fb8aa3b090e7823 */ /* 0x000fe2000000000e */
[----:B------:R-:W-:-:S02]  /*162c0*/  HFMA2 R16, -RZ, RZ, 0.64013671875, -15.109375 ;  /* 0x391fcb8eff107431 */ /* 0x000fc400000001ff */
[----:B------:R-:W-:Y:S01]  /*162d0*/  FMUL R15, R12, R15 ;  /* 0x0000000f0c0f7220 */ /* 0x000fe20000400000 */
[----:B------:R-:W-:-:S03]  /*162e0*/  FFMA R18, R13, R18, 0.12022458761930465698 ;  /* 0x3df6384f0d127423 */ /* 0x000fc60000000012 */
[----:B------:R-:W-:Y:S01]  /*162f0*/  FFMA R14, R15, 1.4426950216293334961, R14 ;  /* 0x3fb8aa3b0f0e7823 */ /* 0x000fe2000000000e */
[----:B------:R-:W-:-:S03]  /*16300*/  FMUL R18, R13, R18 ;  /* 0x000000120d127220 */ /* 0x000fc60000400000 */
[----:B------:R-:W-:Y:S01]  /*16310*/  FFMA R14, R9, 1.9251366722983220825e-08, R14 ;  /* 0x32a55e34090e7823 */ /* 0x000fe2000000000e */
[----:B------:R-:W-:-:S04]  /*16320*/  FMUL R12, R18, 3 ;  /* 0x40400000120c7820 */ /* 0x000fc80000400000 */
[----:B------:R-:W-:-:S04]  /*16330*/  FFMA R15, R15, R12, R14 ;  /* 0x0000000c0f0f7223 */ /* 0x000fc8000000000e */
[----:B------:R-:W-:-:S04]  /*16340*/  FFMA R18, R9, R18, R15 ;  /* 0x0000001209127223 */ /* 0x000fc8000000000f */
[----:B------:R-:W-:-:S04]  /*16350*/  FADD R12, R11, R18 ;  /* 0x000000120b0c7221 */ /* 0x000fc80000000000 */
[----:B------:R-:W-:Y:S01]  /*16360*/  FMUL R9, R12, 2 ;  /* 0x400000000c097820 */ /* 0x000fe20000400000 */
[----:B------:R-:W-:-:S03]  /*16370*/  FADD R11, -R11, R12 ;  /* 0x0000000c0b0b7221 */ /* 0x000fc60000000100 */
[----:B------:R-:W0:Y:S01]  /*16380*/  FRND R14, R9 ;  /* 0x00000009000e7307 */ /* 0x000e220000201000 */
[----:B------:R-:W-:Y:S01]  /*16390*/  FADD R11, R18, -R11 ;  /* 0x8000000b120b7221 */ /* 0x000fe20000000000 */
[----:B------:R-:W-:Y:S01]  /*163a0*/  FFMA R12, R12, 2, -R9 ;  /* 0x400000000c0c7823 */ /* 0x000fe20000000809 */
[----:B------:R-:W-:-:S03]  /*163b0*/  FSETP.GT.AND P3, PT, |R9|, 152, PT ;  /* 0x431800000900780b */ /* 0x000fc60003f64200 */
[----:B------:R-:W-:Y:S02]  /*163c0*/  FFMA R12, R11, 2, R12 ;  /* 0x400000000b0c7823 */ /* 0x000fe4000000000c */
[----:B------:R-:W1:Y:S01]  /*163d0*/  F2I.NTZ R13, R9 ;  /* 0x00000009000d7305 */ /* 0x000e620000203100 */
[----:B0-----:R-:W-:Y:S01]  /*163e0*/  FADD R11, R9, -R14 ;  /* 0x8000000e090b7221 */ /* 0x001fe20000000000 */
[----:B------:R-:W-:-:S03]  /*163f0*/  FSETP.GT.AND P2, PT, R14, RZ, PT ;  /* 0x000000ff0e00720b */ /* 0x000fc60003f44000 */
[----:B------:R-:W-:-:S04]  /*16400*/  FADD R11, R11, R12 ;  /* 0x0000000c0b0b7221 */ /* 0x000fc80000000000 */
[----:B------:R-:W-:-:S04]  /*16410*/  FFMA R12, R11, R16, 0.0013391353422775864601 ;  /* 0x3aaf85ed0b0c7423 */ /* 0x000fc80000000010 */
[----:B------:R-:W-:-:S04]  /*16420*/  FFMA R12, R11, R12, 0.0096188392490148544312 ;  /* 0x3c1d98560b0c7423 */ /* 0x000fc8000000000c */
[----:B------:R-:W-:-:S04]  /*16430*/  FFMA R12, R11, R12, 0.055503588169813156128 ;  /* 0x3d6357bb0b0c7423 */ /* 0x000fc8000000000c */
[----:B------:R-:W-:Y:S01]  /*16440*/  FFMA R14, R11, R12, 0.24022644758224487305 ;  /* 0x3e75fdec0b0e7423 */ /* 0x000fe2000000000c */
[----:B------:R-:W-:Y:S02]  /*16450*/  SEL R12, RZ, 0x83000000, P2 ;  /* 0x83000000ff0c7807 */ /* 0x000fe40001000000 */
[----:B------:R-:W-:Y:S01]  /*16460*/  FSETP.GEU.AND P2, PT, R9, RZ, PT ;  /* 0x000000ff0900720b */ /* 0x000fe20003f4e000 */
[----:B------:R-:W-:Y:S01]  /*16470*/  FFMA R16, R11, R14, 0.69314718246459960938 ;  /* 0x3f3172180b107423 */ /* 0x000fe2000000000e */
[----:B------:R-:W-:Y:S02]  /*16480*/  IADD3 R14, PT, PT, R12, 0x7f000000, RZ ;  /* 0x7f0000000c0e7810 */ /* 0x000fe40007ffe0ff */
[----:B-1----:R-:W-:Y:S01]  /*16490*/  LEA R13, R13, -R12, 0x17 ;  /* 0x8000000c0d0d7211 */ /* 0x002fe200078eb8ff */
[----:B------:R-:W-:Y:S01]  /*164a0*/  FFMA R11, R11, R16, 1 ;  /* 0x3f8000000b0b7423 */ /* 0x000fe20000000010 */
[----:B------:R-:W-:-:S03]  /*164b0*/  FSEL R9, RZ, +INF , !P2 ;  /* 0x7f800000ff097808 */ /* 0x000fc60005000000 */
[----:B------:R-:W-:Y:S01]  /*164c0*/  FMUL R14, R14, R11 ;  /* 0x0000000b0e0e7220 */ /* 0x000fe20000400000 */
[----:B------:R-:W-:-:S03]  /*164d0*/  @!P0 FADD R11, R4, R4 ;  /* 0x00000004040b8221 */ /* 0x000fc60000000000 */
[----:B------:R-:W-:Y:S02]  /*164e0*/  @!P3 FMUL R9, R13, R14 ;  /* 0x0000000e0d09b220 */ /* 0x000fe40000400000 */
[----:B------:R-:W-:-:S07]  /*164f0*/  @!P0 LOP3.LUT R9, R11, 0x7fffffff, RZ, 0xc0, !PT ;  /* 0x7fffffff0b098812 */ /* 0x000fce00078ec0ff */
.L_x_38:
[----:B------:R-:W-:Y:S05]  /*16500*/  BSYNC.RECONVERGENT B0 ;  /* 0x0000000000007941 */ /* 0x000fea0003800200 */
.L_x_37:
[----:B------:R-:W0:Y:S01]  /*16510*/  MUFU.RCP R12, R9 ;  /* 0x00000009000c7308 */ /* 0x000e220000001000 */
[----:B-----5:R-:W-:Y:S01]  /*16520*/  FMUL R10, R7, R10 ;  /* 0x0000000a070a7220 */ /* 0x020fe20000400000 */
[----:B------:R-:W-:Y:S01]  /*16530*/  IADD3 R8, PT, PT, R8, 0x2, RZ ;  /* 0x0000000208087810 */ /* 0x000fe20007ffe0ff */
[----:B------:R-:W-:Y:S02]  /*16540*/  BSSY.RECONVERGENT B0, `(.L_x_39) ;  /* 0x000000e000007945 */ /* 0x000fe40003800200 */
[----:B------:R-:W-:Y:S01]  /*16550*/  FFMA R4, R5, R4, -R10 ;  /* 0x0000000405047223 */ /* 0x000fe2000000080a */
[----:B------:R-:W-:-:S03]  /*16560*/  ISETP.NE.AND P2, PT, R8, 0x258, PT ;  /* 0x000002580800780c */ /* 0x000fc60003f45270 */
[----:B------:R-:W1:Y:S01]  /*16570*/  FCHK P0, R4, R9 ;  /* 0x0000000904007302 */ /* 0x000e620000000000 */
[----:B0-----:R-:W-:-:S04]  /*16580*/  FFMA R7, R12, -R9, 1 ;  /* 0x3f8000000c077423 */ /* 0x001fc80000000809 */
[----:B------:R-:W-:-:S04]  /*16590*/  FFMA R7, R12, R7, R12 ;  /* 0x000000070c077223 */ /* 0x000fc8000000000c */
[----:B------:R-:W-:-:S04]  /*165a0*/  FFMA R10, R4, R7, RZ ;  /* 0x00000007040a7223 */ /* 0x000fc800000000ff */
[----:B------:R-:W-:-:S04]  /*165b0*/  FFMA R5, R10, -R9, R4 ;  /* 0x800000090a057223 */ /* 0x000fc80000000004 */
[----:B------:R-:W-:Y:S01]  /*165c0*/  FFMA R7, R7, R5, R10 ;  /* 0x0000000507077223 */ /* 0x000fe2000000000a */
[----:B-1----:R-:W-:Y:S06]  /*165d0*/  @!P0 BRA `(.L_x_40) ;  /* 0x0000000000108947 */ /* 0x002fec0003800000 */
[----:B------:R-:W-:Y:S02]  /*165e0*/  MOV R5, R9 ;  /* 0x0000000900057202 */ /* 0x000fe40000000f00 */
[----:B------:R-:W-:-:S07]  /*165f0*/  MOV R7, 0x16610 ;  /* 0x0001661000077802 */ /* 0x000fce0000000f00 */
[----:B------:R-:W-:Y:S05]  /*16600*/  CALL.REL.NOINC `($__internal_3_$__cuda_sm3x_div_rn_noftz_f32_slowpath) ;  /* 0x0000003c00b47944 */ /* 0x000fea0003c00000 */
[----:B------:R-:W-:-:S07]  /*16610*/  MOV R7, R9 ;  /* 0x0000000900077202 */ /* 0x000fce0000000f00 */
.L_x_40:
[----:B------:R-:W-:Y:S05]  /*16620*/  BSYNC.RECONVERGENT B0 ;  /* 0x0000000000007941 */ /* 0x000fea0003800200 */
.L_x_39:
[----:B------:R-:W2:Y:S04]  /*16630*/  LDL R5, [R6+0x5464] ;  /* 0x0054640006057983 */ /* 0x000ea80000100800 */
[----:B------:R-:W3:Y:S04]  /*16640*/  LDL R9, [R6+0x41a4] ;  /* 0x0041a40006097983 */ /* 0x000ee80000100800 */
[----:B------:R-:W3:Y:S04]  /*16650*/  LDL R10, [R6+0x5dc4] ;  /* 0x005dc400060a7983 */ /* 0x000ee80000100800 */
[----:B------:R-:W4:Y:S04]  /*16660*/  LDL R4, [R6+0x4b04] ;  /* 0x004b040006047983 */ /* 0x000f280000100800 */
[----:B------:R0:W-:Y:S01]  /*16670*/  STL [R6+0x6d60], R7 ;  /* 0x006d600706007387 */ /* 0x0001e20000100800 */
[----:B------:R-:W-:Y:S01]  /*16680*/  BSSY.RECONVERGENT B0, `(.L_x_41) ;  /* 0x0000049000007945 */ /* 0x000fe20003800200 */
[----:B--2---:R-:W-:Y:S01]  /*16690*/  FSETP.NEU.AND P0, PT, R5, 1, PT ;  /* 0x3f8000000500780b */ /* 0x004fe20003f0d000 */
[----:B---3--:R-:W-:-:S04]  /*166a0*/  FMUL R9, R9, R10 ;  /* 0x0000000a09097220 */ /* 0x008fc80000400000 */
[----:B----4-:R-:W-:Y:S01]  /*166b0*/  FFMA R4, R4, R5, -R9 ;  /* 0x0000000504047223 */ /* 0x010fe20000000809 */
[----:B------:R-:W-:-:S07]  /*166c0*/  HFMA2 R9, -RZ, RZ, 1.875, 0 ;  /* 0x3f800000ff097431 */ /* 0x000fce00000001ff */
[----:B0-----:R-:W-:Y:S05]  /*166d0*/  @!P0 BRA `(.L_x_42) ;  /* 0x00000004000c8947 */ /* 0x001fea0003800000 */
[----:B------:R-:W-:-:S13]  /*166e0*/  FSETP.NAN.AND P0, PT, |R5|, |R5|, PT ;  /* 0x400000050500720b */ /* 0x000fda0003f08200 */
[----:B------:R-:W-:Y:S05]  /*166f0*/  @P0 BRA `(.L_x_43) ;  /* 0x0000000400000947 */ /* 0x000fea0003800000 */
[C---:B------:R-:W-:Y:S01]  /*16700*/  FMUL R10, |R5|.reuse, 16777216 ;  /* 0x4b800000050a7820 */ /* 0x040fe20000400200 */
[C---:B------:R-:W-:Y:S02]  /*16710*/  FSETP.GEU.AND P0, PT, |R5|.reuse, 1.175494350822287508e-38, PT ;  /* 0x008000000500780b */ /* 0x040fe40003f0e200 */
[----:B------:R-:W-:Y:S02]  /*16720*/  MOV R16, 0x3a2c32e4 ;  /* 0x3a2c32e400107802 */ /* 0x000fe40000000f00 */
[----:B------:R-:W-:Y:S02]  /*16730*/  FSEL R10, R10, |R5|, !P0 ;  /* 0x400000050a0a7208 */ /* 0x000fe40004000000 */
[----:B------:R-:W-:Y:S02]  /*16740*/  FSETP.NEU.AND P5, PT, R5, RZ, PT ;  /* 0x000000ff0500720b */ /* 0x000fe40003fad000 */
[----:B------:R-:W-:-:S04]  /*16750*/  IADD3 R7, PT, PT, R10, -0x3f3504f3, RZ ;  /* 0xc0cafb0d0a077810 */ /* 0x000fc80007ffe0ff */
[----:B------:R-:W-:-:S04]  /*16760*/  LOP3.LUT R7, R7, 0xff800000, RZ, 0xc0, !PT ;  /* 0xff80000007077812 */ /* 0x000fc800078ec0ff */
[-C--:B------:R-:W-:Y:S02]  /*16770*/  IADD3 R10, PT, PT, R10, -R7.reuse, RZ ;  /* 0x800000070a0a7210 */ /* 0x080fe40007ffe0ff */
[----:B------:R-:W-:-:S03]  /*16780*/  I2FP.F32.S32 R9, R7 ;  /* 0x0000000700097245 */ /* 0x000fc60000201400 */
[C---:B------:R-:W-:Y:S01]  /*16790*/  FADD R11, R10.reuse, 1 ;  /* 0x3f8000000a0b7421 */ /* 0x040fe20000000000 */
[----:B------:R-:W-:Y:S01]  /*167a0*/  FADD R12, R10, -1 ;  /* 0xbf8000000a0c7421 */ /* 0x000fe20000000000 */
[----:B------:R-:W-:-:S03]  /*167b0*/  FSEL R10, RZ, -24, P0 ;  /* 0xc1c00000ff0a7808 */ /* 0x000fc60000000000 */
[----:B------:R-:W-:Y:S01]  /*167c0*/  FADD R14, R12, R12 ;  /* 0x0000000c0c0e7221 */ /* 0x000fe20000000000 */
[----:B------:R-:W0:Y:S01]  /*167d0*/  MUFU.RCP R11, R11 ;  /* 0x0000000b000b7308 */ /* 0x000e220000001000 */
[----:B------:R-:W-:Y:S02]  /*167e0*/  FFMA R10, R9, 1.1920928955078125e-07, R10 ;  /* 0x34000000090a7823 */ /* 0x000fe4000000000a */
        /* <DEDUP_REMOVED lines=9> */
[----:B------:R-:W-:-:S02]  /*16880*/  FFMA R15, R7, 1.4426950216293334961, R10 ;  /* 0x3fb8aa3b070f7823 */ /* 0x000fc4000000000a */
        /* <DEDUP_REMOVED lines=14> */
[----:B------:R-:W-:Y:S01]  /*16970*/  HFMA2 R14, -RZ, RZ, 0.64013671875, -15.109375 ;  /* 0x391fcb8eff0e7431 */ /* 0x000fe200000001ff */
[----:B------:R-:W-:Y:S02]  /*16980*/  FSETP.GT.AND P3, PT, |R7|, 152, PT ;  /* 0x431800000700780b */ /* 0x000fe40003f64200 */
[----:B------:R-:W-:Y:S01]  /*16990*/  FFMA R10, R9, 2, R10 ;  /* 0x40000000090a7823 */ /* 0x000fe2000000000a */
[C---:B------:R-:W-:Y:S01]  /*169a0*/  FSETP.GEU.AND P4, PT, R7.reuse, RZ, PT ;  /* 0x000000ff0700720b */ /* 0x040fe20003f8e000 */
        /* <DEDUP_REMOVED lines=9> */
[----:B------:R-:W-:Y:S01]  /*16a40*/  FSETP.NEU.AND P0, PT, |R5|, +INF , PT ;  /* 0x7f8000000500780b */ /* 0x000fe20003f0d200 */
[----:B------:R-:W-:Y:S01]  /*16a50*/  FFMA R12, R9, R12, 0.69314718246459960938 ;  /* 0x3f317218090c7423 */ /* 0x000fe2000000000c */
[----:B-1----:R-:W-:Y:S02]  /*16a60*/  LEA R11, R11, -R10, 0x17 ;  /* 0x8000000a0b0b7211 */ /* 0x002fe400078eb8ff */
[----:B------:R-:W-:Y:S01]  /*16a70*/  IADD3 R10, PT, PT, R10, 0x7f000000, RZ ;  /* 0x7f0000000a0a7810 */ /* 0x000fe20007ffe0ff */
[----:B------:R-:W-:Y:S01]  /*16a80*/  FFMA R7, R9, R12, 1 ;  /* 0x3f80000009077423 */ /* 0x000fe2000000000c */
[----:B------:R-:W-:-:S03]  /*16a90*/  FSEL R9, RZ, +INF , !P4 ;  /* 0x7f800000ff097808 */ /* 0x000fc60006000000 */
[----:B------:R-:W-:-:S04]  /*16aa0*/  FMUL R10, R10, R7 ;  /* 0x000000070a0a7220 */ /* 0x000fc80000400000 */
[----:B------:R-:W-:Y:S01]  /*16ab0*/  @!P3 FMUL R9, R11, R10 ;  /* 0x0000000a0b09b220 */ /* 0x000fe20000400000 */
[----:B------:R-:W-:Y:S06]  /*16ac0*/  @P0 BRA P5, `(.L_x_42) ;  /* 0x0000000000100947 */ /* 0x000fec0002800000 */
[----:B------:R-:W-:-:S05]  /*16ad0*/  FADD R5, R5, R5 ;  /* 0x0000000505057221 */ /* 0x000fca0000000000 */
[----:B------:R-:W-:Y:S01]  /*16ae0*/  LOP3.LUT R9, R5, 0x7fffffff, RZ, 0xc0, !PT ;  /* 0x7fffffff05097812 */ /* 0x000fe200078ec0ff */
[----:B------:R-:W-:Y:S06]  /*16af0*/  BRA `(.L_x_42) ;  /* 0x0000000000047947 */ /* 0x000fec0003800000 */
.L_x_43:
[----:B------:R-:W-:-:S07]  /*16b00*/  FADD R9, R5, 2 ;  /* 0x4000000005097421 */ /* 0x000fce0000000000 */
.L_x_42:
[----:B------:R-:W-:Y:S05]  /*16b10*/  BSYNC.RECONVERGENT B0 ;  /* 0x0000000000007941 */ /* 0x000fea0003800200 */
.L_x_41:
[----:B------:R-:W0:Y:S01]  /*16b20*/  MUFU.RCP R10, R9 ;  /* 0x00000009000a7308 */ /* 0x000e220000001000 */
[----:B------:R-:W-:Y:S07]  /*16b30*/  BSSY.RECONVERGENT B0, `(.L_x_44) ;  /* 0x000000c000007945 */ /* 0x000fee0003800200 */
        /* <DEDUP_REMOVED lines=11> */
.L_x_45:
[----:B------:R-:W-:Y:S05]  /*16bf0*/  BSYNC.RECONVERGENT B0 ;  /* 0x0000000000007941 */ /* 0x000fea0003800200 */
.L_x_44:
[----:B------:R0:W-:Y:S01]  /*16c00*/  STL [R6+0x6d64], R5 ;  /* 0x006d640506007387 */ /* 0x0001e20000100800 */
[----:B------:R-:W-:Y:S05]  /*16c10*/  @P2 BRA `(.L_x_46) ;  /* 0xfffffff400102947 */ /* 0x000fea000383ffff */
[----:B------:R-:W-:-:S07]  /*16c20*/  HFMA2 R25, -RZ, RZ, 0, 0 ;  /* 0x00000000ff197431 */ /* 0x000fce00000001ff */
.L_x_47:
[----:B--2---:R-:W-:-:S05]  /*16c30*/  LEA R13, R25, R44, 0x2 ;  /* 0x0000002c190d7211 */ /* 0x004fca00078e10ff */
[----:B------:R-:W2:Y:S04]  /*16c40*/  LDL.128 R8, [R13] ;  /* 0x000000000d087983 */ /* 0x000ea80000100c00 */
[----:B------:R-:W3:Y:S01]  /*16c50*/  LDL.128 R16, [R13+0x10] ;  /* 0x000010000d107983 */ /* 0x000ee20000100c00 */
[C---:B------:R-:W-:Y:S02]  /*16c60*/  LEA R24, R25.reuse, R52, 0x2 ;  /* 0x0000003419187211 */ /* 0x040fe400078e10ff */
[----:B0-----:R-:W-:-:S03]  /*16c70*/  IADD3 R5, PT, PT, R25, 0x8, RZ ;  /* 0x0000000819057810 */ /* 0x001fc60007ffe0ff */
[----:B------:R-:W2:Y:S01]  /*16c80*/  LDS R14, [R24] ;  /* 0x00000000180e7984 */ /* 0x000ea20000000800 */
[----:B------:R-:W-:-:S03]  /*16c90*/  LEA R26, R5, R44, 0x2 ;  /* 0x0000002c051a7211 */ /* 0x000fc600078e10ff */
[----:B------:R-:W0:Y:S04]  /*16ca0*/  LDS R12, [R24+0x4] ;  /* 0x00000400180c7984 */ /* 0x000e280000000800 */
[----:B------:R-:W4:Y:S04]  /*16cb0*/  LDL.128 R20, [R26] ;  /* 0x000000001a147983 */ /* 0x000f280000100c00 */
[----:B------:R1:W5:Y:S04]  /*16cc0*/  LDL.128 R4, [R26+0x10] ;  /* 0x000010001a047983 */ /* 0x0003680000100c00 */
[----:B------:R-:W1:Y:S04]  /*16cd0*/  LDS R29, [R24+0x8] ;  /* 0x00000800181d7984 */ /* 0x000e680000000800 */
[----:B------:R-:W-:Y:S04]  /*16ce0*/  LDS R33, [R24+0x18] ;  /* 0x0000180018217984 */ /* 0x000fe80000000800 */
[----:B------:R-:W-:Y:S01]  /*16cf0*/  LDS R28, [R24+0x50] ;  /* 0x00005000181c7984 */ /* 0x000fe20000000800 */
[C---:B--2---:R-:W-:Y:S01]  /*16d00*/  FFMA R15, R53.reuse, R8, R14 ;  /* 0x00000008350f7223 */ /* 0x044fe2000000000e */
[----:B0-----:R-:W-:-:S02]  /*16d10*/  FFMA R9, R53, R9, R12 ;  /* 0x0000000935097223 */ /* 0x001fc4000000000c */
[----:B------:R-:W0:Y:S01]  /*16d20*/  LDS R14, [R24+0xc] ;  /* 0x00000c00180e7984 */ /* 0x000e220000000800 */
[----:B-1----:R-:W-:-:S03]  /*16d30*/  FFMA R29, R53, R10, R29 ;  /* 0x0000000a351d7223 */ /* 0x002fc6000000001d */
[----:B------:R-:W3:Y:S04]  /*16d40*/  LDS R12, [R24+0x10] ;  /* 0x00001000180c7984 */ /* 0x000ee80000000800 */
[----:B------:R1:W-:Y:S04]  /*16d50*/  STS [R24], R15 ;  /* 0x0000000f18007388 */ /* 0x0003e80000000800 */
[----:B------:R-:W2:Y:S04]  /*16d60*/  LDS R8, [R24+0x14] ;  /* 0x0000140018087984 */ /* 0x000ea80000000800 */
[----:B------:R4:W-:Y:S04]  /*16d70*/  STS [R24+0x4], R9 ;  /* 0x0000040918007388 */ /* 0x0009e80000000800 */
[----:B------:R-:W-:Y:S04]  /*16d80*/  STS [R24+0x8], R29 ;  /* 0x0000081d18007388 */ /* 0x000fe80000000800 */
[----:B------:R-:W-:Y:S01]  /*16d90*/  LDS R29, [R24+0x20] ;  /* 0x00002000181d7984 */ /* 0x000fe20000000800 */
[----:B0-----:R-:W-:Y:S01]  /*16da0*/  FFMA R31, R53, R11, R14 ;  /* 0x0000000b351f7223 */ /* 0x001fe2000000000e */
[----:B------:R-:W-:Y:S01]  /*16db0*/  IADD3 R11, PT, PT, R25, 0x10, RZ ;  /* 0x00000010190b7810 */ /* 0x000fe20007ffe0ff */
[----:B---3--:R-:W-:-:S03]  /*16dc0*/  FFMA R27, R53, R16, R12 ;  /* 0x00000010351b7223 */ /* 0x008fc6000000000c */
[----:B------:R-:W-:Y:S01]  /*16dd0*/  LEA R26, R11, R44, 0x2 ;  /* 0x0000002c0b1a7211 */ /* 0x000fe200078e10ff */
[----:B------:R-:W0:Y:S04]  /*16de0*/  LDS R16, [R24+0x1c] ;  /* 0x00001c0018107984 */ /* 0x000e280000000800 */
[----:B-1----:R-:W3:Y:S01]  /*16df0*/  LDL.128 R12, [R26] ;  /* 0x000000001a0c7983 */ /* 0x002ee20000100c00 */
[----:B--2---:R-:W-:-:S03]  /*16e00*/  FFMA R17, R53, R17, R8 ;  /* 0x0000001135117223 */ /* 0x004fc60000000008 */
[----:B----4-:R1:W2:Y:S01]  /*16e10*/  LDL.128 R8, [R26+0x10] ;  /* 0x000010001a087983 */ /* 0x0102a20000100c00 */
[----:B------:R-:W-:-:S03]  /*16e20*/  FFMA R33, R53, R18, R33 ;  /* 0x0000001235217223 */ /* 0x000fc60000000021 */
[----:B------:R-:W-:Y:S01]  /*16e30*/  STS [R24+0xc], R31 ;  /* 0x00000c1f18007388 */ /* 0x000fe20000000800 */
[----:B0-----:R-:W-:-:S03]  /*16e40*/  FFMA R19, R53, R19, R16 ;  /* 0x0000001335137223 */ /* 0x001fc60000000010 */
[----:B------:R-:W-:Y:S04]  /*16e50*/  STS [R24+0x14], R17 ;  /* 0x0000141118007388 */ /* 0x000fe80000000800 */
[----:B------:R-:W0:Y:S04]  /*16e60*/  LDS R16, [R24+0x24] ;  /* 0x0000240018107984 */ /* 0x000e280000000800 */
[----:B------:R-:W-:Y:S04]  /*16e70*/  LDS R31, [R24+0x28] ;  /* 0x00002800181f7984 */ /* 0x000fe80000000800 */
[----:B------:R-:W4:Y:S04]  /*16e80*/  LDS R18, [R24+0x2c] ;  /* 0x00002c0018127984 */ /* 0x000f280000000800 */
[----:B------:R-:W5:Y:S01]  /*16e90*/  LDS R17, [R24+0x30] ;  /* 0x0000300018117984 */ /* 0x000f620000000800 */
[----:B0-----:R-:W-:-:S03]  /*16ea0*/  FFMA R21, R53, R21, R16 ;  /* 0x0000001535157223 */ /* 0x001fc60000000010 */
[----:B------:R-:W0:Y:S01]  /*16eb0*/  LDS R16, [R24+0x34] ;  /* 0x0000340018107984 */ /* 0x000e220000000800 */
[----:B------:R-:W-:-:S03]  /*16ec0*/  FFMA R29, R53, R20, R29 ;  /* 0x00000014351d7223 */ /* 0x000fc6000000001d */
[----:B------:R1:W-:Y:S01]  /*16ed0*/  STS [R24+0x1c], R19 ;  /* 0x00001c1318007388 */ /* 0x0003e20000000800 */
[----:B----4-:R-:W-:Y:S01]  /*16ee0*/  FFMA R23, R53, R23, R18 ;  /* 0x0000001735177223 */ /* 0x010fe20000000012 */
[----:B-1----:R-:W-:Y:S02]  /*16ef0*/  IADD3 R19, PT, PT, R25, 0x18, RZ ;  /* 0x0000001819137810 */ /* 0x002fe40007ffe0ff */
[----:B------:R1:W-:Y:S02]  /*16f00*/  STS [R24+0x10], R27 ;  /* 0x0000101b18007388 */ /* 0x0003e40000000800 */
[----:B------:R-:W-:Y:S02]  /*16f10*/  LEA R20, R19, R44, 0x2 ;  /* 0x0000002c13147211 */ /* 0x000fe400078e10ff */
[----:B------:R5:W-:Y:S04]  /*16f20*/  STS [R24+0x20], R29 ;  /* 0x0000201d18007388 */ /* 0x000be80000000800 */
[----:B------:R-:W-:Y:S01]  /*16f30*/  STS [R24+0x24], R21 ;  /* 0x0000241518007388 */ /* 0x000fe20000000800 */
[----:B-1----:R-:W-:-:S03]  /*16f40*/  FFMA R27, R53, R22, R31 ;  /* 0x00000016351b7223 */ /* 0x002fc6000000001f */
[----:B------:R-:W1:Y:S01]  /*16f50*/  LDS R22, [R24+0x3c] ;  /* 0x00003c0018167984 */ /* 0x000e620000000800 */
[----:B-----5:R-:W-:-:S03]  /*16f60*/  FFMA R29, R53, R4, R17 ;  /* 0x00000004351d7223 */ /* 0x020fc60000000011 */
[----:B------:R-:W4:Y:S04]  /*16f70*/  LDS R4, [R24+0x38] ;  /* 0x0000380018047984 */ /* 0x000f280000000800 */
[----:B------:R-:W3:Y:S01]  /*16f80*/  LDS R21, [R24+0x40] ;  /* 0x0000400018157984 */ /* 0x000ee20000000800 */
[----:B0-----:R-:W-:-:S03]  /*16f90*/  FFMA R5, R53, R5, R16 ;  /* 0x0000000535057223 */ /* 0x001fc60000000010 */
[----:B------:R-:W5:Y:S04]  /*16fa0*/  LDL.128 R16, [R20] ;  /* 0x0000000014107983 */ /* 0x000f680000100c00 */
[----:B------:R-:W-:Y:S04]  /*16fb0*/  STS [R24+0x18], R33 ;  /* 0x0000182118007388 */ /* 0x000fe80000000800 */
[----:B------:R4:W-:Y:S04]  /*16fc0*/  STS [R24+0x28], R27 ;  /* 0x0000281b18007388 */ /* 0x0009e80000000800 */
[----:B------:R0:W-:Y:S01]  /*16fd0*/  STS [R24+0x34], R5 ;  /* 0x0000340518007388 */ /* 0x0001e20000000800 */
[----:B-1----:R-:W-:-:S03]  /*16fe0*/  FFMA R31, R53, R7, R22 ;  /* 0x00000007351f7223 */ /* 0x002fc60000000016 */
[----:B------:R-:W1:Y:S01]  /*16ff0*/  LDS R22, [R24+0x44] ;  /* 0x0000440018167984 */ /* 0x000e620000000800 */
[----:B----4-:R-:W-:-:S03]  /*17000*/  FFMA R27, R53, R6, R4 ;  /* 0x00000006351b7223 */ /* 0x010fc60000000004 */
[----:B0-----:R-:W4:Y:S04]  /*17010*/  LDL.128 R4, [R20+0x10] ;  /* 0x0000100014047983 */ /* 0x001f280000100c00 */
[----:B------:R1:W-:Y:S04]  /*17020*/  STS [R24+0x2c], R23 ;  /* 0x00002c1718007388 */ /* 0x0003e80000000800 */
[----:B------:R-:W-:Y:S04]  /*17030*/  STS [R24+0x30], R29 ;  /* 0x0000301d18007388 */ /* 0x000fe80000000800 */
[----:B------:R-:W-:Y:S01]  /*17040*/  STS [R24+0x3c], R31 ;  /* 0x00003c1f18007388 */ /* 0x000fe20000000800 */
[----:B---3--:R-:W-:-:S03]  /*17050*/  FFMA R33, R53, R12, R21 ;  /* 0x0000000c35217223 */ /* 0x008fc60000000015 */
[----:B------:R-:W0:Y:S01]  /*17060*/  LDS R21, [R24+0x48] ;  /* 0x0000480018157984 */ /* 0x000e220000000800 */
[----:B-1----:R-:W-:-:S03]  /*17070*/  FFMA R23, R53, R13, R22 ;  /* 0x0000000d35177223 */ /* 0x002fc60000000016 */
[----:B------:R-:W1:Y:S04]  /*17080*/  LDS R12, [R24+0x4c] ;  /* 0x00004c00180c7984 */ /* 0x000e680000000800 */
[----:B------:R-:W2:Y:S01]  /*17090*/  LDS R22, [R24+0x58] ;  /* 0x0000580018167984 */ /* 0x000ea20000000800 */
[----:B0-----:R-:W-:-:S03]  /*170a0*/  FFMA R29, R53, R14, R21 ;  /* 0x0000000e351d7223 */ /* 0x001fc60000000015 */
[----:B------:R-:W0:Y:S01]  /*170b0*/  LDS R14, [R24+0x54] ;  /* 0x00005400180e7984 */ /* 0x000e220000000800 */
[----:B------:R-:W-:-:S04]  /*170c0*/  IADD3 R13, PT, PT, R25, 0x20, RZ ;  /* 0x00000020190d7810 */ /* 0x000fc80007ffe0ff */
[----:B------:R-:W-:Y:S01]  /*170d0*/  LEA R26, R13, R44, 0x2 ;  /* 0x0000002c0d1a7211 */ /* 0x000fe200078e10ff */
[C---:B-1----:R-:W-:Y:S01]  /*170e0*/  FFMA R35, R53.reuse, R15, R12 ;  /* 0x0000000f35237223 */ /* 0x042fe2000000000c */
[----:B------:R1:W-:Y:S01]  /*170f0*/  STS [R24+0x44], R23 ;  /* 0x0000441718007388 */ /* 0x0003e20000000800 */
[----:B--2---:R-:W-:-:S03]  /*17100*/  FFMA R31, R53, R10, R22 ;  /* 0x0000000a351f7223 */ /* 0x004fc60000000016 */
[----:B------:R2:W-:Y:S04]  /*17110*/  STS [R24+0x38], R27 ;  /* 0x0000381b18007388 */ /* 0x0005e80000000800 */
[----:B------:R-:W-:Y:S04]  /*17120*/  STS [R24+0x48], R29 ;  /* 0x0000481d18007388 */ /* 0x000fe80000000800 */
[----:B-1----:R-:W3:Y:S01]  /*17130*/  LDL.128 R20, [R26+0x10] ;  /* 0x000010001a147983 */ /* 0x002ee20000100c00 */
[----:B0-----:R-:W-:-:S03]  /*17140*/  FFMA R9, R53, R9, R14 ;  /* 0x0000000935097223 */ /* 0x001fc6000000000e */
[----:B------:R-:W-:Y:S04]  /*17150*/  STS [R24+0x40], R33 ;  /* 0x0000402118007388 */ /* 0x000fe80000000800 */
[----:B------:R-:W3:Y:S01]  /*17160*/  LDL.128 R12, [R26] ;  /* 0x000000001a0c7983 */ /* 0x000ee20000100c00 */
[----:B--2---:R-:W-:-:S03]  /*17170*/  FFMA R27, R53, R8, R28 ;  /* 0x00000008351b7223 */ /* 0x004fc6000000001c */
[----:B------:R-:W0:Y:S04]  /*17180*/  LDS R8, [R24+0x5c] ;  /* 0x00005c0018087984 */ /* 0x000e280000000800 */
[----:B------:R-:W-:Y:S01]  /*17190*/  LDS R10, [R24+0x74] ;  /* 0x00007400180a7984 */ /* 0x000fe20000000800 */
[----:B0-----:R-:W-:-:S03]  /*171a0*/  FFMA R29, R53, R11, R8 ;  /* 0x0000000b351d7223 */ /* 0x001fc60000000008 */
[----:B------:R-:W5:Y:S04]  /*171b0*/  LDS R8, [R24+0x64] ;  /* 0x0000640018087984 */ /* 0x000f680000000800 */
[----:B------:R-:W0:Y:S04]  /*171c0*/  LDS R11, [R24+0x60] ;  /* 0x00006000180b7984 */ /* 0x000e280000000800 */
[----:B------:R-:W-:Y:S04]  /*171d0*/  STS [R24+0x54], R9 ;  /* 0x0000540918007388 */ /* 0x000fe80000000800 */
[----:B------:R-:W4:Y:S01]  /*171e0*/  LDS R9, [R24+0x70] ;  /* 0x0000700018097984 */ /* 0x000f220000000800 */
[----:B-----5:R-:W-:-:S03]  /*171f0*/  FFMA R17, R53, R17, R8 ;  /* 0x0000001135117223 */ /* 0x020fc60000000008 */
[----:B------:R-:W1:Y:S01]  /*17200*/  LDS R8, [R24+0x6c] ;  /* 0x00006c0018087984 */ /* 0x000e620000000800 */
[----:B0-----:R-:W-:-:S03]  /*17210*/  FFMA R33, R53, R16, R11 ;  /* 0x0000001035217223 */ /* 0x001fc6000000000b */
[----:B------:R-:W0:Y:S04]  /*17220*/  LDS R11, [R24+0x68] ;  /* 0x00006800180b7984 */ /* 0x000e280000000800 */
[----:B------:R4:W-:Y:S04]  /*17230*/  STS [R24+0x50], R27 ;  /* 0x0000501b18007388 */ /* 0x0009e80000000800 */
[----:B------:R-:W-:Y:S04]  /*17240*/  STS [R24+0x58], R31 ;  /* 0x0000581f18007388 */ /* 0x000fe80000000800 */
[----:B------:R2:W-:Y:S01]  /*17250*/  STS [R24+0x5c], R29 ;  /* 0x00005c1d18007388 */ /* 0x0005e20000000800 */
[----:B----4-:R-:W-:-:S03]  /*17260*/  FFMA R27, R53, R4, R9 ;  /* 0x00000004351b7223 */ /* 0x010fc60000000009 */
[----:B------:R-:W4:Y:S04]  /*17270*/  LDS R4, [R24+0x7c] ;  /* 0x00007c0018047984 */ /* 0x000f280000000800 */
[----:B------:R-:W-:Y:S01]  /*17280*/  LDS R16, [R24+0x80] ;  /* 0x0000800018107984 */ /* 0x000fe20000000800 */
[----:B-1----:R-:W-:-:S03]  /*17290*/  FFMA R19, R53, R19, R8 ;  /* 0x0000001335137223 */ /* 0x002fc60000000008 */
[----:B------:R-:W1:Y:S01]  /*172a0*/  LDS R8, [R24+0x78] ;  /* 0x0000780018087984 */ /* 0x000e620000000800 */
[C---:B0-----:R-:W-:Y:S01]  /*172b0*/  FFMA R11, R53.reuse, R18, R11 ;  /* 0x00000012350b7223 */ /* 0x041fe2000000000b */
[C---:B--2---:R-:W-:Y:S02]  /*172c0*/  FFMA R29, R53.reuse, R5, R10 ;  /* 0x00000005351d7223 */ /* 0x044fe4000000000a */
[----:B------:R-:W-:Y:S04]  /*172d0*/  LDS R10, [R24+0x84] ;  /* 0x00008400180a7984 */ /* 0x000fe80000000800 */
[----:B------:R-:W-:Y:S04]  /*172e0*/  STS [R24+0x68], R11 ;  /* 0x0000680b18007388 */ /* 0x000fe80000000800 */
[----:B------:R-:W-:Y:S04]  /*172f0*/  LDS R5, [R24+0x88] ;  /* 0x0000880018057984 */ /* 0x000fe80000000800 */
[----:B------:R-:W3:Y:S01]  /*17300*/  LDS R11, [R24+0x90] ;  /* 0x00009000180b7984 */ /* 0x000ee20000000800 */
[----:B----4-:R-:W-:-:S03]  /*17310*/  FFMA R31, R53, R7, R4 ;  /* 0x00000007351f7223 */ /* 0x010fc60000000004 */
[----:B------:R-:W-:Y:S04]  /*17320*/  LDS R7, [R24+0x98] ;  /* 0x0000980018077984 */ /* 0x000fe80000000800 */
[----:B------:R-:W-:Y:S01]  /*17330*/  LDS R4, [R24+0x9c] ;  /* 0x00009c0018047984 */ /* 0x000fe20000000800 */
[----:B-1----:R-:W-:-:S03]  /*17340*/  FFMA R9, R53, R6, R8 ;  /* 0x0000000635097223 */ /* 0x002fc60000000008 */
[----:B------:R-:W-:Y:S04]  /*17350*/  LDS R8, [R24+0x8c] ;  /* 0x00008c0018087984 */ /* 0x000fe80000000800 */
[----:B------:R-:W0:Y:S04]  /*17360*/  LDS R6, [R24+0x94] ;  /* 0x0000940018067984 */ /* 0x000e280000000800 */
[----:B------:R1:W-:Y:S01]  /*17370*/  STS [R24+0x64], R17 ;  /* 0x0000641118007388 */ /* 0x0003e20000000800 */
[----:B------:R-:W-:-:S03]  /*17380*/  IADD3 R25, PT, PT, R25, 0x28, RZ ;  /* 0x0000002819197810 */ /* 0x000fc60007ffe0ff */
[----:B------:R2:W-:Y:S04]  /*17390*/  STS [R24+0x4c], R35 ;  /* 0x00004c2318007388 */ /* 0x0005e80000000800 */
[----:B------:R2:W-:Y:S04]  /*173a0*/  STS [R24+0x60], R33 ;  /* 0x0000602118007388 */ /* 0x0005e80000000800 */
[----:B------:R2:W-:Y:S04]  /*173b0*/  STS [R24+0x6c], R19 ;  /* 0x00006c1318007388 */ /* 0x0005e80000000800 */
[----:B------:R2:W-:Y:S04]  /*173c0*/  STS [R24+0x70], R27 ;  /* 0x0000701b18007388 */ /* 0x0005e80000000800 */
[----:B------:R2:W-:Y:S04]  /*173d0*/  STS [R24+0x74], R29 ;  /* 0x0000741d18007388 */ /* 0x0005e80000000800 */
[----:B------:R2:W-:Y:S04]  /*173e0*/  STS [R24+0x78], R9 ;  /* 0x0000780918007388 */ /* 0x0005e80000000800 */
[----:B------:R2:W-:Y:S01]  /*173f0*/  STS [R24+0x7c], R31 ;  /* 0x00007c1f18007388 */ /* 0x0005e20000000800 */
[----:B------:R-:W-:Y:S01]  /*17400*/  ISETP.NE.AND P0, PT, R25, 0x258, PT ;  /* 0x000002581900780c */ /* 0x000fe20003f05270 */
[C---:B---3--:R-:W-:Y:S01]  /*17410*/  FFMA R11, R53.reuse, R20, R11 ;  /* 0x00000014350b7223 */ /* 0x048fe2000000000b */
[C---:B0-----:R-:W-:Y:S01]  /*17420*/  FFMA R21, R53.reuse, R21, R6 ;  /* 0x0000001535157223 */ /* 0x041fe20000000006 */
[C---:B------:R-:W-:Y:S01]  /*17430*/  FFMA R7, R53.reuse, R22, R7 ;  /* 0x0000001635077223 */ /* 0x040fe20000000007 */
[----:B------:R-:W-:-:S02]  /*17440*/  FFMA R23, R53, R23, R4 ;  /* 0x0000001735177223 */ /* 0x000fc40000000004 */
[----:B------:R2:W-:Y:S04]  /*17450*/  STS [R24+0x90], R11 ;  /* 0x0000900b18007388 */ /* 0x0005e80000000800 */
[----:B------:R2:W-:Y:S04]  /*17460*/  STS [R24+0x94], R21 ;  /* 0x0000941518007388 */ /* 0x0005e80000000800 */
[----:B------:R2:W-:Y:S04]  /*17470*/  STS [R24+0x98], R7 ;  /* 0x0000980718007388 */ /* 0x0005e80000000800 */
[----:B------:R2:W-:Y:S01]  /*17480*/  STS [R24+0x9c], R23 ;  /* 0x00009c1718007388 */ /* 0x0005e20000000800 */
[C---:B-1----:R-:W-:Y:S01]  /*17490*/  FFMA R17, R53.reuse, R12, R16 ;  /* 0x0000000c35117223 */ /* 0x042fe20000000010 */
[C---:B------:R-:W-:Y:S01]  /*174a0*/  FFMA R13, R53.reuse, R13, R10 ;  /* 0x0000000d350d7223 */ /* 0x040fe2000000000a */
[C---:B------:R-:W-:Y:S01]  /*174b0*/  FFMA R5, R53.reuse, R14, R5 ;  /* 0x0000000e35057223 */ /* 0x040fe20000000005 */
[----:B------:R-:W-:-:S02]  /*174c0*/  FFMA R15, R53, R15, R8 ;  /* 0x0000000f350f7223 */ /* 0x000fc40000000008 */
[----:B------:R2:W-:Y:S04]  /*174d0*/  STS [R24+0x80], R17 ;  /* 0x0000801118007388 */ /* 0x0005e80000000800 */
[----:B------:R2:W-:Y:S04]  /*174e0*/  STS [R24+0x84], R13 ;  /* 0x0000840d18007388 */ /* 0x0005e80000000800 */
[----:B------:R2:W-:Y:S04]  /*174f0*/  STS [R24+0x88], R5 ;  /* 0x0000880518007388 */ /* 0x0005e80000000800 */
[----:B------:R2:W-:Y:S01]  /*17500*/  STS [R24+0x8c], R15 ;  /* 0x00008c0f18007388 */ /* 0x0005e20000000800 */
[----:B------:R-:W-:Y:S05]  /*17510*/  @P0 BRA `(.L_x_47) ;  /* 0xfffffff400c40947 */ /* 0x000fea000383ffff */
[----:B------:R-:W-:Y:S01]  /*17520*/  IADD3 R50, PT, PT, R3, R50, RZ ;  /* 0x0000003203327210 */ /* 0x000fe20007ffe0ff */
[----:B------:R-:W-:Y:S06]  /*17530*/  @P1 BRA `(.L_x_48) ;  /* 0xfffffe9800841947 */ /* 0x000fec000383ffff */
[----:B------:R-:W0:Y:S01]  /*17540*/  S2UR UR5, SR_CgaCtaId ;  /* 0x00000000000579c3 */ /* 0x000e220000008800 */
[----:B------:R-:W-:Y:S01]  /*17550*/  UMOV UR4, 0x400 ;  /* 0x0000040000047882 */ /* 0x000fe20000000000 */
[----:B------:R-:W-:Y:S01]  /*17560*/  ISETP.NE.AND P0, PT, R0, RZ, PT ;  /* 0x000000ff0000720c */ /* 0x000fe20003f05270 */
[----:B------:R-:W-:-:S04]  /*17570*/  UIADD3 UR4, UPT, UPT, UR4, 0x7d00, URZ ;  /* 0x00007d0004047890 */ /* 0x000fc8000fffe0ff */
[----:B0-----:R-:W-:-:S06]  /*17580*/  ULEA UR4, UR5, UR4, 0x18 ;  /* 0x0000000405047291 */ /* 0x001fcc000f8ec0ff */
[----:B------:R-:W-:-:S05]  /*17590*/  LEA R3, R0, UR4, 0x2 ;  /* 0x0000000400037c11 */ /* 0x000fca000f8e10ff */
[----:B------:R0:W-:Y:S01]  /*175a0*/  STS [R3], R50 ;  /* 0x0000003203007388 */ /* 0x0001e20000000800 */
[----:B------:R-:W-:Y:S06]  /*175b0*/  BAR.SYNC.DEFER_BLOCKING 0x0 ;  /* 0x0000000000007b1d */ /* 0x000fec0000010000 */
[----:B------:R-:W-:Y:S05]  /*175c0*/  @P0 EXIT ;  /* 0x000000000000094d */ /* 0x000fea0003800000 */
[----:B------:R-:W-:-:S05]  /*175d0*/  UMOV UR5, 0x1 ;  /* 0x0000000100057882 */ /* 0x000fca0000000000 */
.L_x_50:
[----:B-1----:R-:W1:Y:S01]  /*175e0*/  S2UR UR6, SR_CgaCtaId ;  /* 0x00000000000679c3 */ /* 0x002e620000008800 */
[----:B------:R-:W-:Y:S01]  /*175f0*/  UMOV UR7, UR5 ;  /* 0x0000000500077c82 */ /* 0x000fe20008000000 */
[----:B------:R-:W-:Y:S01]  /*17600*/  UIADD3 UR5, UPT, UPT, UR5, 0x1, URZ ;  /* 0x0000000105057890 */ /* 0x000fe2000fffe0ff */
[----:B------:R-:W-:-:S03]  /*17610*/  UMOV UR4, 0x400 ;  /* 0x0000040000047882 */ /* 0x000fc60000000000 */
[----:B------:R-:W-:Y:S02]  /*17620*/  UISETP.NE.AND UP1, UPT, UR5, 0xa, UPT ;  /* 0x0000000a0500788c */ /* 0x000fe4000bf25270 */
[----:B-1----:R-:W-:-:S03]  /*17630*/  ULEA UR8, UR6, UR4, 0x18 ;  /* 0x0000000406087291 */ /* 0x002fc6000f8ec0ff */
[----:B------:R-:W-:-:S09]  /*17640*/  UMOV UR4, URZ ;  /* 0x000000ff00047c82 */ /* 0x000fd20008000000 */
.L_x_49:
[----:B------:R-:W-:Y:S02]  /*17650*/  UIMAD UR6, UR7, 0xc8, UR4 ;  /* 0x000000c8070678a4 */ /* 0x000fe4000f8e0204 */
[----:B------:R-:W-:Y:S02]  /*17660*/  ULEA UR12, UR4, UR8, 0x2 ;  /* 0x00000008040c7291 */ /* 0x000fe4000f8e10ff */
[----:B------:R-:W-:Y:S02]  /*17670*/  ULEA UR6, UR6, UR8, 0x2 ;  /* 0x0000000806067291 */ /* 0x000fe4000f8e10ff */
[----:B------:R-:W-:-:S04]  /*17680*/  UIADD3 UR4, UPT, UPT, UR4, 0x28, URZ ;  /* 0x0000002804047890 */ /* 0x000fc8000fffe0ff */
[----:B------:R-:W-:Y:S01]  /*17690*/  UISETP.NE.AND UP0, UPT, UR4, 0xc8, UPT ;  /* 0x000000c80400788c */ /* 0x000fe2000bf05270 */
[----:B0-----:R-:W-:Y:S04]  /*176a0*/  LDS R3, [UR12] ;  /* 0x0000000cff037984 */ /* 0x001fe80008000800 */
[----:B------:R-:W0:Y:S04]  /*176b0*/  LDS R0, [UR6] ;  /* 0x00000006ff007984 */ /* 0x000e280008000800 */
[----:B-1----:R-:W-:Y:S04]  /*176c0*/  LDS R4, [UR12+0x8] ;  /* 0x0000080cff047984 */ /* 0x002fe80008000800 */
[----:B--2---:R-:W-:Y:S04]  /*176d0*/  LDS R5, [UR12+0xc] ;  /* 0x00000c0cff057984 */ /* 0x004fe80008000800 */
[----:B------:R-:W-:Y:S01]  /*176e0*/  LDS R6, [UR12+0x18] ;  /* 0x0000180cff067984 */ /* 0x000fe20008000800 */
[----:B0-----:R-:W-:-:S03]  /*176f0*/  FADD R0, R0, R3 ;  /* 0x0000000300007221 */ /* 0x001fc60000000000 */
[----:B------:R-:W-:Y:S04]  /*17700*/  LDS R3, [UR12+0x4] ;  /* 0x0000040cff037984 */ /* 0x000fe80008000800 */
[----:B------:R-:W-:Y:S04]  /*17710*/  STS [UR12], R0 ;  /* 0x00000000ff007988 */ /* 0x000fe8000800080c */
[----:B------:R-:W0:Y:S02]  /*17720*/  LDS R2, [UR6+0x4] ;  /* 0x00000406ff027984 */ /* 0x000e240008000800 */
[----:B0-----:R-:W-:-:S05]  /*17730*/  FADD R2, R2, R3 ;  /* 0x0000000302027221 */ /* 0x001fca0000000000 */
[----:B------:R-:W-:Y:S04]  /*17740*/  STS [UR12+0x4], R2 ;  /* 0x00000402ff007988 */ /* 0x000fe8000800080c */
[----:B------:R-:W0:Y:S02]  /*17750*/  LDS R3, [UR6+0x8] ;  /* 0x00000806ff037984 */ /* 0x000e240008000800 */
[----:B0-----:R-:W-:-:S05]  /*17760*/  FADD R3, R3, R4 ;  /* 0x0000000403037221 */ /* 0x001fca0000000000 */
[----:B------:R-:W-:Y:S04]  /*17770*/  STS [UR12+0x8], R3 ;  /* 0x00000803ff007988 */ /* 0x000fe8000800080c */
[----:B------:R-:W0:Y:S02]  /*17780*/  LDS R4, [UR6+0xc] ;  /* 0x00000c06ff047984 */ /* 0x000e240008000800 */
[----:B0-----:R-:W-:Y:S02]  /*17790*/  FADD R4, R4, R5 ;  /* 0x0000000504047221 */ /* 0x001fe40000000000 */
[----:B------:R-:W-:Y:S04]  /*177a0*/  LDS R5, [UR12+0x10] ;  /* 0x0000100cff057984 */ /* 0x000fe80008000800 */
[----:B------:R-:W-:Y:S04]  /*177b0*/  STS [UR12+0xc], R4 ;  /* 0x00000c04ff007988 */ /* 0x000fe8000800080c */
[----:B------:R-:W0:Y:S02]  /*177c0*/  LDS R0, [UR6+0x10] ;  /* 0x00001006ff007984 */ /* 0x000e240008000800 */
[----:B0-----:R-:W-:-:S02]  /*177d0*/  FADD R0, R0, R5 ;  /* 0x0000000500007221 */ /* 0x001fc40000000000 */
        /* <DEDUP_REMOVED lines=94> */
[----:B------:R-:W0:Y:S04]  /*17dc0*/  LDS R0, [UR6+0x70] ;  /* 0x00007006ff007984 */ /* 0x000e280008000800 */
[----:B------:R-:W-:Y:S01]  /*17dd0*/  LDS R4, [UR12+0x7c] ;  /* 0x00007c0cff047984 */ /* 0x000fe20008000800 */
[----:B0-----:R-:W-:-:S03]  /*17de0*/  FADD R0, R0, R5 ;  /* 0x0000000500007221 */ /* 0x001fc60000000000 */
[----:B------:R-:W-:Y:S04]  /*17df0*/  LDS R5, [UR12+0x74] ;  /* 0x0000740cff057984 */ /* 0x000fe80008000800 */
        /* <DEDUP_REMOVED lines=14> */
[----:B0-----:R-:W-:-:S02]  /*17ee0*/  FADD R0, R0, R3 ;  /* 0x0000000300007221 */ /* 0x001fc40000000000 */
        /* <DEDUP_REMOVED lines=25> */
[----:B0-----:R-:W-:-:S05]  /*18080*/  FADD R4, R4, R5 ;  /* 0x0000000504047221 */ /* 0x001fca0000000000 */
[----:B------:R1:W-:Y:S01]  /*18090*/  STS [UR12+0x9c], R4 ;  /* 0x00009c04ff007988 */ /* 0x0003e2000800080c */
[----:B------:R-:W-:Y:S05]  /*180a0*/  BRA.U UP0, `(.L_x_49) ;  /* 0xfffffff500687547 */ /* 0x000fea000b83ffff */
[----:B------:R-:W-:Y:S05]  /*180b0*/  BRA.U UP1, `(.L_x_50) ;  /* 0xfffffff501487547 */ /* 0x000fea000b83ffff */
[----:B------:R-:W-:Y:S01]  /*180c0*/  IADD3 R0, PT, PT, R37, 0x10, RZ ;  /* 0x0000001025007810 */ /* 0x000fe20007ffe0ff */
[----:B------:R-:W-:-:S06]  /*180d0*/  UMOV UR4, 0x1 ;  /* 0x0000000100047882 */ /* 0x000fcc0000000000 */
.L_x_52:
[----:B------:R-:W-:Y:S01]  /*180e0*/  MOV R2, UR4 ;  /* 0x0000000400027c02 */ /* 0x000fe20008000f00 */
[----:B------:R-:W-:Y:S01]  /*180f0*/  UIADD3 UR4, UPT, UPT, UR4, 0x1, URZ ;  /* 0x0000000104047890 */ /* 0x000fe2000fffe0ff */
[----:B------:R-:W-:Y:S01]  /*18100*/  MOV R3, R0 ;  /* 0x0000000000037202 */ /* 0x000fe20000000f00 */
[----:B------:R-:W-:Y:S02]  /*18110*/  UMOV UR5, 0x10 ;  /* 0x0000001000057882 */ /* 0x000fe40000000000 */
[----:B------:R-:W-:-:S11]  /*18120*/  UISETP.NE.AND UP1, UPT, UR4, 0xa, UPT ;  /* 0x0000000a0400788c */ /* 0x000fd6000bf25270 */
.L_x_51:
[----:B-1----:R-:W-:Y:S01]  /*18130*/  IMAD R4, R2, 0x960, R3 ;  /* 0x0000096002047824 */ /* 0x002fe200078e0203 */
[----:B------:R-:W-:Y:S01]  /*18140*/  LDS R6, [R3+-0x10] ;  /* 0xfffff00003067984 */ /* 0x000fe20000000800 */
[----:B------:R-:W-:-:S03]  /*18150*/  UIADD3 UR5, UPT, UPT, UR5, 0xa0, URZ ;  /* 0x000000a005057890 */ /* 0x000fc6000fffe0ff */
[----:B------:R-:W0:Y:S01]  /*18160*/  LDS R5, [R4+-0x10] ;  /* 0xfffff00004057984 */ /* 0x000e220000000800 */
[----:B------:R-:W-:-:S03]  /*18170*/  UISETP.NE.AND UP0, UPT, UR5, 0x970, UPT ;  /* 0x000009700500788c */ /* 0x000fc6000bf05270 */
[----:B------:R-:W-:Y:S04]  /*18180*/  LDS R8, [R3+-0xc] ;  /* 0xfffff40003087984 */ /* 0x000fe80000000800 */
[----:B------:R-:W-:Y:S04]  /*18190*/  LDS R10, [R3+-0x8] ;  /* 0xfffff800030a7984 */ /* 0x000fe80000000800 */
[----:B------:R-:W-:Y:S01]  /*181a0*/  LDS R12, [R3+-0x4] ;  /* 0xfffffc00030c7984 */ /* 0x000fe20000000800 */
[----:B0-----:R-:W-:-:S05]  /*181b0*/  FADD R6, R5, R6 ;  /* 0x0000000605067221 */ /* 0x001fca0000000000 */
[----:B------:R-:W-:Y:S04]  /*181c0*/  STS [R3+-0x10], R6 ;  /* 0xfffff00603007388 */ /* 0x000fe80000000800 */
[----:B------:R-:W0:Y:S04]  /*181d0*/  LDS R5, [R4+-0xc] ;  /* 0xfffff40004057984 */ /* 0x000e280000000800 */
[----:B------:R-:W-:Y:S01]  /*181e0*/  LDS R6, [R3] ;  /* 0x0000000003067984 */ /* 0x000fe20000000800 */
[----:B0-----:R-:W-:-:S05]  /*181f0*/  FADD R8, R5, R8 ;  /* 0x0000000805087221 */ /* 0x001fca0000000000 */
[----:B------:R-:W-:Y:S04]  /*18200*/  STS [R3+-0xc], R8 ;  /* 0xfffff40803007388 */ /* 0x000fe80000000800 */
[----:B------:R-:W0:Y:S04]  /*18210*/  LDS R5, [R4+-0x8] ;  /* 0xfffff80004057984 */ /* 0x000e280000000800 */
[----:B------:R-:W-:Y:S01]  /*18220*/  LDS R8, [R3+0x4] ;  /* 0x0000040003087984 */ /* 0x000fe20000000800 */
[----:B0-----:R-:W-:-:S05]  /*18230*/  FADD R10, R5, R10 ;  /* 0x0000000a050a7221 */ /* 0x001fca0000000000 */
[----:B------:R-:W-:Y:S04]  /*18240*/  STS [R3+-0x8], R10 ;  /* 0xfffff80a03007388 */ /* 0x000fe80000000800 */
[----:B------:R-:W0:Y:S04]  /*18250*/  LDS R5, [R4+-0x4] ;  /* 0xfffffc0004057984 */ /* 0x000e280000000800 */
[----:B------:R-:W-:Y:S01]  /*18260*/  LDS R10, [R3+0x8] ;  /* 0x00000800030a7984 */ /* 0x000fe20000000800 */
[----:B0-----:R-:W-:-:S05]  /*18270*/  FADD R12, R5, R12 ;  /* 0x0000000c050c7221 */ /* 0x001fca0000000000 */
[----:B------:R-:W-:Y:S04]  /*18280*/  STS [R3+-0x4], R12 ;  /* 0xfffffc0c03007388 */ /* 0x000fe80000000800 */
[----:B------:R-:W0:Y:S04]  /*18290*/  LDS R5, [R4] ;  /* 0x0000000004057984 */ /* 0x000e280000000800 */
[----:B------:R-:W-:Y:S01]  /*182a0*/  LDS R12, [R3+0xc] ;  /* 0x00000c00030c7984 */ /* 0x000fe20000000800 */
[----:B0-----:R-:W-:-:S05]  /*182b0*/  FADD R6, R5, R6 ;  /* 0x0000000605067221 */ /* 0x001fca0000000000 */
[----:B------:R-:W-:Y:S04]  /*182c0*/  STS [R3], R6 ;  /* 0x0000000603007388 */ /* 0x000fe80000000800 */
[----:B------:R-:W0:Y:S04]  /*182d0*/  LDS R5, [R4+0x4] ;  /* 0x0000040004057984 */ /* 0x000e280000000800 */
[----:B------:R-:W-:Y:S01]  /*182e0*/  LDS R6, [R3+0x10] ;  /* 0x0000100003067984 */ /* 0x000fe20000000800 */
[----:B0-----:R-:W-:-:S05]  /*182f0*/  FADD R8, R5, R8 ;  /* 0x0000000805087221 */ /* 0x001fca0000000000 */
[----:B------:R-:W-:Y:S04]  /*18300*/  STS [R3+0x4], R8 ;  /* 0x0000040803007388 */ /* 0x000fe80000000800 */
        /* <DEDUP_REMOVED lines=124> */
[----:B------:R-:W0:Y:S02]  /*18ad0*/  LDS R5, [R4+0x84] ;  /* 0x0000840004057984 */ /* 0x000e240000000800 */
[----:B0-----:R-:W-:-:S05]  /*18ae0*/  FADD R8, R5, R8 ;  /* 0x0000000805087221 */ /* 0x001fca0000000000 */
[----:B------:R-:W-:Y:S04]  /*18af0*/  STS [R3+0x84], R8 ;  /* 0x0000840803007388 */ /* 0x000fe80000000800 */
[----:B------:R-:W0:Y:S02]  /*18b00*/  LDS R5, [R4+0x88] ;  /* 0x0000880004057984 */ /* 0x000e240000000800 */
[----:B0-----:R-:W-:-:S05]  /*18b10*/  FADD R10, R5, R10 ;  /* 0x0000000a050a7221 */ /* 0x001fca0000000000 */
[----:B------:R-:W-:Y:S04]  /*18b20*/  STS [R3+0x88], R10 ;  /* 0x0000880a03007388 */ /* 0x000fe80000000800 */
[----:B------:R-:W0:Y:S02]  /*18b30*/  LDS R5, [R4+0x8c] ;  /* 0x00008c0004057984 */ /* 0x000e240000000800 */
[----:B0-----:R-:W-:-:S05]  /*18b40*/  FADD R12, R5, R12 ;  /* 0x0000000c050c7221 */ /* 0x001fca0000000000 */
[----:B------:R0:W-:Y:S02]  /*18b50*/  STS [R3+0x8c], R12 ;  /* 0x00008c0c03007388 */ /* 0x0001e40000000800 */
[----:B0-----:R-:W-:Y:S01]  /*18b60*/  IADD3 R3, PT, PT, R3, 0xa0, RZ ;  /* 0x000000a003037810 */ /* 0x001fe20007ffe0ff */
[----:B------:R-:W-:Y:S06]  /*18b70*/  BRA.U UP0, `(.L_x_51) ;  /* 0xfffffff5006c7547 */ /* 0x000fec000b83ffff */
[----:B------:R-:W-:Y:S05]  /*18b80*/  BRA.U UP1, `(.L_x_52) ;  /* 0xfffffff501547547 */ /* 0x000fea000b83ffff */
[----:B------:R-:W0:Y:S02]  /*18b90*/  LDCU.64 UR4, c[0x0][0x3a0] ;  /* 0x00007400ff0477ac */ /* 0x000e240008000a00 */
[----:B0-----:R-:W-:-:S04]  /*18ba0*/  UIADD3 UR4, UP0, UPT, UR4, 0x10, URZ ;  /* 0x0000001004047890 */ /* 0x001fc8000ff1e0ff */
[----:B------:R-:W-:Y:S02]  /*18bb0*/  UIADD3.X UR6, UPT, UPT, URZ, UR5, URZ, UP0, !UPT ;  /* 0x00000005ff067290 */ /* 0x000fe400087fe4ff */
[----:B------:R-:W-:Y:S01]  /*18bc0*/  MOV R6, UR4 ;  /* 0x0000000400067c02 */ /* 0x000fe20008000f00 */
[----:B------:R-:W-:Y:S01]  /*18bd0*/  UIADD3 UR5, UPT, UPT, UR8, 0x10, URZ ;  /* 0x0000001008057890 */ /* 0x000fe2000fffe0ff */
[----:B------:R-:W-:Y:S02]  /*18be0*/  UMOV UR4, URZ ;  /* 0x000000ff00047c82 */ /* 0x000fe40008000000 */
[----:B------:R-:W-:-:S09]  /*18bf0*/  MOV R9, UR6 ;  /* 0x0000000600097c02 */ /* 0x000fd20008000f00 */
.L_x_61:
[----:B0-----:R-:W0:Y:S01]  /*18c00*/  LDS R4, [UR5+-0x10] ;  /* 0xfffff005ff047984 */ /* 0x001e220008000800 */
[----:B------:R-:W-:Y:S01]  /*18c10*/  HFMA2 R3, -RZ, RZ, 1.44921875, -19.203125 ;  /* 0x3dcccccdff037431 */ /* 0x000fe200000001ff */
[----:B------:R-:W-:Y:S01]  /*18c20*/  MOV R0, 0x41200000 ;  /* 0x4120000000007802 */ /* 0x000fe20000000f00 */
[----:B------:R-:W-:-:S04]  /*18c30*/  UIADD3 UR4, UPT, UPT, UR4, 0x8, URZ ;  /* 0x0000000804047890 */ /* 0x000fc8000fffe0ff */
[----:B------:R-:W-:Y:S01]  /*18c40*/  UISETP.NE.AND UP0, UPT, UR4, 0xc8, UPT ;  /* 0x000000c80400788c */ /* 0x000fe2000bf05270 */
[----:B------:R-:W-:-:S04]  /*18c50*/  FFMA R0, R3, -R0, 1 ;  /* 0x3f80000003007423 */ /* 0x000fc80000000800 */
[----:B------:R-:W-:Y:S01]  /*18c60*/  FFMA R3, R0, R3, 0.10000000149011611938 ;  /* 0x3dcccccd00037423 */ /* 0x000fe20000000003 */
[----:B0-----:R-:W0:Y:S03]  /*18c70*/  FCHK P0, R4, 10 ;  /* 0x4120000004007902 */ /* 0x001e260000000000 */
[----:B------:R-:W-:-:S04]  /*18c80*/  FFMA R0, R4, R3, RZ ;  /* 0x0000000304007223 */ /* 0x000fc800000000ff */
[----:B------:R-:W-:-:S04]  /*18c90*/  FFMA R2, R0, -10, R4 ;  /* 0xc120000000027823 */ /* 0x000fc80000000004 */
[----:B------:R-:W-:Y:S01]  /*18ca0*/  FFMA R5, R3, R2, R0 ;  /* 0x0000000203057223 */ /* 0x000fe20000000000 */
[----:B------:R-:W-:Y:S02]  /*18cb0*/  MOV R2, R6 ;  /* 0x0000000600027202 */ /* 0x000fe40000000f00 */
[----:B------:R-:W-:Y:S01]  /*18cc0*/  MOV R3, R9 ;  /* 0x0000000900037202 */ /* 0x000fe20000000f00 */
[----:B0-----:R-:W-:Y:S06]  /*18cd0*/  @!P0 BRA `(.L_x_53) ;  /* 0x0000000000108947 */ /* 0x001fec0003800000 */
[----:B------:R-:W-:Y:S02]  /*18ce0*/  MOV R5, 0x41200000 ;  /* 0x4120000000057802 */ /* 0x000fe40000000f00 */
[----:B------:R-:W-:-:S07]  /*18cf0*/  MOV R7, 0x18d10 ;  /* 0x00018d1000077802 */ /* 0x000fce0000000f00 */
[----:B------:R-:W-:Y:S05]  /*18d00*/  CALL.REL.NOINC `($__internal_3_$__cuda_sm3x_div_rn_noftz_f32_slowpath) ;  /* 0x0000001400f47944 */ /* 0x000fea0003c00000 */
[----:B------:R-:W-:-:S07]  /*18d10*/  MOV R5, R9 ;  /* 0x0000000900057202 */ /* 0x000fce0000000f00 */
.L_x_53:
[----:B------:R-:W0:Y:S01]  /*18d20*/  LDS R6, [UR5+-0xc] ;  /* 0xfffff405ff067984 */ /* 0x000e220008000800 */
[----:B------:R-:W-:Y:S02]  /*18d30*/  MOV R0, 0x3dcccccd ;  /* 0x3dcccccd00007802 */ /* 0x000fe40000000f00 */
[----:B------:R-:W-:Y:S01]  /*18d40*/  MOV R7, 0x41200000 ;  /* 0x4120000000077802 */ /* 0x000fe20000000f00 */
[----:B------:R1:W-:Y:S04]  /*18d50*/  STG.E desc[UR10][R2.64+-0x10], R5 ;  /* 0xfffff00502007986 */ /* 0x0003e8000c10190a */
[----:B------:R-:W-:-:S04]  /*18d60*/  FFMA R7, R0, -R7, 1 ;  /* 0x3f80000000077423 */ /* 0x000fc80000000807 */
[----:B------:R-:W-:Y:S01]  /*18d70*/  FFMA R0, R7, R0, 0.10000000149011611938 ;  /* 0x3dcccccd07007423 */ /* 0x000fe20000000000 */
[----:B0-----:R-:W0:Y:S03]  /*18d80*/  FCHK P0, R6, 10 ;  /* 0x4120000006007902 */ /* 0x001e260000000000 */
[----:B------:R-:W-:-:S04]  /*18d90*/  FFMA R7, R0, R6, RZ ;  /* 0x0000000600077223 */ /* 0x000fc800000000ff */
[----:B------:R-:W-:-:S04]  /*18da0*/  FFMA R4, R7, -10, R6 ;  /* 0xc120000007047823 */ /* 0x000fc80000000006 */
[----:B------:R-:W-:Y:S01]  /*18db0*/  FFMA R7, R0, R4, R7 ;  /* 0x0000000400077223 */ /* 0x000fe20000000007 */
[----:B01----:R-:W-:Y:S06]  /*18dc0*/  @!P0 BRA `(.L_x_54) ;  /* 0x0000000000148947 */ /* 0x003fec0003800000 */
[----:B------:R-:W-:Y:S01]  /*18dd0*/  HFMA2 R5, -RZ, RZ, 2.5625, 0 ;  /* 0x41200000ff057431 */ /* 0x000fe200000001ff */
[----:B------:R-:W-:Y:S02]  /*18de0*/  MOV R4, R6 ;  /* 0x0000000600047202 */ /* 0x000fe40000000f00 */
[----:B------:R-:W-:-:S07]  /*18df0*/  MOV R7, 0x18e10 ;  /* 0x00018e1000077802 */ /* 0x000fce0000000f00 */
[----:B------:R-:W-:Y:S05]  /*18e00*/  CALL.REL.NOINC `($__internal_3_$__cuda_sm3x_div_rn_noftz_f32_slowpath) ;  /* 0x0000001400b47944 */ /* 0x000fea0003c00000 */
[----:B------:R-:W-:-:S07]  /*18e10*/  MOV R7, R9 ;  /* 0x0000000900077202 */ /* 0x000fce0000000f00 */
.L_x_54:
[----:B------:R-:W0:Y:S01]  /*18e20*/  LDS R6, [UR5+-0x8] ;  /* 0xfffff805ff067984 */ /* 0x000e220008000800 */
[----:B------:R-:W-:Y:S01]  /*18e30*/  HFMA2 R0, -RZ, RZ, 1.44921875, -19.203125 ;  /* 0x3dcccccdff007431 */ /* 0x000fe200000001ff */
[----:B------:R-:W-:Y:S02]  /*18e40*/  MOV R5, 0x41200000 ;  /* 0x4120000000057802 */ /* 0x000fe40000000f00 */
[----:B------:R1:W-:Y:S03]  /*18e50*/  STG.E desc[UR10][R2.64+-0xc], R7 ;  /* 0xfffff40702007986 */ /* 0x0003e6000c10190a */
[----:B------:R-:W-:-:S04]  /*18e60*/  FFMA R5, R0, -R5, 1 ;  /* 0x3f80000000057423 */ /* 0x000fc80000000805 */
[----:B------:R-:W-:Y:S01]  /*18e70*/  FFMA R0, R5, R0, 0.10000000149011611938 ;  /* 0x3dcccccd05007423 */ /* 0x000fe20000000000 */
[----:B0-----:R-:W0:Y:S03]  /*18e80*/  FCHK P0, R6, 10 ;  /* 0x4120000006007902 */ /* 0x001e260000000000 */
[----:B------:R-:W-:-:S04]  /*18e90*/  FFMA R5, R0, R6, RZ ;  /* 0x0000000600057223 */ /* 0x000fc800000000ff */
[----:B------:R-:W-:-:S04]  /*18ea0*/  FFMA R4, R5, -10, R6 ;  /* 0xc120000005047823 */ /* 0x000fc80000000006 */
[----:B------:R-:W-:Y:S01]  /*18eb0*/  FFMA R5, R0, R4, R5 ;  /* 0x0000000400057223 */ /* 0x000fe20000000005 */
[----:B01----:R-:W-:Y:S06]  /*18ec0*/  @!P0 BRA `(.L_x_55) ;  /* 0x0000000000148947 */ /* 0x003fec0003800000 */
[----:B------:R-:W-:Y:S02]  /*18ed0*/  MOV R4, R6 ;  /* 0x0000000600047202 */ /* 0x000fe40000000f00 */
[----:B------:R-:W-:Y:S02]  /*18ee0*/  MOV R5, 0x41200000 ;  /* 0x4120000000057802 */ /* 0x000fe40000000f00 */
[----:B------:R-:W-:-:S07]  /*18ef0*/  MOV R7, 0x18f10 ;  /* 0x00018f1000077802 */ /* 0x000fce0000000f00 */
[----:B------:R-:W-:Y:S05]  /*18f00*/  CALL.REL.NOINC `($__internal_3_$__cuda_sm3x_div_rn_noftz_f32_slowpath) ;  /* 0x0000001400747944 */ /* 0x000fea0003c00000 */
[----:B------:R-:W-:-:S07]  /*18f10*/  MOV R5, R9 ;  /* 0x0000000900057202 */ /* 0x000fce0000000f00 */
.L_x_55:
        /* <DEDUP_REMOVED lines=16> */
.L_x_56:
[----:B------:R-:W0:Y:S01]  /*19020*/  LDS R6, [UR5] ;  /* 0x00000005ff067984 */ /* 0x000e220008000800 */
        /* <DEDUP_REMOVED lines=15> */
.L_x_57:
[----:B------:R-:W0:Y:S01]  /*19120*/  LDS R6, [UR5+0x4] ;  /* 0x00000405ff067984 */ /* 0x000e220008000800 */
        /* <DEDUP_REMOVED lines=15> */
.L_x_58:
[----:B------:R-:W0:Y:S01]  /*19220*/  LDS R6, [UR5+0x8] ;  /* 0x00000805ff067984 */ /* 0x000e220008000800 */
        /* <DEDUP_REMOVED lines=15> */
.L_x_59:
        /* <DEDUP_REMOVED lines=16> */
.L_x_60:
[----:B------:R0:W-:Y:S01]  /*19420*/  STG.E desc[UR10][R2.64+0xc], R7 ;  /* 0x00000c0702007986 */ /* 0x0001e2000c10190a */
[----:B------:R-:W-:Y:S01]  /*19430*/  IADD3 R6, P0, PT, R2, 0x20, RZ ;  /* 0x0000002002067810 */ /* 0x000fe20007f1e0ff */
[----:B------:R-:W-:-:S03]  /*19440*/  UIADD3 UR5, UPT, UPT, UR5, 0x20, URZ ;  /* 0x0000002005057890 */ /* 0x000fc6000fffe0ff */
[----:B------:R-:W-:Y:S01]  /*19450*/  IADD3.X R9, PT, PT, RZ, R3, RZ, P0, !PT ;  /* 0x00000003ff097210 */ /* 0x000fe200007fe4ff */
[----:B------:R-:W-:Y:S08]  /*19460*/  BRA.U UP0, `(.L_x_61) ;  /* 0xfffffff500e47547 */ /* 0x000ff0000b83ffff */
[----:B------:R-:W1:Y:S01]  /*19470*/  LDCU.64 UR4, c[0x0][0x3a8] ;  /* 0x00007500ff0477ac */ /* 0x000e620008000a00 */
[----:B------:R-:W-:Y:S01]  /*19480*/  IADD3 R37, PT, PT, R37, 0x10, RZ ;  /* 0x0000001025257810 */ /* 0x000fe20007ffe0ff */
[----:B-1----:R-:W-:-:S04]  /*19490*/  UIADD3 UR4, UP0, UPT, UR4, 0x10, URZ ;  /* 0x0000001004047890 */ /* 0x002fc8000ff1e0ff */
[----:B------:R-:W-:Y:S02]  /*194a0*/  UIADD3.X UR5, UPT, UPT, URZ, UR5, URZ, UP0, !UPT ;  /* 0x00000005ff057290 */ /* 0x000fe400087fe4ff */
[----:B------:R-:W-:Y:S01]  /*194b0*/  MOV R4, UR4 ;  /* 0x0000000400047c02 */ /* 0x000fe20008000f00 */
[----:B------:R-:W-:-:S03]  /*194c0*/  UMOV UR4, URZ ;  /* 0x000000ff00047c82 */ /* 0x000fc60008000000 */
[----:B------:R-:W-:-:S07]  /*194d0*/  MOV R9, UR5 ;  /* 0x0000000500097c02 */ /* 0x000fce0008000f00 */
.L_x_70:
[----:B-1----:R-:W1:Y:S01]  /*194e0*/  LDS R6, [R37+-0x10] ;  /* 0xfffff00025067984 */ /* 0x002e620000000800 */
[----:B------:R-:W-:Y:S01]  /*194f0*/  HFMA2 R0, -RZ, RZ, 1.44921875, -19.203125 ;  /* 0x3dcccccdff007431 */ /* 0x000fe200000001ff */
[----:B0-----:R-:W-:Y:S01]  /*19500*/  MOV R3, 0x41200000 ;  /* 0x4120000000037802 */ /* 0x001fe20000000f00 */
[----:B------:R-:W-:-:S04]  /*19510*/  UIADD3 UR4, UPT, UPT, UR4, 0x8, URZ ;  /* 0x0000000804047890 */ /* 0x000fc8000fffe0ff */
[----:B------:R-:W-:Y:S01]  /*19520*/  UISETP.NE.AND UP0, UPT, UR4, 0x258, UPT ;  /* 0x000002580400788c */ /* 0x000fe2000bf05270 */
[----:B------:R-:W-:-:S04]  /*19530*/  FFMA R3, R0, -R3, 1 ;  /* 0x3f80000000037423 */ /* 0x000fc80000000803 */
[----:B------:R-:W-:Y:S01]  /*19540*/  FFMA R0, R3, R0, 0.10000000149011611938 ;  /* 0x3dcccccd03007423 */ /* 0x000fe20000000000 */
[----:B-1----:R-:W0:Y:S03]  /*19550*/  FCHK P0, R6, 10 ;  /* 0x4120000006007902 */ /* 0x002e260000000000 */
[----:B------:R-:W-:-:S04]  /*19560*/  FFMA R3, R0, R6, RZ ;  /* 0x0000000600037223 */ /* 0x000fc800000000ff */
[----:B------:R-:W-:-:S04]  /*19570*/  FFMA R2, R3, -10, R6 ;  /* 0xc120000003027823 */ /* 0x000fc80000000006 */
[----:B------:R-:W-:Y:S01]  /*19580*/  FFMA R5, R0, R2, R3 ;  /* 0x0000000200057223 */ /* 0x000fe20000000003 */
[----:B------:R-:W-:Y:S02]  /*19590*/  MOV R2, R4 ;  /* 0x0000000400027202 */ /* 0x000fe40000000f00 */
[----:B------:R-:W-:Y:S01]  /*195a0*/  MOV R3, R9 ;  /* 0x0000000900037202 */ /* 0x000fe20000000f00 */
[----:B0-----:R-:W-:Y:S06]  /*195b0*/  @!P0 BRA `(.L_x_62) ;  /* 0x0000000000148947 */ /* 0x001fec0003800000 */
[----:B------:R-:W-:Y:S02]  /*195c0*/  MOV R4, R6 ;  /* 0x0000000600047202 */ /* 0x000fe40000000f00 */
[----:B------:R-:W-:Y:S02]  /*195d0*/  MOV R5, 0x41200000 ;  /* 0x4120000000057802 */ /* 0x000fe40000000f00 */
[----:B------:R-:W-:-:S07]  /*195e0*/  MOV R7, 0x19600 ;  /* 0x0001960000077802 */ /* 0x000fce0000000f00 */
[----:B------:R-:W-:Y:S05]  /*195f0*/  CALL.REL.NOINC `($__internal_3_$__cuda_sm3x_div_rn_noftz_f32_slowpath) ;  /* 0x0000000c00b87944 */ /* 0x000fea0003c00000 */
[----:B------:R-:W-:-:S07]  /*19600*/  MOV R5, R9 ;  /* 0x0000000900057202 */ /* 0x000fce0000000f00 */
.L_x_62:
[----:B------:R-:W0:Y:S01]  /*19610*/  LDS R6, [R37+-0xc] ;  /* 0xfffff40025067984 */ /* 0x000e220000000800 */
        /* <DEDUP_REMOVED lines=15> */
.L_x_63:
[----:B------:R-:W0:Y:S01]  /*19710*/  LDS R6, [R37+-0x8] ;  /* 0xfffff80025067984 */ /* 0x000e220000000800 */
        /* <DEDUP_REMOVED lines=15> */
.L_x_64:
        /* <DEDUP_REMOVED lines=16> */
.L_x_65:
[----:B------:R-:W0:Y:S01]  /*19910*/  LDS R6, [R37] ;  /* 0x0000000025067984 */ /* 0x000e220000000800 */
        /* <DEDUP_REMOVED lines=15> */
.L_x_66:
[----:B------:R-:W0:Y:S01]  /*19a10*/  LDS R6, [R37+0x4] ;  /* 0x0000040025067984 */ /* 0x000e220000000800 */
        /* <DEDUP_REMOVED lines=15> */
.L_x_67:
[----:B------:R-:W0:Y:S01]  /*19b10*/  LDS R6, [R37+0x8] ;  /* 0x0000080025067984 */ /* 0x000e220000000800 */
        /* <DEDUP_REMOVED lines=15> */
.L_x_68:
        /* <DEDUP_REMOVED lines=16> */
.L_x_69:
[----:B------:R1:W-:Y:S01]  /*19d10*/  STG.E desc[UR10][R2.64+0xc], R7 ;  /* 0x00000c0702007986 */ /* 0x0003e2000c10190a */
[----:B------:R-:W-:Y:S02]  /*19d20*/  IADD3 R4, P0, PT, R2, 0x20, RZ ;  /* 0x0000002002047810 */ /* 0x000fe40007f1e0ff */
[----:B------:R-:W-:Y:S02]  /*19d30*/  IADD3 R37, PT, PT, R37, 0x20, RZ ;  /* 0x0000002025257810 */ /* 0x000fe40007ffe0ff */
[----:B------:R-:W-:Y:S01]  /*19d40*/  IADD3.X R9, PT, PT, RZ, R3, RZ, P0, !PT ;  /* 0x00000003ff097210 */ /* 0x000fe200007fe4ff */
[----:B------:R-:W-:Y:S08]  /*19d50*/  BRA.U UP0, `(.L_x_70) ;  /* 0xfffffff500e07547 */ /* 0x000ff0000b83ffff */
[----:B------:R-:W0:Y:S01]  /*19d60*/  S2UR UR5, SR_CgaCtaId ;  /* 0x00000000000579c3 */ /* 0x000e220000008800 */
[----:B------:R-:W-:-:S07]  /*19d70*/  UMOV UR4, 0x400 ;  /* 0x0000040000047882 */ /* 0x000fce0000000000 */
[----:B-1----:R-:W1:Y:S01]  /*19d80*/  LDC.64 R2, c[0x0][0x3b0] ;  /* 0x0000ec00ff027b82 */ /* 0x002e620000000a00 */
[----:B0-----:R-:W-:-:S09]  /*19d90*/  ULEA UR4, UR5, UR4, 0x18 ;  /* 0x0000000405047291 */ /* 0x001fd2000f8ec0ff */
[----:B------:R-:W0:Y:S04]  /*19da0*/  LDS.128 R4, [UR4+0x7d00] ;  /* 0x007d0004ff047984 */ /* 0x000e280008000c00 */
[----:B------:R-:W2:Y:S04]  /*19db0*/  LDS.128 R8, [UR4+0x7d10] ;  /* 0x007d1004ff087984 */ /* 0x000ea80008000c00 */
[----:B------:R-:W3:Y:S01]  /*19dc0*/  LDS.64 R12, [UR4+0x7d20] ;  /* 0x007d2004ff0c7984 */ /* 0x000ee20008000a00 */
[----:B------:R-:W4:Y:S01]  /*19dd0*/  LDCU.64 UR4, c[0x4][0x40] ;  /* 0x01000800ff0477ac */ /* 0x000f220008000a00 */
[----:B0-----:R-:W-:-:S02]  /*19de0*/  IADD3 R4, PT, PT, R6, R5, R4 ;  /* 0x0000000506047210 */ /* 0x001fc40007ffe004 */
[----:B------:R-:W0:Y:S02]  /*19df0*/  LDC R6, c[0x0][0x2f8] ;  /* 0x0000be00ff067b82 */ /* 0x000e240000000800 */
[----:B--2---:R-:W-:Y:S02]  /*19e00*/  IADD3 R4, PT, PT, R8, R7, R4 ;  /* 0x0000000708047210 */ /* 0x004fe40007ffe004 */
[----:B------:R-:W-:Y:S02]  /*19e10*/  MOV R8, 0x48 ;  /* 0x0000004800087802 */ /* 0x000fe40000000f00 */
[----:B------:R-:W-:-:S04]  /*19e20*/  IADD3 R4, PT, PT, R10, R9, R4 ;  /* 0x000000090a047210 */ /* 0x000fc80007ffe004 */
[----:B---3--:R-:W-:Y:S01]  /*19e30*/  IADD3 R4, PT, PT, R12, R11, R4 ;  /* 0x0000000b0c047210 */ /* 0x008fe20007ffe004 */
[----:B------:R-:W2:Y:S03]  /*19e40*/  LDC.64 R8, c[0x4][R8] ;  /* 0x0100000008087b82 */ /* 0x000ea60000000a00 */
[----:B------:R-:W-:-:S05]  /*19e50*/  IADD3 R4, PT, PT, R4, R13, RZ ;  /* 0x0000000d04047210 */ /* 0x000fca0007ffe0ff */
[----:B------:R-:W-:-:S05]  /*19e60*/  IMAD.HI R4, R4, 0x66666667, RZ ;  /* 0x6666666704047827 */ /* 0x000fca00078e02ff */
[----:B------:R-:W-:Y:S02]  /*19e70*/  SHF.R.U32.HI R5, RZ, 0x1f, R4 ;  /* 0x0000001fff057819 */ /* 0x000fe40000011604 */
[----:B0-----:R-:W-:Y:S02]  /*19e80*/  IADD3 R6, P0, P1, R1, 0x76c0, R6 ;  /* 0x000076c001067810 */ /* 0x001fe4000791e006 */
[----:B------:R-:W-:Y:S02]  /*19e90*/  LEA.HI.SX32 R0, R4, R5, 0x1e ;  /* 0x0000000504007211 */ /* 0x000fe400078ff2ff */
[----:B----4-:R-:W-:Y:S02]  /*19ea0*/  MOV R4, UR4 ;  /* 0x0000000400047c02 */ /* 0x010fe40008000f00 */
[----:B------:R-:W-:Y:S01]  /*19eb0*/  MOV R5, UR5 ;  /* 0x0000000500057c02 */ /* 0x000fe20008000f00 */
[----:B------:R0:W-:Y:S01]  /*19ec0*/  STL [R1+0x76c0], R0 ;  /* 0x0076c00001007387 */ /* 0x0001e20000100800 */
[----:B------:R-:W-:-:S03]  /*19ed0*/  IADD3.X R7, PT, PT, RZ, UR9, RZ, P0, P1 ;  /* 0x00000009ff077c10 */ /* 0x000fc600087e24ff */
[----:B-12---:R0:W-:Y:S04]  /*19ee0*/  STG.E desc[UR10][R2.64], R0 ;  /* 0x0000000002007986 */ /* 0x0061e8000c10190a */
[----:B------:R-:W-:-:S07]  /*19ef0*/  LEPC R20, `(.L_x_71) ;  /* 0x000000001014794e */ /* 0x000fce0000000000 */
[----:B0-----:R-:W-:Y:S05]  /*19f00*/  CALL.ABS.NOINC R8 ;  /* 0x0000000008007343 */ /* 0x001fea0003c00000 */
.L_x_71:
[----:B------:R-:W-:Y:S05]  /*19f10*/  EXIT ;  /* 0x000000000000794d */ /* 0x000fea0003800000 */
        .weak           $__internal_2_$__cuda_sm20_div_rn_f64_full
        .type           $__internal_2_$__cuda_sm20_div_rn_f64_full,@function
        .size           $__internal_2_$__cuda_sm20_div_rn_f64_full,($__internal_3_$__cuda_sm3x_div_rn_noftz_f32_slowpath - $__internal_2_$__cuda_sm20_div_rn_f64_full)
$__internal_2_$__cuda_sm20_div_rn_f64_full:
[C---:B------:R-:W-:Y:S01]  /*19f20*/  FSETP.GEU.AND P0, PT, |R9|.reuse, 1.469367938527859385e-39, PT ;  /* 0x001000000900780b */ /* 0x040fe20003f0e200 */
[----:B------:R-:W-:Y:S01]  /*19f30*/  BSSY.RECONVERGENT B1, `(.L_x_72) ;  /* 0x0000056000017945 */ /* 0x000fe20003800200 */
[----:B------:R-:W-:Y:S02]  /*19f40*/  LOP3.LUT R20, R9, 0x800fffff, RZ, 0xc0, !PT ;  /* 0x800fffff09147812 */ /* 0x000fe400078ec0ff */
[----:B------:R-:W-:Y:S02]  /*19f50*/  MOV R14, 0x1 ;  /* 0x00000001000e7802 */ /* 0x000fe40000000f00 */
[----:B------:R-:W-:Y:S02]  /*19f60*/  LOP3.LUT R21, R20, 0x3ff00000, RZ, 0xfc, !PT ;  /* 0x3ff0000014157812 */ /* 0x000fe400078efcff */
[----:B------:R-:W-:Y:S02]  /*19f70*/  MOV R20, R8 ;  /* 0x0000000800147202 */ /* 0x000fe40000000f00 */
[----:B------:R-:W-:-:S02]  /*19f80*/  FSETP.GEU.AND P3, PT, |R11|, 1.469367938527859385e-39, PT ;  /* 0x001000000b00780b */ /* 0x000fc40003f6e200 */
[----:B------:R-:W-:Y:S01]  /*19f90*/  LOP3.LUT R23, R11, 0x7ff00000, RZ, 0xc0, !PT ;  /* 0x7ff000000b177812 */ /* 0x000fe200078ec0ff */
[----:B------:R-:W-:Y:S01]  /*19fa0*/  @!P0 DMUL R20, R8, 8.98846567431157953865e+307 ;  /* 0x7fe0000008148828 */ /* 0x000fe20000000000 */
[----:B------:R-:W-:Y:S02]  /*19fb0*/  LOP3.LUT R26, R9, 0x7ff00000, RZ, 0xc0, !PT ;  /* 0x7ff00000091a7812 */ /* 0x000fe400078ec0ff */
[----:B------:R-:W-:Y:S02]  /*19fc0*/  MOV R24, 0x1ca00000 ;  /* 0x1ca0000000187802 */ /* 0x000fe40000000f00 */
[----:B------:R-:W-:Y:S01]  /*19fd0*/  ISETP.GE.U32.AND P2, PT, R23, R26, PT ;  /* 0x0000001a1700720c */ /* 0x000fe20003f46070 */
[----:B------:R-:W0:Y:S01]  /*19fe0*/  MUFU.RCP64H R15, R21 ;  /* 0x00000015000f7308 */ /* 0x000e220000001800 */
[----:B------:R-:W-:Y:S02]  /*19ff0*/  MOV R18, R10 ;  /* 0x0000000a00127202 */ /* 0x000fe40000000f00 */
[----:B------:R-:W-:-:S02]  /*1a000*/  SEL R19, R24, 0x63400000, !P2 ;  /* 0x6340000018137807 */ /* 0x000fc40005000000 */
[----:B------:R-:W-:Y:S02]  /*1a010*/  @!P3 LOP3.LUT R16, R9, 0x7ff00000, RZ, 0xc0, !PT ;  /* 0x7ff000000910b812 */ /* 0x000fe400078ec0ff */
[----:B------:R-:W-:Y:S02]  /*1a020*/  LOP3.LUT R19, R19, 0x800fffff, R11, 0xf8, !PT ;  /* 0x800fffff13137812 */ /* 0x000fe400078ef80b */
[----:B------:R-:W-:Y:S02]  /*1a030*/  @!P3 ISETP.GE.U32.AND P4, PT, R23, R16, PT ;  /* 0x000000101700b20c */ /* 0x000fe40003f86070 */
[----:B------:R-:W-:Y:S01]  /*1a040*/  @!P0 LOP3.LUT R26, R21, 0x7ff00000, RZ, 0xc0, !PT ;  /* 0x7ff00000151a8812 */ /* 0x000fe200078ec0ff */
[----:B0-----:R-:W-:-:S08]  /*1a050*/  DFMA R12, R14, -R20, 1 ;  /* 0x3ff000000e0c742b */ /* 0x001fd00000000814 */
[----:B------:R-:W-:-:S08]  /*1a060*/  DFMA R12, R12, R12, R12 ;  /* 0x0000000c0c0c722b */ /* 0x000fd0000000000c */
[----:B------:R-:W-:Y:S01]  /*1a070*/  DFMA R12, R14, R12, R14 ;  /* 0x0000000c0e0c722b */ /* 0x000fe2000000000e */
[----:B------:R-:W-:Y:S02]  /*1a080*/  @!P3 SEL R15, R24, 0x63400000, !P4 ;  /* 0x63400000180fb807 */ /* 0x000fe40006000000 */
[----:B------:R-:W-:Y:S02]  /*1a090*/  @!P3 MOV R14, RZ ;  /* 0x000000ff000eb202 */ /* 0x000fe40000000f00 */
[----:B------:R-:W-:-:S03]  /*1a0a0*/  @!P3 LOP3.LUT R15, R15, 0x80000000, R11, 0xf8, !PT ;  /* 0x800000000f0fb812 */ /* 0x000fc600078ef80b */
[----:B------:R-:W-:Y:S01]  /*1a0b0*/  DFMA R16, R12, -R20, 1 ;  /* 0x3ff000000c10742b */ /* 0x000fe20000000814 */
[----:B------:R-:W-:-:S06]  /*1a0c0*/  @!P3 LOP3.LUT R15, R15, 0x100000, RZ, 0xfc, !PT ;  /* 0x001000000f0fb812 */ /* 0x000fcc00078efcff */
[----:B------:R-:W-:Y:S02]  /*1a0d0*/  @!P3 DFMA R18, R18, 2, -R14 ;  /* 0x400000001212b82b */ /* 0x000fe4000000080e */
[----:B------:R-:W-:-:S08]  /*1a0e0*/  DFMA R16, R12, R16, R12 ;  /* 0x000000100c10722b */ /* 0x000fd0000000000c */
[----:B------:R-:W-:-:S08]  /*1a0f0*/  DMUL R12, R16, R18 ;  /* 0x00000012100c7228 */ /* 0x000fd00000000000 */
[----:B------:R-:W-:-:S08]  /*1a100*/  DFMA R14, R12, -R20, R18 ;  /* 0x800000140c0e722b */ /* 0x000fd00000000012 */
[----:B------:R-:W-:Y:S01]  /*1a110*/  DFMA R14, R16, R14, R12 ;  /* 0x0000000e100e722b */ /* 0x000fe2000000000c */
[----:B------:R-:W-:Y:S02]  /*1a120*/  MOV R16, R23 ;  /* 0x0000001700107202 */ /* 0x000fe40000000f00 */
[----:B------:R-:W-:-:S04]  /*1a130*/  @!P3 LOP3.LUT R16, R19, 0x7ff00000, RZ, 0xc0, !PT ;  /* 0x7ff000001310b812 */ /* 0x000fc800078ec0ff */
[----:B------:R-:W-:-:S04]  /*1a140*/  IADD3 R12, PT, PT, R16, -0x1, RZ ;  /* 0xffffffff100c7810 */ /* 0x000fc80007ffe0ff */
[----:B------:R-:W-:Y:S02]  /*1a150*/  ISETP.GT.U32.AND P0, PT, R12, 0x7feffffe, PT ;  /* 0x7feffffe0c00780c */ /* 0x000fe40003f04070 */
[----:B------:R-:W-:-:S04]  /*1a160*/  IADD3 R12, PT, PT, R26, -0x1, RZ ;  /* 0xffffffff1a0c7810 */ /* 0x000fc80007ffe0ff */
[----:B------:R-:W-:-:S13]  /*1a170*/  ISETP.GT.U32.OR P0, PT, R12, 0x7feffffe, P0 ;  /* 0x7feffffe0c00780c */ /* 0x000fda0000704470 */
        /* <DEDUP_REMOVED lines=18> */
[----:B------:R-:W-:Y:S01]  /*1a2a0*/  IADD3 R9, PT, PT, -R16, RZ, RZ ;  /* 0x000000ff10097210 */ /* 0x000fe20007ffe1ff */
[----:B------:R-:W-:Y:S01]  /*1a2b0*/  DMUL.RP R10, R14, R10 ;  /* 0x0000000a0e0a7228 */ /* 0x000fe20000008000 */
[----:B------:R-:W-:-:S06]  /*1a2c0*/  MOV R8, RZ ;  /* 0x000000ff00087202 */ /* 0x000fcc0000000f00 */
[----:B------:R-:W-:-:S03]  /*1a2d0*/  DFMA R8, R12, -R8, R14 ;  /* 0x800000080c08722b */ /* 0x000fc6000000000e */
[----:B------:R-:W-:-:S03]  /*1a2e0*/  LOP3.LUT R17, R11, R17, RZ, 0x3c, !PT ;  /* 0x000000110b117212 */ /* 0x000fc600078e3cff */
[----:B------:R-:W-:-:S04]  /*1a2f0*/  IADD3 R8, PT, PT, -R16, -0x43300000, RZ ;  /* 0xbcd0000010087810 */ /* 0x000fc80007ffe1ff */
[----:B------:R-:W-:-:S04]  /*1a300*/  FSETP.NEU.AND P0, PT, |R9|, R8, PT ;  /* 0x000000080900720b */ /* 0x000fc80003f0d200 */
[----:B------:R-:W-:Y:S02]  /*1a310*/  FSEL R12, R10, R12, !P0 ;  /* 0x0000000c0a0c7208 */ /* 0x000fe40004000000 */
[----:B------:R-:W-:Y:S01]  /*1a320*/  FSEL R13, R17, R13, !P0 ;  /* 0x0000000d110d7208 */ /* 0x000fe20004000000 */
[----:B------:R-:W-:Y:S06]  /*1a330*/  BRA `(.L_x_74) ;  /* 0x0000000000547947 */ /* 0x000fec0003800000 */
.L_x_73:
        /* <DEDUP_REMOVED lines=13> */
[----:B------:R-:W-:Y:S02]  /*1a410*/  @P0 MOV R12, RZ ;  /* 0x000000ff000c0202 */ /* 0x000fe40000000f00 */
[----:B------:R-:W-:Y:S01]  /*1a420*/  @P0 MOV R13, R8 ;  /* 0x00000008000d0202 */ /* 0x000fe20000000f00 */
[----:B------:R-:W-:Y:S06]  /*1a430*/  BRA `(.L_x_74) ;  /* 0x0000000000147947 */ /* 0x000fec0003800000 */
.L_x_76:
[----:B------:R-:W-:Y:S02]  /*1a440*/  LOP3.LUT R13, R9, 0x80000, RZ, 0xfc, !PT ;  /* 0x00080000090d7812 */ /* 0x000fe400078efcff */
[----:B------:R-:W-:Y:S01]  /*1a450*/  MOV R12, R8 ;  /* 0x00000008000c7202 */ /* 0x000fe20000000f00 */
[----:B------:R-:W-:Y:S06]  /*1a460*/  BRA `(.L_x_74) ;  /* 0x0000000000087947 */ /* 0x000fec0003800000 */
.L_x_75:
[----:B------:R-:W-:Y:S02]  /*1a470*/  LOP3.LUT R13, R11, 0x80000, RZ, 0xfc, !PT ;  /* 0x000800000b0d7812 */ /* 0x000fe400078efcff */
[----:B------:R-:W-:-:S07]  /*1a480*/  MOV R12, R10 ;  /* 0x0000000a000c7202 */ /* 0x000fce0000000f00 */
.L_x_74:
[----:B------:R-:W-:Y:S05]  /*1a490*/  BSYNC.RECONVERGENT B1 ;  /* 0x0000000000017941 */ /* 0x000fea0003800200 */
.L_x_72:
[----:B------:R-:W-:Y:S01]  /*1a4a0*/  HFMA2 R23, -RZ, RZ, 0, 0 ;  /* 0x00000000ff177431 */ /* 0x000fe200000001ff */
[----:B------:R-:W-:Y:S02]  /*1a4b0*/  MOV R8, R12 ;  /* 0x0000000c00087202 */ /* 0x000fe40000000f00 */
[----:B------:R-:W-:Y:S01]  /*1a4c0*/  MOV R9, R13 ;  /* 0x0000000d00097202 */ /* 0x000fe20000000f00 */
[----:B------:R-:W-:Y:S06]  /*1a4d0*/  RET.REL.NODEC R22 `(_Z11cuda_updatePfPiS0_S_S_S_S0_) ;  /* 0xfffffe5816c87950 */ /* 0x000fec0003c3ffff */
        .weak           $__internal_3_$__cuda_sm3x_div_rn_noftz_f32_slowpath
        .type           $__internal_3_$__cuda_sm3x_div_rn_noftz_f32_slowpath,@function
        .size           $__internal_3_$__cuda_sm3x_div_rn_noftz_f32_slowpath,(.L_x_93 - $__internal_3_$__cuda_sm3x_div_rn_noftz_f32_slowpath)
$__internal_3_$__cuda_sm3x_div_rn_noftz_f32_slowpath:
[----:B------:R-:W-:Y:S01]  /*1a4e0*/  SHF.R.U32.HI R9, RZ, 0x17, R5 ;  /* 0x00000017ff097819 */ /* 0x000fe20000011605 */
[----:B------:R-:W-:Y:S01]  /*1a4f0*/  BSSY.RECONVERGENT B1, `(.L_x_77) ;  /* 0x0000062000017945 */ /* 0x000fe20003800200 */
[----:B------:R-:W-:Y:S02]  /*1a500*/  SHF.R.U32.HI R10, RZ, 0x17, R4 ;  /* 0x00000017ff0a7819 */ /* 0x000fe40000011604 */
[----:B------:R-:W-:Y:S02]  /*1a510*/  LOP3.LUT R9, R9, 0xff, RZ, 0xc0, !PT ;  /* 0x000000ff09097812 */ /* 0x000fe400078ec0ff */
[----:B------:R-:W-:Y:S02]  /*1a520*/  LOP3.LUT R13, R10, 0xff, RZ, 0xc0, !PT ;  /* 0x000000ff0a0d7812 */ /* 0x000fe400078ec0ff */
[----:B------:R-:W-:Y:S02]  /*1a530*/  IADD3 R12, PT, PT, R9, -0x1, RZ ;  /* 0xffffffff090c7810 */ /* 0x000fe40007ffe0ff */
[----:B------:R-:W-:-:S02]  /*1a540*/  IADD3 R11, PT, PT, R13, -0x1, RZ ;  /* 0xffffffff0d0b7810 */ /* 0x000fc40007ffe0ff */
[----:B------:R-:W-:-:S04]  /*1a550*/  ISETP.GT.U32.AND P0, PT, R12, 0xfd, PT ;  /* 0x000000fd0c00780c */ /* 0x000fc80003f04070 */
        /* <DEDUP_REMOVED lines=22> */
[----:B------:R-:W-:Y:S01]  /*1a6c0*/  @!P0 FFMA R4, R4, 1.84467440737095516160e+19, RZ ;  /* 0x5f80000004048823 */ /* 0x000fe200000000ff */
[----:B------:R-:W-:Y:S01]  /*1a6d0*/  @!P0 MOV R10, 0xffffffc0 ;  /* 0xffffffc0000a8802 */ /* 0x000fe20000000f00 */
[----:B------:R-:W-:-:S03]  /*1a6e0*/  @!P3 FFMA R5, R5, 1.84467440737095516160e+19, RZ ;  /* 0x5f8000000505b823 */ /* 0x000fc600000000ff */
[----:B------:R-:W-:-:S07]  /*1a6f0*/  @!P3 IADD3 R10, PT, PT, R10, 0x40, RZ ;  /* 0x000000400a0ab810 */ /* 0x000fce0007ffe0ff */
.L_x_78:
[----:B------:R-:W-:Y:S01]  /*1a700*/  LEA R12, R9, 0xc0800000, 0x17 ;  /* 0xc0800000090c7811 */ /* 0x000fe200078eb8ff */
[----:B------:R-:W-:Y:S01]  /*1a710*/  BSSY.RECONVERGENT B2, `(.L_x_83) ;  /* 0x0000036000027945 */ /* 0x000fe20003800200 */
[----:B------:R-:W-:Y:S02]  /*1a720*/  IADD3 R13, PT, PT, R13, -0x7f, RZ ;  /* 0xffffff810d0d7810 */ /* 0x000fe40007ffe0ff */
[----:B------:R-:W-:-:S03]  /*1a730*/  IADD3 R14, PT, PT, -R12, R5, RZ ;  /* 0x000000050c0e7210 */ /* 0x000fc60007ffe1ff */
[C---:B------:R-:W-:Y:S01]  /*1a740*/  IMAD R4, R13.reuse, -0x800000, R4 ;  /* 0xff8000000d047824 */ /* 0x040fe200078e0204 */
[----:B------:R-:W0:Y:S01]  /*1a750*/  MUFU.RCP R5, R14 ;  /* 0x0000000e00057308 */ /* 0x000e220000001000 */
[----:B------:R-:W-:Y:S01]  /*1a760*/  FADD.FTZ R11, -R14, -RZ ;  /* 0x800000ff0e0b7221 */ /* 0x000fe20000010100 */
[----:B------:R-:W-:-:S04]  /*1a770*/  IADD3 R13, PT, PT, R13, 0x7f, -R9 ;  /* 0x0000007f0d0d7810 */ /* 0x000fc80007ffe809 */
[----:B------:R-:W-:Y:S01]  /*1a780*/  IADD3 R13, PT, PT, R13, R10, RZ ;  /* 0x0000000a0d0d7210 */ /* 0x000fe20007ffe0ff */
[----:B0-----:R-:W-:-:S04]  /*1a790*/  FFMA R12, R5, R11, 1 ;  /* 0x3f800000050c7423 */ /* 0x001fc8000000000b */
        /* <DEDUP_REMOVED lines=8> */
[----:B------:R-:W-:-:S04]  /*1a820*/  IADD3 R14, PT, PT, R9, R13, RZ ;  /* 0x0000000d090e7210 */ /* 0x000fc80007ffe0ff */
[----:B------:R-:W-:-:S04]  /*1a830*/  IADD3 R9, PT, PT, R14, -0x1, RZ ;  /* 0xffffffff0e097810 */ /* 0x000fc80007ffe0ff */
        /* <DEDUP_REMOVED lines=9> */
[-CC-:B------:R-:W-:Y:S01]  /*1a8d0*/  FFMA.RZ R9, R5, R11.reuse, R12.reuse ;  /* 0x0000000b05097223 */ /* 0x180fe2000000c00c */
[C---:B------:R-:W-:Y:S02]  /*1a8e0*/  ISETP.NE.AND P4, PT, R14.reuse, RZ, PT ;  /* 0x000000ff0e00720c */ /* 0x040fe40003f85270 */
[C---:B------:R-:W-:Y:S02]  /*1a8f0*/  ISETP.NE.AND P3, PT, R14.reuse, RZ, PT ;  /* 0x000000ff0e00720c */ /* 0x040fe40003f65270 */
[----:B------:R-:W-:Y:S01]  /*1a900*/  LOP3.LUT R10, R9, 0x7fffff, RZ, 0xc0, !PT ;  /* 0x007fffff090a7812 */ /* 0x000fe200078ec0ff */
[CCC-:B------:R-:W-:Y:S01]  /*1a910*/  FFMA.RP R9, R5.reuse, R11.reuse, R12.reuse ;  /* 0x0000000b05097223 */ /* 0x1c0fe2000000800c */
[----:B------:R-:W-:Y:S01]  /*1a920*/  FFMA.RM R12, R5, R11, R12 ;  /* 0x0000000b050c7223 */ /* 0x000fe2000000400c */
        /* <DEDUP_REMOVED lines=16> */
.L_x_85:
[----:B------:R-:W-:-:S04]  /*1aa30*/  LOP3.LUT R4, R4, 0x80000000, RZ, 0xc0, !PT ;  /* 0x8000000004047812 */ /* 0x000fc800078ec0ff */
[----:B------:R-:W-:Y:S01]  /*1aa40*/  LOP3.LUT R4, R4, 0x7f800000, RZ, 0xfc, !PT ;  /* 0x7f80000004047812 */ /* 0x000fe200078efcff */
[----:B------:R-:W-:Y:S06]  /*1aa50*/  BRA `(.L_x_86) ;  /* 0x0000000000047947 */ /* 0x000fec0003800000 */
.L_x_84:
[----:B------:R-:W-:-:S07]  /*1aa60*/  LEA R4, R13, R4, 0x17 ;  /* 0x000000040d047211 */ /* 0x000fce00078eb8ff */
.L_x_86:
[----:B------:R-:W-:Y:S05]  /*1aa70*/  BSYNC.RECONVERGENT B2 ;  /* 0x0000000000027941 */ /* 0x000fea0003800200 */
.L_x_83:
[----:B------:R-:W-:Y:S05]  /*1aa80*/  BRA `(.L_x_87) ;  /* 0x0000000000207947 */ /* 0x000fea0003800000 */
.L_x_82:
[----:B------:R-:W-:-:S04]  /*1aa90*/  LOP3.LUT R4, R5, 0x80000000, R4, 0x48, !PT ;  /* 0x8000000005047812 */ /* 0x000fc800078e4804 */
[----:B------:R-:W-:Y:S01]  /*1aaa0*/  LOP3.LUT R4, R4, 0x7f800000, RZ, 0xfc, !PT ;  /* 0x7f80000004047812 */ /* 0x000fe200078efcff */
[----:B------:R-:W-:Y:S06]  /*1aab0*/  BRA `(.L_x_87) ;  /* 0x0000000000147947 */ /* 0x000fec0003800000 */
.L_x_81:
[----:B------:R-:W-:Y:S01]  /*1aac0*/  LOP3.LUT R4, R5, 0x80000000, R4, 0x48, !PT ;  /* 0x8000000005047812 */ /* 0x000fe200078e4804 */
[----:B------:R-:W-:Y:S06]  /*1aad0*/  BRA `(.L_x_87) ;  /* 0x00000000000c7947 */ /* 0x000fec0003800000 */
.L_x_80:
[----:B------:R-:W0:Y:S01]  /*1aae0*/  MUFU.RSQ R4, -QNAN ;  /* 0xffc0000000047908 */ /* 0x000e220000001400 */
[----:B------:R-:W-:Y:S05]  /*1aaf0*/  BRA `(.L_x_87) ;  /* 0x0000000000047947 */ /* 0x000fea0003800000 */
.L_x_79:
[----:B------:R-:W-:-:S07]  /*1ab00*/  FADD.FTZ R4, R4, R5 ;  /* 0x0000000504047221 */ /* 0x000fce0000010000 */
.L_x_87:
[----:B------:R-:W-:Y:S05]  /*1ab10*/  BSYNC.RECONVERGENT B1 ;  /* 0x0000000000017941 */ /* 0x000fea0003800200 */
.L_x_77:
[----:B------:R-:W-:Y:S01]  /*1ab20*/  HFMA2 R5, -RZ, RZ, 0, 0 ;  /* 0x00000000ff057431 */ /* 0x000fe200000001ff */
[----:B0-----:R-:W-:Y:S02]  /*1ab30*/  MOV R9, R4 ;  /* 0x0000000400097202 */ /* 0x001fe40000000f00 */
[----:B------:R-:W-:-:S04]  /*1ab40*/  MOV R4, R7 ;  /* 0x0000000700047202 */ /* 0x000fc80000000f00 */
[----:B------:R-:W-:Y:S05]  /*1ab50*/  RET.REL.NODEC R4 `(_Z11cuda_updatePfPiS0_S_S_S_S0_) ;  /* 0xfffffe5404287950 */ /* 0x000fea0003c3ffff */
.L_x_88:
        /* <DEDUP_REMOVED lines=10> */
.L_x_93:


//--------------------- .text._Z15cuda_agent_initP17curandStateXORWOW --------------------------
	.section	.text._Z15cuda_agent_initP17curandStateXORWOW,"ax",@progbits
	.align	128
        .global         _Z15cuda_agent_initP17curandStateXORWOW
        .type           _Z15cuda_agent_initP17curandStateXORWOW,@function
        .size           _Z15cuda_agent_initP17curandStateXORWOW,(.L_x_96 - _Z15cuda_agent_initP17curandStateXORWOW)
        .other          _Z15cuda_agent_initP17curandStateXORWOW,@"STO_CUDA_ENTRY STV_DEFAULT"
_Z15cuda_agent_initP17curandStateXORWOW:
.text._Z15cuda_agent_initP17curandStateXORWOW:
[----:B------:R-:W-:Y:S08]  /*0000*/  LDC R1, c[0x0][0x37c] ;  /* 0x0000df00ff017b82 */ /* 0x000ff00000000800 */
[----:B------:R-:W0:Y:S01]  /*0010*/  LDC.64 R2, c[0x0][0x380] ;  /* 0x0000e000ff027b82 */ /* 0x000e220000000a00 */
[----:B------:R-:W0:Y:S01]  /*0020*/  LDCU.64 UR4, c[0x0][0x358] ;  /* 0x00006b00ff0477ac */ /* 0x000e220008000a00 */
[----:B------:R-:W-:-:S02]  /*0030*/  HFMA2 R6, -RZ, RZ, 62336, 0.0026836395263671875 ;  /* 0x7b9c197fff067431 */ /* 0x000fc400000001ff */
[----:B------:R-:W-:Y:S02]  /*0040*/  IMAD.MOV.U32 R4, RZ, RZ, 0x47fd28b2 ;  /* 0x47fd28b2ff047424 */ /* 0x000fe400078e00ff */
[----:B------:R-:W-:Y:S02]  /*0050*/  HFMA2 R9, -RZ, RZ, 6520, -0.00023496150970458984375 ;  /* 0x6e5e8bb3ff097431 */ /* 0x000fe400000001ff */
[----:B------:R-:W-:Y:S01]  /*0060*/  IMAD.MOV.U32 R5, RZ, RZ, 0x756219af ;  /* 0x756219afff057424 */ /* 0x000fe200078e00ff */
[----:B------:R-:W-:Y:S01]  /*0070*/  MOV R8, 0xdcd8f87c ;  /* 0xdcd8f87c00087802 */ /* 0x000fe20000000f00 */
[----:B------:R-:W-:-:S03]  /*0080*/  IMAD.MOV.U32 R7, RZ, RZ, -0x75bd8fc ;  /* 0xf8a42704ff077424 */ /* 0x000fc600078e00ff */
[----:B0-----:R-:W-:Y:S04]  /*0090*/  STG.E.64 desc[UR4][R2.64], R4 ;  /* 0x0000000402007986 */ /* 0x001fe8000c101b04 */
[----:B------:R-:W-:Y:S04]  /*00a0*/  STG.E.64 desc[UR4][R2.64+0x8], R6 ;  /* 0x0000080602007986 */ /* 0x000fe8000c101b04 */
[----:B------:R-:W-:Y:S04]  /*00b0*/  STG.E.64 desc[UR4][R2.64+0x10], R8 ;  /* 0x0000100802007986 */ /* 0x000fe8000c101b04 */
[----:B------:R-:W-:Y:S04]  /*00c0*/  STG.E.64 desc[UR4][R2.64+0x18], RZ ;  /* 0x000018ff02007986 */ /* 0x000fe8000c101b04 */
[----:B------:R-:W-:Y:S04]  /*00d0*/  STG.E desc[UR4][R2.64+0x20], RZ ;  /* 0x000020ff02007986 */ /* 0x000fe8000c101904 */
[----:B------:R-:W-:Y:S01]  /*00e0*/  STG.E.64 desc[UR4][R2.64+0x28], RZ ;  /* 0x000028ff02007986 */ /* 0x000fe2000c101b04 */
[----:B------:R-:W-:Y:S05]  /*00f0*/  EXIT ;  /* 0x000000000000794d */ /* 0x000fea0003800000 */
.L_x_89:
        /* <DEDUP_REMOVED lines=16> */
.L_x_96:


//--------------------- .nv.global.init           --------------------------
	.section	.nv.global.init,"aw",@progbits
	.align	4
.nv.global.init:
	.type		mrg32k3aM1SubSeq,@object
	.size		mrg32k3aM1SubSeq,(mrg32k3aM2SubSeq - mrg32k3aM1SubSeq)
mrg32k3aM1SubSeq:
        /*0000*/ 	.byte	0x0b, 0xcc, 0xee, 0x04, 0x73, 0x29, 0x8b, 0x6f, 0xf6, 0x53, 0x03, 0xf6, 0x23, 0xf6, 0xea, 0xda
        /* <DEDUP_REMOVED lines=125> */
	.type		mrg32k3aM2SubSeq,@object
	.size		mrg32k3aM2SubSeq,(mrg32k3aM1 - mrg32k3aM2SubSeq)
mrg32k3aM2SubSeq:
        /* <DEDUP_REMOVED lines=126> */
	.type		mrg32k3aM1,@object
	.size		mrg32k3aM1,(mrg32k3aM1Seq - mrg32k3aM1)
mrg32k3aM1:
        /* <DEDUP_REMOVED lines=144> */
	.type		mrg32k3aM1Seq,@object
	.size		mrg32k3aM1Seq,(mrg32k3aM2 - mrg32k3aM1Seq)
mrg32k3aM1Seq:
        /* <DEDUP_REMOVED lines=144> */
	.type		mrg32k3aM2,@object
	.size		mrg32k3aM2,(mrg32k3aM2Seq - mrg32k3aM2)
mrg32k3aM2:
        /* <DEDUP_REMOVED lines=144> */
	.type		mrg32k3aM2Seq,@object
	.size		mrg32k3aM2Seq,(precalc_xorwow_matrix - mrg32k3aM2Seq)
mrg32k3aM2Seq:
        /* <DEDUP_REMOVED lines=144> */
	.type		precalc_xorwow_matrix,@object
	.size		precalc_xorwow_matrix,(precalc_xorwow_offset_matrix - precalc_xorwow_matrix)
precalc_xorwow_matrix:
        /* <DEDUP_REMOVED lines=6400> */
	.type		precalc_xorwow_offset_matrix,@object
	.size		precalc_xorwow_offset_matrix,($str - precalc_xorwow_offset_matrix)
precalc_xorwow_offset_matrix:
        /* <DEDUP_REMOVED lines=6400> */
	.type		$str,@object
	.size		$str,(.L_9 - $str)
$str:
        /*353c0*/ 	.byte	0x61, 0x76, 0x65, 0x72, 0x61, 0x67, 0x65, 0x20, 0x65, 0x70, 0x20, 0x72, 0x65, 0x77, 0x61, 0x72
        /*353d0*/ 	.byte	0x64, 0x3a, 0x20, 0x25, 0x64, 0x0a, 0x00
.L_9:


//--------------------- .nv.shared.reserved.0     --------------------------
	.section	.nv.shared.reserved.0,"aw",@nobits
	.weak		__nv_reservedSMEM_offset_0_alias
	.size		__nv_reservedSMEM_offset_0_alias, 0, 64
	.other		__nv_reservedSMEM_offset_0_alias,@"STO_CUDA_RESERVED_SHARED STV_DEFAULT"
__nv_reservedSMEM_offset_0_alias:
	.zero		0
	.zero		64


//--------------------- .nv.shared._Z11cuda_updatePfPiS0_S_S_S_S0_ --------------------------
	.section	.nv.shared._Z11cuda_updatePfPiS0_S_S_S_S0_,"aw",@nobits
	.sectionflags	@""
	.align	4
.nv.shared._Z11cuda_updatePfPiS0_S_S_S_S0_:
	.zero		33064


//--------------------- .nv.constant0._Z8cuda_actPfPiP17curandStateXORWOWS_ --------------------------
	.section	.nv.constant0._Z8cuda_actPfPiP17curandStateXORWOWS_,"a",@progbits
	.sectionflags	@""
	.align	4
.nv.constant0._Z8cuda_actPfPiP17curandStateXORWOWS_:
	.zero		928


//--------------------- .nv.constant0._Z11cuda_updatePfPiS0_S_S_S_S0_ --------------------------
	.section	.nv.constant0._Z11cuda_updatePfPiS0_S_S_S_S0_,"a",@progbits
	.sectionflags	@""
	.align	4
.nv.constant0._Z11cuda_updatePfPiS0_S_S_S_S0_:
	.zero		952


//--------------------- .nv.constant0._Z15cuda_agent_initP17curandStateXORWOW --------------------------
	.section	.nv.constant0._Z15cuda_agent_initP17curandStateXORWOW,"a",@progbits
	.sectionflags	@""
	.align	4
.nv.constant0._Z15cuda_agent_initP17curandStateXORWOW:
	.zero		904


//--------------------- SYMBOLS --------------------------

	.type		.nv.reservedSmem.offset0,@object
	.size		.nv.reservedSmem.offset0,0x4
	.type		.nv.reservedSmem.cap,@object
	.size		.nv.reservedSmem.cap,0x4
	.type		vprintf,@function
